	.target	sm_90a

	.elftype	@"ET_EXEC"


//--------------------- .note.nv.tkinfo           --------------------------
	.section	.note.nv.tkinfo,"",@"SHT_NOTE"
	.sectionflags	@"SHF_NOTE_NV_TKINFO"
	.tkinfo
        /*0018*/ 	.word	0x00000002
        /*0030*/ 	.string	""
        /*0030*/ 	.string	"ptxas"
        /*0030*/ 	.string	"Cuda compilation tools, release 13.0, V13.0.88"
        /*0030*/ 	.string	"Build cuda_13.0.r13.0/compiler.36424714_0"
        /*0030*/ 	.string	"-arch sm_90a -m 64 "



//--------------------- .note.nv.cuinfo           --------------------------
	.section	.note.nv.cuinfo,"",@"SHT_NOTE"
	.sectionflags	@"SHF_NOTE_NV_CUINFO"
        /*0018*/ 	.short	0x0002
        /*001a*/ 	.short	0x005a
        /*001c*/ 	.short	0x0082
	.zero		2


//--------------------- .nv.info                  --------------------------
	.section	.nv.info,"",@"SHT_CUDA_INFO"
	.align	4


	//----- nvinfo : EIATTR_REGCOUNT
	.align		4
        /*0000*/ 	.byte	0x04, 0x2f
        /*0002*/ 	.short	(.L_16 - .L_15)
	.align		4
.L_15:
        /*0004*/ 	.word	index@(_ZN7cutlass13device_kernelINS_4gemm6kernel13GemmUniversalIN4cute5tupleIJiiiiEEENS1_10collective13CollectiveMmaINS1_37MainloopSm90TmaGmmaWarpSpecializedFP8ILi8ENS5_IJNS4_1CILi2EEENSA_ILi1EEESC_EEENS1_35KernelTmaWarpSpecializedCooperativeEEENS5_IJNSA_ILi128EEENSA_ILi256EEENSA_ILi64EEEEEENS_12float_e4m3_tENS5_IJlSC_lEEESK_SL_NS4_8TiledMMAINS4_8MMA_AtomIJNS4_4SM904GMMA31MMA_64x256x32_F32E4M3E4M3_SS_TNILNSP_7ScaleInE1ELSR_1EEEEEENS4_6LayoutISD_NS5_IJSC_NSA_ILi0EEESV_EEEEENS5_IJNS4_10UnderscoreESY_SY_EEEEENS4_13SM90_TMA_LOADENS4_14ComposedLayoutINS4_7SwizzleILi2ELi4ELi3EEENS4_18smem_ptr_flag_bitsILi8EEENSU_INS5_IJNSA_ILi8EEESI_EEENS5_IJSI_SC_EEEEEEEvNS4_8identityENS4_23SM90_TMA_LOAD_MULTICASTES1B_vS1C_EENS_8epilogue10collective18CollectiveEpilogueINS1F_22Sm90TmaWarpSpecializedILi4ELi2ELi16ELb0ELb0EEEJSJ_NS5_IJSG_NSA_ILi32EEEEEESK_SL_SK_SL_NS1F_6fusion15FusionCallbacksIS1J_NS1M_17LinearCombinationISK_fSK_fLNS_15FloatRoundStyleE2EEESJ_S1L_JEEES11_NS12_INS13_ILi1ELi4ELi3EEES16_NSU_INS5_IJS17_S1K_EEENS5_IJS1K_SC_EEEEEEENS4_39AutoVectorizingCopyWithAssumedAlignmentILi128EEENS4_14SM90_TMA_STOREES1W_S1Y_NS4_9Copy_AtomIJNS4_17SM90_U32x4_STSM_NENS_6half_tEEEEvEEEvvEEEEvNT_6ParamsE)
        /*0008*/ 	.word	0x000000a8


	//----- nvinfo : EIATTR_FRAME_SIZE
	.align		4
.L_16:
        /*000c*/ 	.byte	0x04, 0x11
        /*000e*/ 	.short	(.L_18 - .L_17)
	.align		4
.L_17:
        /*0010*/ 	.word	index@(_ZN7cutlass13device_kernelINS_4gemm6kernel13GemmUniversalIN4cute5tupleIJiiiiEEENS1_10collective13CollectiveMmaINS1_37MainloopSm90TmaGmmaWarpSpecializedFP8ILi8ENS5_IJNS4_1CILi2EEENSA_ILi1EEESC_EEENS1_35KernelTmaWarpSpecializedCooperativeEEENS5_IJNSA_ILi128EEENSA_ILi256EEENSA_ILi64EEEEEENS_12float_e4m3_tENS5_IJlSC_lEEESK_SL_NS4_8TiledMMAINS4_8MMA_AtomIJNS4_4SM904GMMA31MMA_64x256x32_F32E4M3E4M3_SS_TNILNSP_7ScaleInE1ELSR_1EEEEEENS4_6LayoutISD_NS5_IJSC_NSA_ILi0EEESV_EEEEENS5_IJNS4_10UnderscoreESY_SY_EEEEENS4_13SM90_TMA_LOADENS4_14ComposedLayoutINS4_7SwizzleILi2ELi4ELi3EEENS4_18smem_ptr_flag_bitsILi8EEENSU_INS5_IJNSA_ILi8EEESI_EEENS5_IJSI_SC_EEEEEEEvNS4_8identityENS4_23SM90_TMA_LOAD_MULTICASTES1B_vS1C_EENS_8epilogue10collective18CollectiveEpilogueINS1F_22Sm90TmaWarpSpecializedILi4ELi2ELi16ELb0ELb0EEEJSJ_NS5_IJSG_NSA_ILi32EEEEEESK_SL_SK_SL_NS1F_6fusion15FusionCallbacksIS1J_NS1M_17LinearCombinationISK_fSK_fLNS_15FloatRoundStyleE2EEESJ_S1L_JEEES11_NS12_INS13_ILi1ELi4ELi3EEES16_NSU_INS5_IJS17_S1K_EEENS5_IJS1K_SC_EEEEEEENS4_39AutoVectorizingCopyWithAssumedAlignmentILi128EEENS4_14SM90_TMA_STOREES1W_S1Y_NS4_9Copy_AtomIJNS4_17SM90_U32x4_STSM_NENS_6half_tEEEEvEEEvvEEEEvNT_6ParamsE)
        /*0014*/ 	.word	0x000000e0


	//----- nvinfo : EIATTR_MIN_STACK_SIZE
	.align		4
.L_18:
        /*0018*/ 	.byte	0x04, 0x12
        /*001a*/ 	.short	(.L_20 - .L_19)
	.align		4
.L_19:
        /*001c*/ 	.word	index@(_ZN7cutlass13device_kernelINS_4gemm6kernel13GemmUniversalIN4cute5tupleIJiiiiEEENS1_10collective13CollectiveMmaINS1_37MainloopSm90TmaGmmaWarpSpecializedFP8ILi8ENS5_IJNS4_1CILi2EEENSA_ILi1EEESC_EEENS1_35KernelTmaWarpSpecializedCooperativeEEENS5_IJNSA_ILi128EEENSA_ILi256EEENSA_ILi64EEEEEENS_12float_e4m3_tENS5_IJlSC_lEEESK_SL_NS4_8TiledMMAINS4_8MMA_AtomIJNS4_4SM904GMMA31MMA_64x256x32_F32E4M3E4M3_SS_TNILNSP_7ScaleInE1ELSR_1EEEEEENS4_6LayoutISD_NS5_IJSC_NSA_ILi0EEESV_EEEEENS5_IJNS4_10UnderscoreESY_SY_EEEEENS4_13SM90_TMA_LOADENS4_14ComposedLayoutINS4_7SwizzleILi2ELi4ELi3EEENS4_18smem_ptr_flag_bitsILi8EEENSU_INS5_IJNSA_ILi8EEESI_EEENS5_IJSI_SC_EEEEEEEvNS4_8identityENS4_23SM90_TMA_LOAD_MULTICASTES1B_vS1C_EENS_8epilogue10collective18CollectiveEpilogueINS1F_22Sm90TmaWarpSpecializedILi4ELi2ELi16ELb0ELb0EEEJSJ_NS5_IJSG_NSA_ILi32EEEEEESK_SL_SK_SL_NS1F_6fusion15FusionCallbacksIS1J_NS1M_17LinearCombinationISK_fSK_fLNS_15FloatRoundStyleE2EEESJ_S1L_JEEES11_NS12_INS13_ILi1ELi4ELi3EEES16_NSU_INS5_IJS17_S1K_EEENS5_IJS1K_SC_EEEEEEENS4_39AutoVectorizingCopyWithAssumedAlignmentILi128EEENS4_14SM90_TMA_STOREES1W_S1Y_NS4_9Copy_AtomIJNS4_17SM90_U32x4_STSM_NENS_6half_tEEEEvEEEvvEEEEvNT_6ParamsE)
        /*0020*/ 	.word	0x000000e0
.L_20:


//--------------------- .nv.compat                --------------------------
	.section	.nv.compat,"",@"SHT_CUDA_COMPAT_INFO"
	.align	4
        /*0000*/ 	.byte	0x02, 0x09, 0x01, 0x00, 0x02, 0x02, 0x04, 0x00, 0x02, 0x05, 0x05, 0x00, 0x03, 0x07, 0x01, 0x01
        /*0010*/ 	.byte	0x02, 0x03, 0x01, 0x00, 0x02, 0x06, 0x01, 0x00, 0x04, 0x0b, 0x08, 0x00, 0x00, 0x00, 0x00, 0x00
        /*0020*/ 	.byte	0x00, 0x00, 0x00, 0x00


//--------------------- .nv.info._ZN7cutlass13device_kernelINS_4gemm6kernel13GemmUniversalIN4cute5tupleIJiiiiEEENS1_10collective13CollectiveMmaINS1_37MainloopSm90TmaGmmaWarpSpecializedFP8ILi8ENS5_IJNS4_1CILi2EEENSA_ILi1EEESC_EEENS1_35KernelTmaWarpSpecializedCooperativeEEENS5_IJNSA_ILi128EEENSA_ILi256EEENSA_ILi64EEEEEENS_12float_e4m3_tENS5_IJlSC_lEEESK_SL_NS4_8TiledMMAINS4_8MMA_AtomIJNS4_4SM904GMMA31MMA_64x256x32_F32E4M3E4M3_SS_TNILNSP_7ScaleInE1ELSR_1EEEEEENS4_6LayoutISD_NS5_IJSC_NSA_ILi0EEESV_EEEEENS5_IJNS4_10UnderscoreESY_SY_EEEEENS4_13SM90_TMA_LOADENS4_14ComposedLayoutINS4_7SwizzleILi2ELi4ELi3EEENS4_18smem_ptr_flag_bitsILi8EEENSU_INS5_IJNSA_ILi8EEESI_EEENS5_IJSI_SC_EEEEEEEvNS4_8identityENS4_23SM90_TMA_LOAD_MULTICASTES1B_vS1C_EENS_8epilogue10collective18CollectiveEpilogueINS1F_22Sm90TmaWarpSpecializedILi4ELi2ELi16ELb0ELb0EEEJSJ_NS5_IJSG_NSA_ILi32EEEEEESK_SL_SK_SL_NS1F_6fusion15FusionCallbacksIS1J_NS1M_17LinearCombinationISK_fSK_fLNS_15FloatRoundStyleE2EEESJ_S1L_JEEES11_NS12_INS13_ILi1ELi4ELi3EEES16_NSU_INS5_IJS17_S1K_EEENS5_IJS1K_SC_EEEEEEENS4_39AutoVectorizingCopyWithAssumedAlignmentILi128EEENS4_14SM90_TMA_STOREES1W_S1Y_NS4_9Copy_AtomIJNS4_17SM90_U32x4_STSM_NENS_6half_tEEEEvEEEvvEEEEvNT_6ParamsE --------------------------
	.section	.nv.info._ZN7cutlass13device_kernelINS_4gemm6kernel13GemmUniversalIN4cute5tupleIJiiiiEEENS1_10collective13CollectiveMmaINS1_37MainloopSm90TmaGmmaWarpSpecializedFP8ILi8ENS5_IJNS4_1CILi2EEENSA_ILi1EEESC_EEENS1_35KernelTmaWarpSpecializedCooperativeEEENS5_IJNSA_ILi128EEENSA_ILi256EEENSA_ILi64EEEEEENS_12float_e4m3_tENS5_IJlSC_lEEESK_SL_NS4_8TiledMMAINS4_8MMA_AtomIJNS4_4SM904GMMA31MMA_64x256x32_F32E4M3E4M3_SS_TNILNSP_7ScaleInE1ELSR_1EEEEEENS4_6LayoutISD_NS5_IJSC_NSA_ILi0EEESV_EEEEENS5_IJNS4_10UnderscoreESY_SY_EEEEENS4_13SM90_TMA_LOADENS4_14ComposedLayoutINS4_7SwizzleILi2ELi4ELi3EEENS4_18smem_ptr_flag_bitsILi8EEENSU_INS5_IJNSA_ILi8EEESI_EEENS5_IJSI_SC_EEEEEEEvNS4_8identityENS4_23SM90_TMA_LOAD_MULTICASTES1B_vS1C_EENS_8epilogue10collective18CollectiveEpilogueINS1F_22Sm90TmaWarpSpecializedILi4ELi2ELi16ELb0ELb0EEEJSJ_NS5_IJSG_NSA_ILi32EEEEEESK_SL_SK_SL_NS1F_6fusion15FusionCallbacksIS1J_NS1M_17LinearCombinationISK_fSK_fLNS_15FloatRoundStyleE2EEESJ_S1L_JEEES11_NS12_INS13_ILi1ELi4ELi3EEES16_NSU_INS5_IJS17_S1K_EEENS5_IJS1K_SC_EEEEEEENS4_39AutoVectorizingCopyWithAssumedAlignmentILi128EEENS4_14SM90_TMA_STOREES1W_S1Y_NS4_9Copy_AtomIJNS4_17SM90_U32x4_STSM_NENS_6half_tEEEEvEEEvvEEEEvNT_6ParamsE,"",@"SHT_CUDA_INFO"
	.sectionflags	@""
	.align	4


	//----- nvinfo : EIATTR_CUDA_API_VERSION
	.align		4
        /*0000*/ 	.byte	0x04, 0x37
        /*0002*/ 	.short	(.L_22 - .L_21)
.L_21:
        /*0004*/ 	.word	0x00000082


	//----- nvinfo : EIATTR_KPARAM_INFO
	.align		4
.L_22:
        /*0008*/ 	.byte	0x04, 0x17
        /*000a*/ 	.short	(.L_24 - .L_23)
.L_23:
        /*000c*/ 	.word	0x00000000
        /*0010*/ 	.short	0x0000
        /*0012*/ 	.short	0x0070
        /*0014*/ 	.byte	0x00, 0xf0, 0x01, 0x1c


	//----- nvinfo : EIATTR_SPARSE_MMA_MASK
	.align		4
.L_24:
        /*0018*/ 	.byte	0x03, 0x50
        /*001a*/ 	.short	0x0000


	//----- nvinfo : EIATTR_MAXREG_COUNT
	.align		4
        /*001c*/ 	.byte	0x03, 0x1b
        /*001e*/ 	.short	0x00a8


	//----- nvinfo : EIATTR_NUM_BARRIERS
	.align		4
        /*0020*/ 	.byte	0x02, 0x4c
        /*0022*/ 	.byte	0x02
	.zero		1


	//----- nvinfo : EIATTR_EXTERNS
	.align		4
        /*0024*/ 	.byte	0x04, 0x0f
        /*0026*/ 	.short	(.L_26 - .L_25)


	//   ....[0]....
	.align		4
.L_25:
        /*0028*/ 	.word	index@(__assertfail)


	//----- nvinfo : EIATTR_ANNOTATIONS
	.align		4
.L_26:
        /*002c*/ 	.byte	0x04, 0x55
        /*002e*/ 	.short	(.L_28 - .L_27)


	//   ....[0]....
.L_27:
        /*0030*/ 	.word	0x00000001
        /*0034*/ 	.byte	0x70, 0x0c, 0x00, 0x00, 0x01, 0x00, 0x00, 0x00, 0x50, 0x0d, 0x00, 0x00, 0x01, 0x00, 0x00, 0x00
        /* <DEDUP_REMOVED lines=223> */
        /*0e34*/ 	.byte	0xd0, 0xde, 0x00, 0x00, 0x01, 0x00, 0x00, 0x00, 0xf0, 0xde, 0x00, 0x00


	//----- nvinfo : EIATTR_MERCURY_ISA_VERSION
	.align		4
.L_28:
        /*0e40*/ 	.byte	0x03, 0x5f
        /*0e42*/ 	.short	0x0101


	//----- nvinfo : EIATTR_INT_WARP_WIDE_INSTR_OFFSETS
	.align		4
        /*0e44*/ 	.byte	0x04, 0x31
        /*0e46*/ 	.short	(.L_30 - .L_29)


	//   ....[0]....
.L_29:
        /*0e48*/ 	.word	0x00000b30


	//   ....[1]....
        /*0e4c*/ 	.word	0x00000b40


	//   ....[2]....
        /*0e50*/ 	.word	0x00000c30


	//   ....[3]....
        /*0e54*/ 	.word	0x00005780


	//----- nvinfo : EIATTR_COOP_GROUP_MASK_REGIDS
	.align		4
.L_30:
        /*0e58*/ 	.byte	0x04, 0x29
        /*0e5a*/ 	.short	(.L_32 - .L_31)


	//   ....[0]....
.L_31:
        /*0e5c*/ 	.word	0xffffffff


	//   ....[1]....
        /*0e60*/ 	.word	0xffffffff


	//   ....[2]....
        /*0e64*/ 	.word	0xffffffff


	//   ....[3]....
        /*0e68*/ 	.word	0xffffffff


	//   ....[4]....
        /*0e6c*/ 	.word	0xffffffff


	//   ....[5]....
        /*0e70*/ 	.word	0xffffffff


	//   ....[6]....
        /*0e74*/ 	.word	0xffffffff


	//----- nvinfo : EIATTR_COOP_GROUP_INSTR_OFFSETS
	.align		4
.L_32:
        /*0e78*/ 	.byte	0x04, 0x28
        /*0e7a*/ 	.short	(.L_34 - .L_33)


	//   ....[0]....
.L_33:
        /*0e7c*/ 	.word	0x00000070


	//   ....[1]....
        /*0e80*/ 	.word	0x000000a0


	//   ....[2]....
        /*0e84*/ 	.word	0x00000460


	//   ....[3]....
        /*0e88*/ 	.word	0x00000780


	//   ....[4]....
        /*0e8c*/ 	.word	0x000009d0


	//   ....[5]....
        /*0e90*/ 	.word	0x00000d90


	//   ....[6]....
        /*0e94*/ 	.word	0x00001af0


	//----- nvinfo : EIATTR_REG_RECONFIG
	.align		4
.L_34:
        /*0e98*/ 	.byte	0x01, 0x54
	.zero		2


	//----- nvinfo : EIATTR_SYSCALL_OFFSETS
	.align		4
        /*0e9c*/ 	.byte	0x04, 0x46
        /*0e9e*/ 	.short	(.L_36 - .L_35)


	//   ....[0]....
.L_35:
        /*0ea0*/ 	.word	0x000059d0


	//   ....[1]....
        /*0ea4*/ 	.word	0x00005b10


	//----- nvinfo : EIATTR_MBARRIER_INSTR_OFFSETS
	.align		4
.L_36:
        /*0ea8*/ 	.byte	0x04, 0x39
        /*0eaa*/ 	.short	(.L_38 - .L_37)


	//   ....[0]....
.L_37:
        /*0eac*/ 	.word	0x00000610
        /*0eb0*/ 	.word	0x000000ff
        /*0eb4*/ 	.word	0x00000000
        /*0eb8*/ 	.short	0x0100
        /*0eba*/ 	.byte	0x08
	.zero		1


	//   ....[1]....
        /*0ebc*/ 	.word	0x00000620
        /*0ec0*/ 	.word	0x000000ff
        /*0ec4*/ 	.word	0x00000040
        /*0ec8*/ 	.short	0x0100
        /*0eca*/ 	.byte	0x08
	.zero		1


	//   ....[2]....
        /*0ecc*/ 	.word	0x00000630
        /*0ed0*/ 	.word	0x000000ff
        /*0ed4*/ 	.word	0x00000008
        /*0ed8*/ 	.short	0x0100
        /*0eda*/ 	.byte	0x08
	.zero		1


	//   ....[3]....
        /*0edc*/ 	.word	0x00000640
        /*0ee0*/ 	.word	0x000000ff
        /*0ee4*/ 	.word	0x00000048
        /*0ee8*/ 	.short	0x0100
        /*0eea*/ 	.byte	0x08
	.zero		1


	//   ....[4]....
        /*0eec*/ 	.word	0x00000650
        /*0ef0*/ 	.word	0x000000ff
        /*0ef4*/ 	.word	0x00000010
        /*0ef8*/ 	.short	0x0100
        /*0efa*/ 	.byte	0x08
	.zero		1


	//   ....[5]....
        /*0efc*/ 	.word	0x00000660
        /*0f00*/ 	.word	0x000000ff
        /*0f04*/ 	.word	0x00000050
        /*0f08*/ 	.short	0x0100
        /*0f0a*/ 	.byte	0x08
	.zero		1


	//   ....[6]....
        /*0f0c*/ 	.word	0x00000670
        /*0f10*/ 	.word	0x000000ff
        /*0f14*/ 	.word	0x00000018
        /*0f18*/ 	.short	0x0100
        /*0f1a*/ 	.byte	0x08
	.zero		1


	//   ....[7]....
        /*0f1c*/ 	.word	0x00000680
        /*0f20*/ 	.word	0x000000ff
        /*0f24*/ 	.word	0x00000058
        /*0f28*/ 	.short	0x0100
        /*0f2a*/ 	.byte	0x08
	.zero		1


	//   ....[8]....
        /*0f2c*/ 	.word	0x00000690
        /*0f30*/ 	.word	0x000000ff
        /*0f34*/ 	.word	0x00000020
        /*0f38*/ 	.short	0x0100
        /*0f3a*/ 	.byte	0x08
	.zero		1


	//   ....[9]....
        /*0f3c*/ 	.word	0x000006a0
        /*0f40*/ 	.word	0x000000ff
        /*0f44*/ 	.word	0x00000060
        /*0f48*/ 	.short	0x0100
        /*0f4a*/ 	.byte	0x08
	.zero		1


	//   ....[10]....
        /*0f4c*/ 	.word	0x000006b0
        /*0f50*/ 	.word	0x000000ff
        /*0f54*/ 	.word	0x00000028
        /*0f58*/ 	.short	0x0100
        /*0f5a*/ 	.byte	0x08
	.zero		1


	//   ....[11]....
        /*0f5c*/ 	.word	0x000006c0
        /*0f60*/ 	.word	0x000000ff
        /*0f64*/ 	.word	0x00000068
        /*0f68*/ 	.short	0x0100
        /*0f6a*/ 	.byte	0x08
	.zero		1


	//   ....[12]....
        /*0f6c*/ 	.word	0x000006d0
        /*0f70*/ 	.word	0x000000ff
        /*0f74*/ 	.word	0x00000030
        /*0f78*/ 	.short	0x0100
        /*0f7a*/ 	.byte	0x08
	.zero		1


	//   ....[13]....
        /*0f7c*/ 	.word	0x000006e0
        /*0f80*/ 	.word	0x000000ff
        /*0f84*/ 	.word	0x00000070
        /*0f88*/ 	.short	0x0100
        /*0f8a*/ 	.byte	0x08
	.zero		1


	//   ....[14]....
        /*0f8c*/ 	.word	0x000006f0
        /*0f90*/ 	.word	0x000000ff
        /*0f94*/ 	.word	0x00000038
        /*0f98*/ 	.short	0x0100
        /*0f9a*/ 	.byte	0x08
	.zero		1


	//   ....[15]....
        /*0f9c*/ 	.word	0x00000700
        /*0fa0*/ 	.word	0x000000ff
        /*0fa4*/ 	.word	0x00000078
        /*0fa8*/ 	.short	0x0100
        /*0faa*/ 	.byte	0x08
	.zero		1


	//   ....[16]....
        /*0fac*/ 	.word	0x00000930
        /*0fb0*/ 	.word	0x000000ff
        /*0fb4*/ 	.word	0x00000080
        /*0fb8*/ 	.short	0x0100
        /*0fba*/ 	.byte	0x08
	.zero		1


	//   ....[17]....
        /*0fbc*/ 	.word	0x00000940
        /*0fc0*/ 	.word	0x000000ff
        /*0fc4*/ 	.word	0x000000a0
        /*0fc8*/ 	.short	0x0100
        /*0fca*/ 	.byte	0x08
	.zero		1


	//   ....[18]....
        /*0fcc*/ 	.word	0x00000950
        /*0fd0*/ 	.word	0x000000ff
        /*0fd4*/ 	.word	0x00000088
        /*0fd8*/ 	.short	0x0100
        /*0fda*/ 	.byte	0x08
	.zero		1


	//   ....[19]....
        /*0fdc*/ 	.word	0x00000960
        /*0fe0*/ 	.word	0x000000ff
        /*0fe4*/ 	.word	0x000000a8
        /*0fe8*/ 	.short	0x0100
        /*0fea*/ 	.byte	0x08
	.zero		1


	//   ....[20]....
        /*0fec*/ 	.word	0x00000970
        /*0ff0*/ 	.word	0x000000ff
        /*0ff4*/ 	.word	0x00000090
        /*0ff8*/ 	.short	0x0100
        /*0ffa*/ 	.byte	0x08
	.zero		1


	//   ....[21]....
        /*0ffc*/ 	.word	0x00000980
        /*1000*/ 	.word	0x000000ff
        /*1004*/ 	.word	0x000000b0
        /*1008*/ 	.short	0x0100
        /*100a*/ 	.byte	0x08
	.zero		1


	//   ....[22]....
        /*100c*/ 	.word	0x00000990
        /*1010*/ 	.word	0x000000ff
        /*1014*/ 	.word	0x00000098
        /*1018*/ 	.short	0x0100
        /*101a*/ 	.byte	0x08
	.zero		1


	//   ....[23]....
        /*101c*/ 	.word	0x000009a0
        /*1020*/ 	.word	0x000000ff
        /*1024*/ 	.word	0x000000b8
        /*1028*/ 	.short	0x0100
        /*102a*/ 	.byte	0x08
	.zero		1


	//   ....[24]....
        /*102c*/ 	.word	0x00000cb0
        /*1030*/ 	.word	0x000000ff
        /*1034*/ 	.word	0x000000c0
        /*1038*/ 	.short	0x0100
        /*103a*/ 	.byte	0x06
	.zero		1


	//   ....[25]....
        /*103c*/ 	.word	0x00000d30
        /*1040*/ 	.word	0x000000ff
        /*1044*/ 	.word	0x000000c8
        /*1048*/ 	.short	0x0100
        /*104a*/ 	.byte	0x06
	.zero		1


	//   ....[26]....
        /*104c*/ 	.word	0x00002370
        /*1050*/ 	.word	0x000000ff
        /*1054*/ 	.word	0x00000000
        /*1058*/ 	.short	0x010a
        /*105a*/ 	.byte	0x04
	.zero		1


	//   ....[27]....
        /*105c*/ 	.word	0x000023b0
        /*1060*/ 	.word	0x000000ff
        /*1064*/ 	.word	0x00000000
        /*1068*/ 	.short	0x010a
        /*106a*/ 	.byte	0x04
	.zero		1


	//   ....[28]....
        /*106c*/ 	.word	0x00003710
        /*1070*/ 	.word	0x000000ff
        /*1074*/ 	.word	0x00000000
        /*1078*/ 	.short	0x010a
        /*107a*/ 	.byte	0x06
	.zero		1


	//   ....[29]....
        /*107c*/ 	.word	0x00003750
        /*1080*/ 	.word	0x000000ff
        /*1084*/ 	.word	0x00000000
        /*1088*/ 	.short	0x010a
        /*108a*/ 	.byte	0x06
	.zero		1


	//   ....[30]....
        /*108c*/ 	.word	0x000047e0
        /*1090*/ 	.word	0x00000003
        /*1094*/ 	.word	0x00000000
        /*1098*/ 	.short	0x0101
        /*109a*/ 	.byte	0x3f
	.zero		1


	//   ....[31]....
        /*109c*/ 	.word	0x00005830
        /*10a0*/ 	.word	0x00000000
        /*10a4*/ 	.word	0x00000000
        /*10a8*/ 	.short	0x0101
        /*10aa*/ 	.byte	0x3f
	.zero		1


	//   ....[32]....
        /*10ac*/ 	.word	0x00006060
        /*10b0*/ 	.word	0x0000000e
        /*10b4*/ 	.word	0x00000080
        /*10b8*/ 	.short	0x010a
        /*10ba*/ 	.byte	0x3f
	.zero		1


	//   ....[33]....
        /*10bc*/ 	.word	0x00006380
        /*10c0*/ 	.word	0x00000007
        /*10c4*/ 	.word	0x00000000
        /*10c8*/ 	.short	0x0101
        /*10ca*/ 	.byte	0x3f
	.zero		1


	//   ....[34]....
        /*10cc*/ 	.word	0x00006ba0
        /*10d0*/ 	.word	0x0000000f
        /*10d4*/ 	.word	0x00000080
        /*10d8*/ 	.short	0x010a
        /*10da*/ 	.byte	0x3f
	.zero		1


	//   ....[35]....
        /*10dc*/ 	.word	0x00006dd0
        /*10e0*/ 	.word	0x0000000a
        /*10e4*/ 	.word	0x00000000
        /*10e8*/ 	.short	0x0101
        /*10ea*/ 	.byte	0x3f
	.zero		1


	//   ....[36]....
        /*10ec*/ 	.word	0x00007510
        /*10f0*/ 	.word	0x0000000e
        /*10f4*/ 	.word	0x00000080
        /*10f8*/ 	.short	0x010a
        /*10fa*/ 	.byte	0x3f
	.zero		1


	//   ....[37]....
        /*10fc*/ 	.word	0x00007740
        /*1100*/ 	.word	0x0000000a
        /*1104*/ 	.word	0x00000000
        /*1108*/ 	.short	0x0101
        /*110a*/ 	.byte	0x3f
	.zero		1


	//   ....[38]....
        /*110c*/ 	.word	0x00007e60
        /*1110*/ 	.word	0x0000000c
        /*1114*/ 	.word	0x00000080
        /*1118*/ 	.short	0x010a
        /*111a*/ 	.byte	0x3f
	.zero		1


	//   ....[39]....
        /*111c*/ 	.word	0x000080e0
        /*1120*/ 	.word	0x0000000c
        /*1124*/ 	.word	0x00000000
        /*1128*/ 	.short	0x0101
        /*112a*/ 	.byte	0x3f
	.zero		1


	//   ....[40]....
        /*112c*/ 	.word	0x00008810
        /*1130*/ 	.word	0x0000000c
        /*1134*/ 	.word	0x00000080
        /*1138*/ 	.short	0x010a
        /*113a*/ 	.byte	0x3f
	.zero		1


	//   ....[41]....
        /*113c*/ 	.word	0x00008a90
        /*1140*/ 	.word	0x0000000c
        /*1144*/ 	.word	0x00000000
        /*1148*/ 	.short	0x0101
        /*114a*/ 	.byte	0x3f
	.zero		1


	//   ....[42]....
        /*114c*/ 	.word	0x000091c0
        /*1150*/ 	.word	0x0000000c
        /*1154*/ 	.word	0x00000080
        /*1158*/ 	.short	0x010a
        /*115a*/ 	.byte	0x3f
	.zero		1


	//   ....[43]....
        /*115c*/ 	.word	0x00009440
        /*1160*/ 	.word	0x0000000c
        /*1164*/ 	.word	0x00000000
        /*1168*/ 	.short	0x0101
        /*116a*/ 	.byte	0x3f
	.zero		1


	//   ....[44]....
        /*116c*/ 	.word	0x00009c40
        /*1170*/ 	.word	0x0000000c
        /*1174*/ 	.word	0x00000080
        /*1178*/ 	.short	0x010a
        /*117a*/ 	.byte	0x3f
	.zero		1


	//   ....[45]....
        /*117c*/ 	.word	0x00009ec0
        /*1180*/ 	.word	0x0000000c
        /*1184*/ 	.word	0x00000000
        /*1188*/ 	.short	0x0101
        /*118a*/ 	.byte	0x3f
	.zero		1


	//   ....[46]....
        /*118c*/ 	.word	0x0000a6f0
        /*1190*/ 	.word	0x0000000d
        /*1194*/ 	.word	0x00000080
        /*1198*/ 	.short	0x010a
        /*119a*/ 	.byte	0x3f
	.zero		1


	//   ....[47]....
        /*119c*/ 	.word	0x0000a950
        /*11a0*/ 	.word	0x00000008
        /*11a4*/ 	.word	0x00000000
        /*11a8*/ 	.short	0x0101
        /*11aa*/ 	.byte	0x3f
	.zero		1


	//   ....[48]....
        /*11ac*/ 	.word	0x0000bed0
        /*11b0*/ 	.word	0x000000ff
        /*11b4*/ 	.word	0x000000c8
        /*11b8*/ 	.short	0x010a
        /*11ba*/ 	.byte	0x04
	.zero		1


	//   ....[49]....
        /*11bc*/ 	.word	0x0000c2d0
        /*11c0*/ 	.word	0x000000ff
        /*11c4*/ 	.word	0x000000a0
        /*11c8*/ 	.short	0x010a
        /*11ca*/ 	.byte	0x0d
	.zero		1


	//   ....[50]....
        /*11cc*/ 	.word	0x0000c3c0
        /*11d0*/ 	.word	0x000000ff
        /*11d4*/ 	.word	0x00000080
        /*11d8*/ 	.short	0x010b
        /*11da*/ 	.byte	0x0d
	.zero		1


	//   ....[51]....
        /*11dc*/ 	.word	0x0000c420
        /*11e0*/ 	.word	0x000000ff
        /*11e4*/ 	.word	0x00000000
        /*11e8*/ 	.short	0x0101
        /*11ea*/ 	.byte	0x10
	.zero		1


	//   ....[52]....
        /*11ec*/ 	.word	0x0000c450
        /*11f0*/ 	.word	0x000000ff
        /*11f4*/ 	.word	0x000000a8
        /*11f8*/ 	.short	0x010a
        /*11fa*/ 	.byte	0x0d
	.zero		1


	//   ....[53]....
        /*11fc*/ 	.word	0x0000c560
        /*1200*/ 	.word	0x000000ff
        /*1204*/ 	.word	0x00000088
        /*1208*/ 	.short	0x010b
        /*120a*/ 	.byte	0x0d
	.zero		1


	//   ....[54]....
        /*120c*/ 	.word	0x0000c5c0
        /*1210*/ 	.word	0x000000ff
        /*1214*/ 	.word	0x00000000
        /*1218*/ 	.short	0x0101
        /*121a*/ 	.byte	0x12
	.zero		1


	//   ....[55]....
        /*121c*/ 	.word	0x0000c5f0
        /*1220*/ 	.word	0x000000ff
        /*1224*/ 	.word	0x000000b0
        /*1228*/ 	.short	0x010a
        /*122a*/ 	.byte	0x0d
	.zero		1


	//   ....[56]....
        /*122c*/ 	.word	0x0000c700
        /*1230*/ 	.word	0x000000ff
        /*1234*/ 	.word	0x00000090
        /*1238*/ 	.short	0x010b
        /*123a*/ 	.byte	0x0d
	.zero		1


	//   ....[57]....
        /*123c*/ 	.word	0x0000c760
        /*1240*/ 	.word	0x000000ff
        /*1244*/ 	.word	0x00000000
        /*1248*/ 	.short	0x0101
        /*124a*/ 	.byte	0x17
	.zero		1


	//   ....[58]....
        /*124c*/ 	.word	0x0000c790
        /*1250*/ 	.word	0x000000ff
        /*1254*/ 	.word	0x000000b8
        /*1258*/ 	.short	0x010a
        /*125a*/ 	.byte	0x0d
	.zero		1


	//   ....[59]....
        /*125c*/ 	.word	0x0000c8a0
        /*1260*/ 	.word	0x000000ff
        /*1264*/ 	.word	0x00000098
        /*1268*/ 	.short	0x010b
        /*126a*/ 	.byte	0x0d
	.zero		1


	//   ....[60]....
        /*126c*/ 	.word	0x0000c900
        /*1270*/ 	.word	0x000000ff
        /*1274*/ 	.word	0x00000000
        /*1278*/ 	.short	0x0101
        /*127a*/ 	.byte	0x1d
	.zero		1


	//   ....[61]....
        /*127c*/ 	.word	0x0000c940
        /*1280*/ 	.word	0x000000ff
        /*1284*/ 	.word	0x000000a0
        /*1288*/ 	.short	0x010a
        /*128a*/ 	.byte	0x0d
	.zero		1


	//   ....[62]....
        /*128c*/ 	.word	0x0000ca40
        /*1290*/ 	.word	0x000000ff
        /*1294*/ 	.word	0x00000080
        /*1298*/ 	.short	0x010b
        /*129a*/ 	.byte	0x0d
	.zero		1


	//   ....[63]....
        /*129c*/ 	.word	0x0000ca80
        /*12a0*/ 	.word	0x000000ff
        /*12a4*/ 	.word	0x00000000
        /*12a8*/ 	.short	0x0101
        /*12aa*/ 	.byte	0x10
	.zero		1


	//   ....[64]....
        /*12ac*/ 	.word	0x0000cab0
        /*12b0*/ 	.word	0x000000ff
        /*12b4*/ 	.word	0x000000a8
        /*12b8*/ 	.short	0x010a
        /*12ba*/ 	.byte	0x0d
	.zero		1


	//   ....[65]....
        /*12bc*/ 	.word	0x0000cbb0
        /*12c0*/ 	.word	0x000000ff
        /*12c4*/ 	.word	0x00000088
        /*12c8*/ 	.short	0x010b
        /*12ca*/ 	.byte	0x0d
	.zero		1


	//   ....[66]....
        /*12cc*/ 	.word	0x0000cbf0
        /*12d0*/ 	.word	0x000000ff
        /*12d4*/ 	.word	0x00000000
        /*12d8*/ 	.short	0x0101
        /*12da*/ 	.byte	0x12
	.zero		1


	//   ....[67]....
        /*12dc*/ 	.word	0x0000cc20
        /*12e0*/ 	.word	0x000000ff
        /*12e4*/ 	.word	0x000000b0
        /*12e8*/ 	.short	0x010a
        /*12ea*/ 	.byte	0x0d
	.zero		1


	//   ....[68]....
        /*12ec*/ 	.word	0x0000cd20
        /*12f0*/ 	.word	0x000000ff
        /*12f4*/ 	.word	0x00000090
        /*12f8*/ 	.short	0x010b
        /*12fa*/ 	.byte	0x0d
	.zero		1


	//   ....[69]....
        /*12fc*/ 	.word	0x0000cd60
        /*1300*/ 	.word	0x000000ff
        /*1304*/ 	.word	0x00000000
        /*1308*/ 	.short	0x0101
        /*130a*/ 	.byte	0x17
	.zero		1


	//   ....[70]....
        /*130c*/ 	.word	0x0000cd90
        /*1310*/ 	.word	0x000000ff
        /*1314*/ 	.word	0x000000b8
        /*1318*/ 	.short	0x010a
        /*131a*/ 	.byte	0x0d
	.zero		1


	//   ....[71]....
        /*131c*/ 	.word	0x0000ce90
        /*1320*/ 	.word	0x000000ff
        /*1324*/ 	.word	0x00000098
        /*1328*/ 	.short	0x010b
        /*132a*/ 	.byte	0x0d
	.zero		1


	//   ....[72]....
        /*132c*/ 	.word	0x0000cee0
        /*1330*/ 	.word	0x000000ff
        /*1334*/ 	.word	0x00000000
        /*1338*/ 	.short	0x0101
        /*133a*/ 	.byte	0x1d
	.zero		1


	//   ....[73]....
        /*133c*/ 	.word	0x0000d620
        /*1340*/ 	.word	0x00000000
        /*1344*/ 	.word	0x000000a0
        /*1348*/ 	.short	0x010a
        /*134a*/ 	.byte	0x3f
	.zero		1


	//   ....[74]....
        /*134c*/ 	.word	0x0000d660
        /*1350*/ 	.word	0x00000000
        /*1354*/ 	.word	0x000000a8
        /*1358*/ 	.short	0x010a
        /*135a*/ 	.byte	0x3f
	.zero		1


	//   ....[75]....
        /*135c*/ 	.word	0x0000d6a0
        /*1360*/ 	.word	0x00000000
        /*1364*/ 	.word	0x000000b0
        /*1368*/ 	.short	0x010a
        /*136a*/ 	.byte	0x3f
	.zero		1


	//   ....[76]....
        /*136c*/ 	.word	0x0000d700
        /*1370*/ 	.word	0x00000000
        /*1374*/ 	.word	0x000000b8
        /*1378*/ 	.short	0x010a
        /*137a*/ 	.byte	0x3f
	.zero		1


	//   ....[77]....
        /*137c*/ 	.word	0x0000da50
        /*1380*/ 	.word	0x0000000a
        /*1384*/ 	.word	0x00000040
        /*1388*/ 	.short	0x010a
        /*138a*/ 	.byte	0x3f
	.zero		1


	//   ....[78]....
        /*138c*/ 	.word	0x0000de60
        /*1390*/ 	.word	0x00000002
        /*1394*/ 	.word	0x000000c8
        /*1398*/ 	.short	0x0101
        /*139a*/ 	.byte	0x3f
	.zero		1


	//   ....[79]....
        /*139c*/ 	.word	0x0000e5f0
        /*13a0*/ 	.word	0x00000005
        /*13a4*/ 	.word	0x00000000
        /*13a8*/ 	.short	0x010a
        /*13aa*/ 	.byte	0x3f
	.zero		1


	//   ....[80]....
        /*13ac*/ 	.word	0x0000e670
        /*13b0*/ 	.word	0x00000007
        /*13b4*/ 	.word	0x00000000
        /*13b8*/ 	.short	0x010a
        /*13ba*/ 	.byte	0x3f
	.zero		1


	//   ....[81]....
        /*13bc*/ 	.word	0x0000e700
        /*13c0*/ 	.word	0x00000006
        /*13c4*/ 	.word	0x00000000
        /*13c8*/ 	.short	0x010a
        /*13ca*/ 	.byte	0x3f
	.zero		1


	//   ....[82]....
        /*13cc*/ 	.word	0x0000e790
        /*13d0*/ 	.word	0x00000007
        /*13d4*/ 	.word	0x00000000
        /*13d8*/ 	.short	0x010a
        /*13da*/ 	.byte	0x3f
	.zero		1


	//   ....[83]....
        /*13dc*/ 	.word	0x0000e820
        /*13e0*/ 	.word	0x00000006
        /*13e4*/ 	.word	0x00000000
        /*13e8*/ 	.short	0x010a
        /*13ea*/ 	.byte	0x3f
	.zero		1


	//   ....[84]....
        /*13ec*/ 	.word	0x0000e8b0
        /*13f0*/ 	.word	0x00000007
        /*13f4*/ 	.word	0x00000000
        /*13f8*/ 	.short	0x010a
        /*13fa*/ 	.byte	0x3f
	.zero		1


	//   ....[85]....
        /*13fc*/ 	.word	0x0000e940
        /*1400*/ 	.word	0x00000006
        /*1404*/ 	.word	0x00000000
        /*1408*/ 	.short	0x010a
        /*140a*/ 	.byte	0x3f
	.zero		1


	//   ....[86]....
        /*140c*/ 	.word	0x0000e9d0
        /*1410*/ 	.word	0x00000003
        /*1414*/ 	.word	0x00000000
        /*1418*/ 	.short	0x010a
        /*141a*/ 	.byte	0x3f
	.zero		1


	//   ....[87]....
        /*141c*/ 	.word	0x0000ea40
        /*1420*/ 	.word	0x00000003
        /*1424*/ 	.word	0x00000000
        /*1428*/ 	.short	0x010a
        /*142a*/ 	.byte	0x3f
	.zero		1


	//   ....[88]....
        /*142c*/ 	.word	0x0000eaa0
        /*1430*/ 	.word	0x00000005
        /*1434*/ 	.word	0x00000000
        /*1438*/ 	.short	0x010a
        /*143a*/ 	.byte	0x3f
	.zero		1


	//   ....[89]....
        /*143c*/ 	.word	0x0000eaf0
        /*1440*/ 	.word	0x0000000e
        /*1444*/ 	.word	0x00000080
        /*1448*/ 	.short	0x010a
        /*144a*/ 	.byte	0x3f
	.zero		1


	//   ....[90]....
        /*144c*/ 	.word	0x0000eb40
        /*1450*/ 	.word	0x0000000f
        /*1454*/ 	.word	0x00000080
        /*1458*/ 	.short	0x010a
        /*145a*/ 	.byte	0x3f
	.zero		1


	//   ....[91]....
        /*145c*/ 	.word	0x0000eb90
        /*1460*/ 	.word	0x0000000e
        /*1464*/ 	.word	0x00000080
        /*1468*/ 	.short	0x010a
        /*146a*/ 	.byte	0x3f
	.zero		1


	//   ....[92]....
        /*146c*/ 	.word	0x0000ebe0
        /*1470*/ 	.word	0x0000000c
        /*1474*/ 	.word	0x00000080
        /*1478*/ 	.short	0x010a
        /*147a*/ 	.byte	0x3f
	.zero		1


	//   ....[93]....
        /*147c*/ 	.word	0x0000ec30
        /*1480*/ 	.word	0x0000000c
        /*1484*/ 	.word	0x00000080
        /*1488*/ 	.short	0x010a
        /*148a*/ 	.byte	0x3f
	.zero		1


	//   ....[94]....
        /*148c*/ 	.word	0x0000ec80
        /*1490*/ 	.word	0x0000000c
        /*1494*/ 	.word	0x00000080
        /*1498*/ 	.short	0x010a
        /*149a*/ 	.byte	0x3f
	.zero		1


	//   ....[95]....
        /*149c*/ 	.word	0x0000ecd0
        /*14a0*/ 	.word	0x0000000c
        /*14a4*/ 	.word	0x00000080
        /*14a8*/ 	.short	0x010a
        /*14aa*/ 	.byte	0x3f
	.zero		1


	//   ....[96]....
        /*14ac*/ 	.word	0x0000ed20
        /*14b0*/ 	.word	0x0000000d
        /*14b4*/ 	.word	0x00000080
        /*14b8*/ 	.short	0x010a
        /*14ba*/ 	.byte	0x3f
	.zero		1


	//   ....[97]....
        /*14bc*/ 	.word	0x0000ed80
        /*14c0*/ 	.word	0x00000007
        /*14c4*/ 	.word	0x000000c8
        /*14c8*/ 	.short	0x010a
        /*14ca*/ 	.byte	0x3f
	.zero		1


	//   ....[98]....
        /*14cc*/ 	.word	0x0000ede0
        /*14d0*/ 	.word	0x00000003
        /*14d4*/ 	.word	0x000000a0
        /*14d8*/ 	.short	0x010a
        /*14da*/ 	.byte	0x3f
	.zero		1


	//   ....[99]....
        /*14dc*/ 	.word	0x0000ee40
        /*14e0*/ 	.word	0x00000003
        /*14e4*/ 	.word	0x000000a8
        /*14e8*/ 	.short	0x010a
        /*14ea*/ 	.byte	0x3f
	.zero		1


	//   ....[100]....
        /*14ec*/ 	.word	0x0000eea0
        /*14f0*/ 	.word	0x00000003
        /*14f4*/ 	.word	0x000000b0
        /*14f8*/ 	.short	0x010a
        /*14fa*/ 	.byte	0x3f
	.zero		1


	//   ....[101]....
        /*14fc*/ 	.word	0x0000ef00
        /*1500*/ 	.word	0x00000003
        /*1504*/ 	.word	0x000000b8
        /*1508*/ 	.short	0x010a
        /*150a*/ 	.byte	0x3f
	.zero		1


	//   ....[102]....
        /*150c*/ 	.word	0x0000ef60
        /*1510*/ 	.word	0x00000003
        /*1514*/ 	.word	0x000000a0
        /*1518*/ 	.short	0x010a
        /*151a*/ 	.byte	0x3f
	.zero		1


	//   ....[103]....
        /*151c*/ 	.word	0x0000efc0
        /*1520*/ 	.word	0x00000003
        /*1524*/ 	.word	0x000000a8
        /*1528*/ 	.short	0x010a
        /*152a*/ 	.byte	0x3f
	.zero		1


	//   ....[104]....
        /*152c*/ 	.word	0x0000f020
        /*1530*/ 	.word	0x00000003
        /*1534*/ 	.word	0x000000b0
        /*1538*/ 	.short	0x010a
        /*153a*/ 	.byte	0x3f
	.zero		1


	//   ....[105]....
        /*153c*/ 	.word	0x0000f080
        /*1540*/ 	.word	0x00000003
        /*1544*/ 	.word	0x000000b8
        /*1548*/ 	.short	0x010a
        /*154a*/ 	.byte	0x3f
	.zero		1


	//   ....[106]....
        /*154c*/ 	.word	0x0000f0d0
        /*1550*/ 	.word	0x00000000
        /*1554*/ 	.word	0x000000a0
        /*1558*/ 	.short	0x010a
        /*155a*/ 	.byte	0x3f
	.zero		1


	//   ....[107]....
        /*155c*/ 	.word	0x0000f120
        /*1560*/ 	.word	0x00000000
        /*1564*/ 	.word	0x000000a8
        /*1568*/ 	.short	0x010a
        /*156a*/ 	.byte	0x3f
	.zero		1


	//   ....[108]....
        /*156c*/ 	.word	0x0000f170
        /*1570*/ 	.word	0x00000000
        /*1574*/ 	.word	0x000000b0
        /*1578*/ 	.short	0x010a
        /*157a*/ 	.byte	0x3f
	.zero		1


	//   ....[109]....
        /*157c*/ 	.word	0x0000f250
        /*1580*/ 	.word	0x0000000a
        /*1584*/ 	.word	0x00000040
        /*1588*/ 	.short	0x010a
        /*158a*/ 	.byte	0x3f
	.zero		1


	//   ....[110]....
        /*158c*/ 	.word	0x0000f330
        /*1590*/ 	.word	0x00000005
        /*1594*/ 	.word	0x00000000
        /*1598*/ 	.short	0x010a
        /*159a*/ 	.byte	0x3f
	.zero		1


	//   ....[111]....
        /*159c*/ 	.word	0x0000f380
        /*15a0*/ 	.word	0x00000007
        /*15a4*/ 	.word	0x00000000
        /*15a8*/ 	.short	0x010a
        /*15aa*/ 	.byte	0x3f
	.zero		1


	//   ....[112]....
        /*15ac*/ 	.word	0x0000f3d0
        /*15b0*/ 	.word	0x00000006
        /*15b4*/ 	.word	0x00000000
        /*15b8*/ 	.short	0x010a
        /*15ba*/ 	.byte	0x3f
	.zero		1


	//   ....[113]....
        /*15bc*/ 	.word	0x0000f420
        /*15c0*/ 	.word	0x00000007
        /*15c4*/ 	.word	0x00000000
        /*15c8*/ 	.short	0x010a
        /*15ca*/ 	.byte	0x3f
	.zero		1


	//   ....[114]....
        /*15cc*/ 	.word	0x0000f470
        /*15d0*/ 	.word	0x00000006
        /*15d4*/ 	.word	0x00000000
        /*15d8*/ 	.short	0x010a
        /*15da*/ 	.byte	0x3f
	.zero		1


	//   ....[115]....
        /*15dc*/ 	.word	0x0000f4c0
        /*15e0*/ 	.word	0x00000007
        /*15e4*/ 	.word	0x00000000
        /*15e8*/ 	.short	0x010a
        /*15ea*/ 	.byte	0x3f
	.zero		1


	//   ....[116]....
        /*15ec*/ 	.word	0x0000f510
        /*15f0*/ 	.word	0x00000006
        /*15f4*/ 	.word	0x00000000
        /*15f8*/ 	.short	0x010a
        /*15fa*/ 	.byte	0x3f
	.zero		1


	//----- nvinfo : EIATTR_NUM_MBARRIERS
	.align		4
.L_38:
        /*15fc*/ 	.byte	0x03, 0x38
        /*15fe*/ 	.short	0x001a


	//----- nvinfo : EIATTR_EXIT_INSTR_OFFSETS
	.align		4
        /*1600*/ 	.byte	0x04, 0x1c
        /*1602*/ 	.short	(.L_40 - .L_39)


	//   ....[0]....
.L_39:
        /*1604*/ 	.word	0x00000fb0


	//   ....[1]....
        /*1608*/ 	.word	0x00001750


	//   ....[2]....
        /*160c*/ 	.word	0x0000b810


	//   ....[3]....
        /*1610*/ 	.word	0x0000bdd0


	//   ....[4]....
        /*1614*/ 	.word	0x0000be60


	//   ....[5]....
        /*1618*/ 	.word	0x0000d750


	//   ....[6]....
        /*161c*/ 	.word	0x0000ea20


	//----- nvinfo : EIATTR_MAX_THREADS
	.align		4
.L_40:
        /*1620*/ 	.byte	0x04, 0x05
        /*1622*/ 	.short	(.L_42 - .L_41)
.L_41:
        /*1624*/ 	.word	0x00000180
        /*1628*/ 	.word	0x00000001
        /*162c*/ 	.word	0x00000001


	//----- nvinfo : EIATTR_CRS_STACK_SIZE
	.align		4
.L_42:
        /*1630*/ 	.byte	0x04, 0x1e
        /*1632*/ 	.short	(.L_44 - .L_43)
.L_43:
        /*1634*/ 	.word	0x00000000


	//----- nvinfo : EIATTR_CBANK_PARAM_SIZE
	.align		4
.L_44:
        /*1638*/ 	.byte	0x03, 0x19
        /*163a*/ 	.short	0x0770


	//----- nvinfo : EIATTR_PARAM_CBANK
	.align		4
        /*163c*/ 	.byte	0x04, 0x0a
        /*163e*/ 	.short	(.L_46 - .L_45)
	.align		4
.L_45:
        /*1640*/ 	.word	index@(.nv.constant0._ZN7cutlass13device_kernelINS_4gemm6kernel13GemmUniversalIN4cute5tupleIJiiiiEEENS1_10collective13CollectiveMmaINS1_37MainloopSm90TmaGmmaWarpSpecializedFP8ILi8ENS5_IJNS4_1CILi2EEENSA_ILi1EEESC_EEENS1_35KernelTmaWarpSpecializedCooperativeEEENS5_IJNSA_ILi128EEENSA_ILi256EEENSA_ILi64EEEEEENS_12float_e4m3_tENS5_IJlSC_lEEESK_SL_NS4_8TiledMMAINS4_8MMA_AtomIJNS4_4SM904GMMA31MMA_64x256x32_F32E4M3E4M3_SS_TNILNSP_7ScaleInE1ELSR_1EEEEEENS4_6LayoutISD_NS5_IJSC_NSA_ILi0EEESV_EEEEENS5_IJNS4_10UnderscoreESY_SY_EEEEENS4_13SM90_TMA_LOADENS4_14ComposedLayoutINS4_7SwizzleILi2ELi4ELi3EEENS4_18smem_ptr_flag_bitsILi8EEENSU_INS5_IJNSA_ILi8EEESI_EEENS5_IJSI_SC_EEEEEEEvNS4_8identityENS4_23SM90_TMA_LOAD_MULTICASTES1B_vS1C_EENS_8epilogue10collective18CollectiveEpilogueINS1F_22Sm90TmaWarpSpecializedILi4ELi2ELi16ELb0ELb0EEEJSJ_NS5_IJSG_NSA_ILi32EEEEEESK_SL_SK_SL_NS1F_6fusion15FusionCallbacksIS1J_NS1M_17LinearCombinationISK_fSK_fLNS_15FloatRoundStyleE2EEESJ_S1L_JEEES11_NS12_INS13_ILi1ELi4ELi3EEES16_NSU_INS5_IJS17_S1K_EEENS5_IJS1K_SC_EEEEEEENS4_39AutoVectorizingCopyWithAssumedAlignmentILi128EEENS4_14SM90_TMA_STOREES1W_S1Y_NS4_9Copy_AtomIJNS4_17SM90_U32x4_STSM_NENS_6half_tEEEEvEEEvvEEEEvNT_6ParamsE)
        /*1644*/ 	.short	0x0210
        /*1646*/ 	.short	0x0770


	//----- nvinfo : EIATTR_SW_WAR
	.align		4
.L_46:
        /*1648*/ 	.byte	0x04, 0x36
        /*164a*/ 	.short	(.L_48 - .L_47)
.L_47:
        /*164c*/ 	.word	0x00000008
.L_48:


//--------------------- .nv.callgraph             --------------------------
	.section	.nv.callgraph,"",@"SHT_CUDA_CALLGRAPH"
	.align	4
	.sectionentsize	8
	.align		4
        /*0000*/ 	.word	0x00000000
	.align		4
        /*0004*/ 	.word	0xffffffff
	.align		4
        /*0008*/ 	.word	index@(_ZN7cutlass13device_kernelINS_4gemm6kernel13GemmUniversalIN4cute5tupleIJiiiiEEENS1_10collective13CollectiveMmaINS1_37MainloopSm90TmaGmmaWarpSpecializedFP8ILi8ENS5_IJNS4_1CILi2EEENSA_ILi1EEESC_EEENS1_35KernelTmaWarpSpecializedCooperativeEEENS5_IJNSA_ILi128EEENSA_ILi256EEENSA_ILi64EEEEEENS_12float_e4m3_tENS5_IJlSC_lEEESK_SL_NS4_8TiledMMAINS4_8MMA_AtomIJNS4_4SM904GMMA31MMA_64x256x32_F32E4M3E4M3_SS_TNILNSP_7ScaleInE1ELSR_1EEEEEENS4_6LayoutISD_NS5_IJSC_NSA_ILi0EEESV_EEEEENS5_IJNS4_10UnderscoreESY_SY_EEEEENS4_13SM90_TMA_LOADENS4_14ComposedLayoutINS4_7SwizzleILi2ELi4ELi3EEENS4_18smem_ptr_flag_bitsILi8EEENSU_INS5_IJNSA_ILi8EEESI_EEENS5_IJSI_SC_EEEEEEEvNS4_8identityENS4_23SM90_TMA_LOAD_MULTICASTES1B_vS1C_EENS_8epilogue10collective18CollectiveEpilogueINS1F_22Sm90TmaWarpSpecializedILi4ELi2ELi16ELb0ELb0EEEJSJ_NS5_IJSG_NSA_ILi32EEEEEESK_SL_SK_SL_NS1F_6fusion15FusionCallbacksIS1J_NS1M_17LinearCombinationISK_fSK_fLNS_15FloatRoundStyleE2EEESJ_S1L_JEEES11_NS12_INS13_ILi1ELi4ELi3EEES16_NSU_INS5_IJS17_S1K_EEENS5_IJS1K_SC_EEEEEEENS4_39AutoVectorizingCopyWithAssumedAlignmentILi128EEENS4_14SM90_TMA_STOREES1W_S1Y_NS4_9Copy_AtomIJNS4_17SM90_U32x4_STSM_NENS_6half_tEEEEvEEEvvEEEEvNT_6ParamsE)
	.align		4
        /*000c*/ 	.word	index@(__assertfail)
	.align		4
        /*0010*/ 	.word	0x00000000
	.align		4
        /*0014*/ 	.word	0xfffffffe
	.align		4
        /*0018*/ 	.word	0x00000000
	.align		4
        /*001c*/ 	.word	0xfffffffd
	.align		4
        /*0020*/ 	.word	0x00000000
	.align		4
        /*0024*/ 	.word	0xfffffffc


//--------------------- .nv.constant4             --------------------------
	.section	.nv.constant4,"a",@progbits
	.align	8
	.align		8
.nv.constant4:
        /*0000*/ 	.dword	__assertfail
	.align		8
        /*0008*/ 	.dword	__unnamed_1
	.align		8
        /*0010*/ 	.dword	__unnamed_2
	.align		8
        /*0018*/ 	.dword	_ZN39_INTERNAL_20a60c1f_4_k_cu_4ee59573_27934cuda3std3__45__cpo5beginE
	.align		8
        /*0020*/ 	.dword	_ZN39_INTERNAL_20a60c1f_4_k_cu_4ee59573_27934cuda3std3__45__cpo3endE
	.align		8
        /*0028*/ 	.dword	_ZN39_INTERNAL_20a60c1f_4_k_cu_4ee59573_27934cuda3std3__45__cpo6cbeginE
	.align		8
        /*0030*/ 	.dword	_ZN39_INTERNAL_20a60c1f_4_k_cu_4ee59573_27934cuda3std3__45__cpo4cendE
	.align		8
        /*0038*/ 	.dword	_ZN39_INTERNAL_20a60c1f_4_k_cu_4ee59573_27934cuda3std3__441_GLOBAL__N__20a60c1f_4_k_cu_4ee59573_27936ignoreE
	.align		8
        /*0040*/ 	.dword	_ZN39_INTERNAL_20a60c1f_4_k_cu_4ee59573_27934cuda3std3__419piecewise_constructE
	.align		8
        /*0048*/ 	.dword	_ZN39_INTERNAL_20a60c1f_4_k_cu_4ee59573_27934cuda3std3__48in_placeE
	.align		8
        /*0050*/ 	.dword	_ZN39_INTERNAL_20a60c1f_4_k_cu_4ee59573_27934cuda3std6ranges3__45__cpo4swapE
	.align		8
        /*0058*/ 	.dword	_ZN39_INTERNAL_20a60c1f_4_k_cu_4ee59573_27934cuda3std6ranges3__45__cpo9iter_moveE
	.align		8
        /*0060*/ 	.dword	_ZN39_INTERNAL_20a60c1f_4_k_cu_4ee59573_27934cute7productE
	.align		8
        /*0068*/ 	.dword	_ZN39_INTERNAL_20a60c1f_4_k_cu_4ee59573_27934cute1_E
	.align		8
        /*0070*/ 	.dword	$str$24
	.align		8
        /*0078*/ 	.dword	$str$25


//--------------------- .text._ZN7cutlass13device_kernelINS_4gemm6kernel13GemmUniversalIN4cute5tupleIJiiiiEEENS1_10collective13CollectiveMmaINS1_37MainloopSm90TmaGmmaWarpSpecializedFP8ILi8ENS5_IJNS4_1CILi2EEENSA_ILi1EEESC_EEENS1_35KernelTmaWarpSpecializedCooperativeEEENS5_IJNSA_ILi128EEENSA_ILi256EEENSA_ILi64EEEEEENS_12float_e4m3_tENS5_IJlSC_lEEESK_SL_NS4_8TiledMMAINS4_8MMA_AtomIJNS4_4SM904GMMA31MMA_64x256x32_F32E4M3E4M3_SS_TNILNSP_7ScaleInE1ELSR_1EEEEEENS4_6LayoutISD_NS5_IJSC_NSA_ILi0EEESV_EEEEENS5_IJNS4_10UnderscoreESY_SY_EEEEENS4_13SM90_TMA_LOADENS4_14ComposedLayoutINS4_7SwizzleILi2ELi4ELi3EEENS4_18smem_ptr_flag_bitsILi8EEENSU_INS5_IJNSA_ILi8EEESI_EEENS5_IJSI_SC_EEEEEEEvNS4_8identityENS4_23SM90_TMA_LOAD_MULTICASTES1B_vS1C_EENS_8epilogue10collective18CollectiveEpilogueINS1F_22Sm90TmaWarpSpecializedILi4ELi2ELi16ELb0ELb0EEEJSJ_NS5_IJSG_NSA_ILi32EEEEEESK_SL_SK_SL_NS1F_6fusion15FusionCallbacksIS1J_NS1M_17LinearCombinationISK_fSK_fLNS_15FloatRoundStyleE2EEESJ_S1L_JEEES11_NS12_INS13_ILi1ELi4ELi3EEES16_NSU_INS5_IJS17_S1K_EEENS5_IJS1K_SC_EEEEEEENS4_39AutoVectorizingCopyWithAssumedAlignmentILi128EEENS4_14SM90_TMA_STOREES1W_S1Y_NS4_9Copy_AtomIJNS4_17SM90_U32x4_STSM_NENS_6half_tEEEEvEEEvvEEEEvNT_6ParamsE --------------------------
	.section	.text._ZN7cutlass13device_kernelINS_4gemm6kernel13GemmUniversalIN4cute5tupleIJiiiiEEENS1_10collective13CollectiveMmaINS1_37MainloopSm90TmaGmmaWarpSpecializedFP8ILi8ENS5_IJNS4_1CILi2EEENSA_ILi1EEESC_EEENS1_35KernelTmaWarpSpecializedCooperativeEEENS5_IJNSA_ILi128EEENSA_ILi256EEENSA_ILi64EEEEEENS_12float_e4m3_tENS5_IJlSC_lEEESK_SL_NS4_8TiledMMAINS4_8MMA_AtomIJNS4_4SM904GMMA31MMA_64x256x32_F32E4M3E4M3_SS_TNILNSP_7ScaleInE1ELSR_1EEEEEENS4_6LayoutISD_NS5_IJSC_NSA_ILi0EEESV_EEEEENS5_IJNS4_10UnderscoreESY_SY_EEEEENS4_13SM90_TMA_LOADENS4_14ComposedLayoutINS4_7SwizzleILi2ELi4ELi3EEENS4_18smem_ptr_flag_bitsILi8EEENSU_INS5_IJNSA_ILi8EEESI_EEENS5_IJSI_SC_EEEEEEEvNS4_8identityENS4_23SM90_TMA_LOAD_MULTICASTES1B_vS1C_EENS_8epilogue10collective18CollectiveEpilogueINS1F_22Sm90TmaWarpSpecializedILi4ELi2ELi16ELb0ELb0EEEJSJ_NS5_IJSG_NSA_ILi32EEEEEESK_SL_SK_SL_NS1F_6fusion15FusionCallbacksIS1J_NS1M_17LinearCombinationISK_fSK_fLNS_15FloatRoundStyleE2EEESJ_S1L_JEEES11_NS12_INS13_ILi1ELi4ELi3EEES16_NSU_INS5_IJS17_S1K_EEENS5_IJS1K_SC_EEEEEEENS4_39AutoVectorizingCopyWithAssumedAlignmentILi128EEENS4_14SM90_TMA_STOREES1W_S1Y_NS4_9Copy_AtomIJNS4_17SM90_U32x4_STSM_NENS_6half_tEEEEvEEEvvEEEEvNT_6ParamsE,"ax",@progbits
	.align	128
.text._ZN7cutlass13device_kernelINS_4gemm6kernel13GemmUniversalIN4cute5tupleIJiiiiEEENS1_10collective13CollectiveMmaINS1_37MainloopSm90TmaGmmaWarpSpecializedFP8ILi8ENS5_IJNS4_1CILi2EEENSA_ILi1EEESC_EEENS1_35KernelTmaWarpSpecializedCooperativeEEENS5_IJNSA_ILi128EEENSA_ILi256EEENSA_ILi64EEEEEENS_12float_e4m3_tENS5_IJlSC_lEEESK_SL_NS4_8TiledMMAINS4_8MMA_AtomIJNS4_4SM904GMMA31MMA_64x256x32_F32E4M3E4M3_SS_TNILNSP_7ScaleInE1ELSR_1EEEEEENS4_6LayoutISD_NS5_IJSC_NSA_ILi0EEESV_EEEEENS5_IJNS4_10UnderscoreESY_SY_EEEEENS4_13SM90_TMA_LOADENS4_14ComposedLayoutINS4_7SwizzleILi2ELi4ELi3EEENS4_18smem_ptr_flag_bitsILi8EEENSU_INS5_IJNSA_ILi8EEESI_EEENS5_IJSI_SC_EEEEEEEvNS4_8identityENS4_23SM90_TMA_LOAD_MULTICASTES1B_vS1C_EENS_8epilogue10collective18CollectiveEpilogueINS1F_22Sm90TmaWarpSpecializedILi4ELi2ELi16ELb0ELb0EEEJSJ_NS5_IJSG_NSA_ILi32EEEEEESK_SL_SK_SL_NS1F_6fusion15FusionCallbacksIS1J_NS1M_17LinearCombinationISK_fSK_fLNS_15FloatRoundStyleE2EEESJ_S1L_JEEES11_NS12_INS13_ILi1ELi4ELi3EEES16_NSU_INS5_IJS17_S1K_EEENS5_IJS1K_SC_EEEEEEENS4_39AutoVectorizingCopyWithAssumedAlignmentILi128EEENS4_14SM90_TMA_STOREES1W_S1Y_NS4_9Copy_AtomIJNS4_17SM90_U32x4_STSM_NENS_6half_tEEEEvEEEvvEEEEvNT_6ParamsE:
        .type           _ZN7cutlass13device_kernelINS_4gemm6kernel13GemmUniversalIN4cute5tupleIJiiiiEEENS1_10collective13CollectiveMmaINS1_37MainloopSm90TmaGmmaWarpSpecializedFP8ILi8ENS5_IJNS4_1CILi2EEENSA_ILi1EEESC_EEENS1_35KernelTmaWarpSpecializedCooperativeEEENS5_IJNSA_ILi128EEENSA_ILi256EEENSA_ILi64EEEEEENS_12float_e4m3_tENS5_IJlSC_lEEESK_SL_NS4_8TiledMMAINS4_8MMA_AtomIJNS4_4SM904GMMA31MMA_64x256x32_F32E4M3E4M3_SS_TNILNSP_7ScaleInE1ELSR_1EEEEEENS4_6LayoutISD_NS5_IJSC_NSA_ILi0EEESV_EEEEENS5_IJNS4_10UnderscoreESY_SY_EEEEENS4_13SM90_TMA_LOADENS4_14ComposedLayoutINS4_7SwizzleILi2ELi4ELi3EEENS4_18smem_ptr_flag_bitsILi8EEENSU_INS5_IJNSA_ILi8EEESI_EEENS5_IJSI_SC_EEEEEEEvNS4_8identityENS4_23SM90_TMA_LOAD_MULTICASTES1B_vS1C_EENS_8epilogue10collective18CollectiveEpilogueINS1F_22Sm90TmaWarpSpecializedILi4ELi2ELi16ELb0ELb0EEEJSJ_NS5_IJSG_NSA_ILi32EEEEEESK_SL_SK_SL_NS1F_6fusion15FusionCallbacksIS1J_NS1M_17LinearCombinationISK_fSK_fLNS_15FloatRoundStyleE2EEESJ_S1L_JEEES11_NS12_INS13_ILi1ELi4ELi3EEES16_NSU_INS5_IJS17_S1K_EEENS5_IJS1K_SC_EEEEEEENS4_39AutoVectorizingCopyWithAssumedAlignmentILi128EEENS4_14SM90_TMA_STOREES1W_S1Y_NS4_9Copy_AtomIJNS4_17SM90_U32x4_STSM_NENS_6half_tEEEEvEEEvvEEEEvNT_6ParamsE,@function
        .size           _ZN7cutlass13device_kernelINS_4gemm6kernel13GemmUniversalIN4cute5tupleIJiiiiEEENS1_10collective13CollectiveMmaINS1_37MainloopSm90TmaGmmaWarpSpecializedFP8ILi8ENS5_IJNS4_1CILi2EEENSA_ILi1EEESC_EEENS1_35KernelTmaWarpSpecializedCooperativeEEENS5_IJNSA_ILi128EEENSA_ILi256EEENSA_ILi64EEEEEENS_12float_e4m3_tENS5_IJlSC_lEEESK_SL_NS4_8TiledMMAINS4_8MMA_AtomIJNS4_4SM904GMMA31MMA_64x256x32_F32E4M3E4M3_SS_TNILNSP_7ScaleInE1ELSR_1EEEEEENS4_6LayoutISD_NS5_IJSC_NSA_ILi0EEESV_EEEEENS5_IJNS4_10UnderscoreESY_SY_EEEEENS4_13SM90_TMA_LOADENS4_14ComposedLayoutINS4_7SwizzleILi2ELi4ELi3EEENS4_18smem_ptr_flag_bitsILi8EEENSU_INS5_IJNSA_ILi8EEESI_EEENS5_IJSI_SC_EEEEEEEvNS4_8identityENS4_23SM90_TMA_LOAD_MULTICASTES1B_vS1C_EENS_8epilogue10collective18CollectiveEpilogueINS1F_22Sm90TmaWarpSpecializedILi4ELi2ELi16ELb0ELb0EEEJSJ_NS5_IJSG_NSA_ILi32EEEEEESK_SL_SK_SL_NS1F_6fusion15FusionCallbacksIS1J_NS1M_17LinearCombinationISK_fSK_fLNS_15FloatRoundStyleE2EEESJ_S1L_JEEES11_NS12_INS13_ILi1ELi4ELi3EEES16_NSU_INS5_IJS17_S1K_EEENS5_IJS1K_SC_EEEEEEENS4_39AutoVectorizingCopyWithAssumedAlignmentILi128EEENS4_14SM90_TMA_STOREES1W_S1Y_NS4_9Copy_AtomIJNS4_17SM90_U32x4_STSM_NENS_6half_tEEEEvEEEvvEEEEvNT_6ParamsE,(.L_x_276 - _ZN7cutlass13device_kernelINS_4gemm6kernel13GemmUniversalIN4cute5tupleIJiiiiEEENS1_10collective13CollectiveMmaINS1_37MainloopSm90TmaGmmaWarpSpecializedFP8ILi8ENS5_IJNS4_1CILi2EEENSA_ILi1EEESC_EEENS1_35KernelTmaWarpSpecializedCooperativeEEENS5_IJNSA_ILi128EEENSA_ILi256EEENSA_ILi64EEEEEENS_12float_e4m3_tENS5_IJlSC_lEEESK_SL_NS4_8TiledMMAINS4_8MMA_AtomIJNS4_4SM904GMMA31MMA_64x256x32_F32E4M3E4M3_SS_TNILNSP_7ScaleInE1ELSR_1EEEEEENS4_6LayoutISD_NS5_IJSC_NSA_ILi0EEESV_EEEEENS5_IJNS4_10UnderscoreESY_SY_EEEEENS4_13SM90_TMA_LOADENS4_14ComposedLayoutINS4_7SwizzleILi2ELi4ELi3EEENS4_18smem_ptr_flag_bitsILi8EEENSU_INS5_IJNSA_ILi8EEESI_EEENS5_IJSI_SC_EEEEEEEvNS4_8identityENS4_23SM90_TMA_LOAD_MULTICASTES1B_vS1C_EENS_8epilogue10collective18CollectiveEpilogueINS1F_22Sm90TmaWarpSpecializedILi4ELi2ELi16ELb0ELb0EEEJSJ_NS5_IJSG_NSA_ILi32EEEEEESK_SL_SK_SL_NS1F_6fusion15FusionCallbacksIS1J_NS1M_17LinearCombinationISK_fSK_fLNS_15FloatRoundStyleE2EEESJ_S1L_JEEES11_NS12_INS13_ILi1ELi4ELi3EEES16_NSU_INS5_IJS17_S1K_EEENS5_IJS1K_SC_EEEEEEENS4_39AutoVectorizingCopyWithAssumedAlignmentILi128EEENS4_14SM90_TMA_STOREES1W_S1Y_NS4_9Copy_AtomIJNS4_17SM90_U32x4_STSM_NENS_6half_tEEEEvEEEvvEEEEvNT_6ParamsE)
        .other          _ZN7cutlass13device_kernelINS_4gemm6kernel13GemmUniversalIN4cute5tupleIJiiiiEEENS1_10collective13CollectiveMmaINS1_37MainloopSm90TmaGmmaWarpSpecializedFP8ILi8ENS5_IJNS4_1CILi2EEENSA_ILi1EEESC_EEENS1_35KernelTmaWarpSpecializedCooperativeEEENS5_IJNSA_ILi128EEENSA_ILi256EEENSA_ILi64EEEEEENS_12float_e4m3_tENS5_IJlSC_lEEESK_SL_NS4_8TiledMMAINS4_8MMA_AtomIJNS4_4SM904GMMA31MMA_64x256x32_F32E4M3E4M3_SS_TNILNSP_7ScaleInE1ELSR_1EEEEEENS4_6LayoutISD_NS5_IJSC_NSA_ILi0EEESV_EEEEENS5_IJNS4_10UnderscoreESY_SY_EEEEENS4_13SM90_TMA_LOADENS4_14ComposedLayoutINS4_7SwizzleILi2ELi4ELi3EEENS4_18smem_ptr_flag_bitsILi8EEENSU_INS5_IJNSA_ILi8EEESI_EEENS5_IJSI_SC_EEEEEEEvNS4_8identityENS4_23SM90_TMA_LOAD_MULTICASTES1B_vS1C_EENS_8epilogue10collective18CollectiveEpilogueINS1F_22Sm90TmaWarpSpecializedILi4ELi2ELi16ELb0ELb0EEEJSJ_NS5_IJSG_NSA_ILi32EEEEEESK_SL_SK_SL_NS1F_6fusion15FusionCallbacksIS1J_NS1M_17LinearCombinationISK_fSK_fLNS_15FloatRoundStyleE2EEESJ_S1L_JEEES11_NS12_INS13_ILi1ELi4ELi3EEES16_NSU_INS5_IJS17_S1K_EEENS5_IJS1K_SC_EEEEEEENS4_39AutoVectorizingCopyWithAssumedAlignmentILi128EEENS4_14SM90_TMA_STOREES1W_S1Y_NS4_9Copy_AtomIJNS4_17SM90_U32x4_STSM_NENS_6half_tEEEEvEEEvvEEEEvNT_6ParamsE,@"STO_CUDA_ENTRY STV_DEFAULT"
_ZN7cutlass13device_kernelINS_4gemm6kernel13GemmUniversalIN4cute5tupleIJiiiiEEENS1_10collective13CollectiveMmaINS1_37MainloopSm90TmaGmmaWarpSpecializedFP8ILi8ENS5_IJNS4_1CILi2EEENSA_ILi1EEESC_EEENS1_35KernelTmaWarpSpecializedCooperativeEEENS5_IJNSA_ILi128EEENSA_ILi256EEENSA_ILi64EEEEEENS_12float_e4m3_tENS5_IJlSC_lEEESK_SL_NS4_8TiledMMAINS4_8MMA_AtomIJNS4_4SM904GMMA31MMA_64x256x32_F32E4M3E4M3_SS_TNILNSP_7ScaleInE1ELSR_1EEEEEENS4_6LayoutISD_NS5_IJSC_NSA_ILi0EEESV_EEEEENS5_IJNS4_10UnderscoreESY_SY_EEEEENS4_13SM90_TMA_LOADENS4_14ComposedLayoutINS4_7SwizzleILi2ELi4ELi3EEENS4_18smem_ptr_flag_bitsILi8EEENSU_INS5_IJNSA_ILi8EEESI_EEENS5_IJSI_SC_EEEEEEEvNS4_8identityENS4_23SM90_TMA_LOAD_MULTICASTES1B_vS1C_EENS_8epilogue10collective18CollectiveEpilogueINS1F_22Sm90TmaWarpSpecializedILi4ELi2ELi16ELb0ELb0EEEJSJ_NS5_IJSG_NSA_ILi32EEEEEESK_SL_SK_SL_NS1F_6fusion15FusionCallbacksIS1J_NS1M_17LinearCombinationISK_fSK_fLNS_15FloatRoundStyleE2EEESJ_S1L_JEEES11_NS12_INS13_ILi1ELi4ELi3EEES16_NSU_INS5_IJS17_S1K_EEENS5_IJS1K_SC_EEEEEEENS4_39AutoVectorizingCopyWithAssumedAlignmentILi128EEENS4_14SM90_TMA_STOREES1W_S1Y_NS4_9Copy_AtomIJNS4_17SM90_U32x4_STSM_NENS_6half_tEEEEvEEEvvEEEEvNT_6ParamsE:
[----:B------:R-:W1:Y:S02]  /*0000*/  LDC R1, c[0x0][0x28] ;  /* 0x00000a00ff017b82 */ /* 0x000e640000000800 */
[----:B-1----:R-:W-:Y:S01]  /*0010*/  IADD3 R1, R1, -0xe0, RZ ;  /* 0xffffff2001017810 */ /* 0x002fe20007ffe0ff */
[----:B------:R-:W1:Y:S05]  /*0020*/  S2R R10, SR_TID.X ;  /* 0x00000000000a7919 */ /* 0x000e6a0000002100 */
[----:B------:R-:W2:Y:S01]  /*0030*/  LDC.64 R2, c[0x0][0x588] ;  /* 0x00016200ff027b82 */ /* 0x000ea20000000a00 */
[----:B------:R-:W-:Y:S01]  /*0040*/  ELECT P0, URZ, PT ;  /* 0x00000000003f782f */ /* 0x000fe20003800000 */
[----:B------:R-:W-:Y:S01]  /*0050*/  BSSY B0, `(.L_x_0) ;  /* 0x000001a000007945 */ /* 0x000fe20003800000 */
[----:B-1----:R-:W-:-:S05]  /*0060*/  SHF.R.U32.HI R7, RZ, 0x5, R10 ;  /* 0x00000005ff077819 */ /* 0x002fca000001160a */
[----:B------:R-:W1:Y:S02]  /*0070*/  SHFL.IDX PT, R0, R7, RZ, 0x1f ;  /* 0x00001fff07007589 */ /* 0x000e6400000e0000 */
[----:B-1----:R-:W-:Y:S02]  /*0080*/  R2UR UR47, R0 ;  /* 0x00000000002f72ca */ /* 0x002fe400000e0000 */
[----:B------:R-:W-:-:S06]  /*0090*/  SHF.R.U32.HI R0, RZ, 0x7, R10 ;  /* 0x00000007ff007819 */ /* 0x000fcc000001160a */
[----:B------:R-:W1:Y:S05]  /*00a0*/  SHFL.IDX PT, R0, R0, RZ, 0x1f ;  /* 0x00001fff00007589 */ /* 0x000e6a00000e0000 */
[----:B------:R-:W-:Y:S02]  /*00b0*/  USHF.R.S32.HI UR4, URZ, 0x1f, UR47 ;  /* 0x0000001f3f047899 */ /* 0x000fe4000801142f */
[----:B------:R-:W-:Y:S02]  /*00c0*/  ISETP.NE.OR P0, PT, RZ, UR47, !P0 ;  /* 0x0000002fff007c0c */ /* 0x000fe4000c705670 */
[----:B------:R-:W-:-:S04]  /*00d0*/  ULEA.HI UR4, UR4, UR47, URZ, 0x2 ;  /* 0x0000002f04047291 */ /* 0x000fc8000f8f103f */
[----:B------:R-:W-:-:S04]  /*00e0*/  ULOP3.LUT UR4, UR4, 0xfffffffc, URZ, 0xc0, !UPT ;  /* 0xfffffffc04047892 */ /* 0x000fc8000f8ec03f */
[----:B------:R-:W-:-:S03]  /*00f0*/  UIADD3 UR47, UR47, -UR4, URZ ;  /* 0x800000042f2f7290 */ /* 0x000fc6000fffe03f */
[----:B--2---:R-:W-:Y:S09]  /*0100*/  @P0 BRA `(.L_x_1) ;  /* 0x0000000000380947 */ /* 0x004ff20003800000 */
[----:B------:R-:W-:Y:S02]  /*0110*/  ULDC.64 UR4, c[0x0][0x198] ;  /* 0x0000660000047ab9 */ /* 0x000fe40000000a00 */
[----:B------:R-:W-:Y:S02]  /*0120*/  UIADD3 UR6, UP0, UR4, 0xf0, URZ ;  /* 0x000000f004067890 */ /* 0x000fe4000ff1e03f */
[----:B------:R-:W-:Y:S02]  /*0130*/  UIADD3 UR8, UP1, UR4, 0x1f0, URZ ;  /* 0x000001f004087890 */ /* 0x000fe4000ff3e03f */
[----:B------:R-:W-:Y:S02]  /*0140*/  UIADD3 UR10, UP2, UR4, 0x3f0, URZ ;  /* 0x000003f0040a7890 */ /* 0x000fe4000ff5e03f */
[----:B------:R-:W-:Y:S02]  /*0150*/  UIADD3 UR4, UP3, UR4, 0x4f0, URZ ;  /* 0x000004f004047890 */ /* 0x000fe4000ff7e03f */
[----:B------:R-:W-:-:S02]  /*0160*/  UIADD3.X UR7, URZ, UR5, URZ, UP0, !UPT ;  /* 0x000000053f077290 */ /* 0x000fc400087fe43f */
[----:B------:R-:W-:Y:S02]  /*0170*/  UIADD3.X UR9, URZ, UR5, URZ, UP1, !UPT ;  /* 0x000000053f097290 */ /* 0x000fe40008ffe43f */
[----:B------:R-:W-:Y:S02]  /*0180*/  UIADD3.X UR11, URZ, UR5, URZ, UP2, !UPT ;  /* 0x000000053f0b7290 */ /* 0x000fe400097fe43f */
[----:B------:R-:W-:-:S03]  /*0190*/  UIADD3.X UR5, URZ, UR5, URZ, UP3, !UPT ;  /* 0x000000053f057290 */ /* 0x000fc60009ffe43f */
[----:B------:R2:W-:Y:S02]  /*01a0*/  UTMACCTL.PF [UR6] ;  /* 0x00000000060079b9 */ /* 0x0005e40008040000 */
[----:B------:R2:W-:Y:S02]  /*01b0*/  UTMACCTL.PF [UR8] ;  /* 0x00000000080079b9 */ /* 0x0005e40008040000 */
[----:B------:R2:W-:Y:S02]  /*01c0*/  UTMACCTL.PF [UR10] ;  /* 0x000000000a0079b9 */ /* 0x0005e40008040000 */
[----:B------:R2:W-:Y:S02]  /*01d0*/  UTMACCTL.PF [UR4] ;  /* 0x00000000040079b9 */ /* 0x0005e40008040000 */
[----:B--2---:R-:W-:Y:S01]  /*01e0*/  NOP ;  /* 0x0000000000007918 */ /* 0x004fe20000000000 */
.L_x_1:
[----:B------:R-:W-:Y:S05]  /*01f0*/  BSYNC B0 ;  /* 0x0000000000007941 */ /* 0x000fea0003800000 */
.L_x_0:
[----:B------:R-:W-:Y:S01]  /*0200*/  ULDC.64 UR6, c[0x0][0x590] ;  /* 0x0001640000067ab9 */ /* 0x000fe20000000a00 */
[----:B-1----:R-:W-:Y:S01]  /*0210*/  R2UR UR4, R0 ;  /* 0x00000000000472ca */ /* 0x002fe200000e0000 */
[----:B------:R-:W-:Y:S01]  /*0220*/  ULDC.64 UR52, c[0x0][0x208] ;  /* 0x0000820000347ab9 */ /* 0x000fe20000000a00 */
[----:B------:R-:W-:Y:S01]  /*0230*/  ISETP.NE.U32.AND P2, PT, RZ, UR6, PT ;  /* 0x00000006ff007c0c */ /* 0x000fe2000bf45070 */
[----:B------:R-:W-:Y:S01]  /*0240*/  IMAD.MOV.U32 R4, RZ, RZ, R2 ;  /* 0x000000ffff047224 */ /* 0x000fe200078e0002 */
[----:B------:R-:W-:Y:S02]  /*0250*/  PRMT R6, RZ, 0x7610, R6 ;  /* 0x00007610ff067816 */ /* 0x000fe40000000006 */
[----:B------:R-:W-:Y:S02]  /*0260*/  ISETP.NE.AND.EX P1, PT, RZ, UR7, PT, P2 ;  /* 0x00000007ff007c0c */ /* 0x000fe4000bf25320 */
[----:B------:R-:W-:-:S11]  /*0270*/  MOV R5, R3 ;  /* 0x0000000300057202 */ /* 0x000fd60000000f00 */
[----:B------:R-:W-:Y:S05]  /*0280*/  @P1 BRA `(.L_x_2) ;  /* 0x0000000000301947 */ /* 0x000fea0003800000 */
[----:B------:R-:W-:Y:S02]  /*0290*/  ULDC.64 UR8, c[0x0][0x588] ;  /* 0x0001620000087ab9 */ /* 0x000fe40000000a00 */
[----:B------:R-:W-:-:S04]  /*02a0*/  ISETP.NE.U32.AND P0, PT, RZ, UR8, PT ;  /* 0x00000008ff007c0c */ /* 0x000fc8000bf05070 */
[----:B------:R-:W-:-:S13]  /*02b0*/  ISETP.NE.AND.EX P0, PT, RZ, UR9, PT, P0 ;  /* 0x00000009ff007c0c */ /* 0x000fda000bf05300 */
[----:B------:R-:W-:Y:S05]  /*02c0*/  @!P0 BRA `(.L_x_3) ;  /* 0x0000000000108947 */ /* 0x000fea0003800000 */
[----:B------:R-:W2:Y:S01]  /*02d0*/  LDG.E R0, desc[UR52][R4.64] ;  /* 0x0000003404007981 */ /* 0x000ea2000c1e1900 */
[----:B------:R-:W-:Y:S01]  /*02e0*/  IMAD.MOV.U32 R6, RZ, RZ, 0x1 ;  /* 0x00000001ff067424 */ /* 0x000fe200078e00ff */
[----:B--2---:R-:W-:Y:S01]  /*02f0*/  FSETP.NEU.AND P3, PT, R0, RZ, PT ;  /* 0x000000ff0000720b */ /* 0x004fe20003f6d000 */
[----:B------:R-:W-:-:S12]  /*0300*/  BRA `(.L_x_2) ;  /* 0x0000000000107947 */ /* 0x000fd80003800000 */
.L_x_3:
[----:B------:R-:W-:Y:S01]  /*0310*/  ULDC UR5, c[0x0][0x580] ;  /* 0x0001600000057ab9 */ /* 0x000fe20000000800 */
[----:B------:R-:W-:Y:S02]  /*0320*/  MOV R6, 0x1 ;  /* 0x0000000100067802 */ /* 0x000fe40000000f00 */
[----:B------:R-:W-:Y:S02]  /*0330*/  CS2R R4, SRZ ;  /* 0x0000000000047805 */ /* 0x000fe4000001ff00 */
[----:B------:R-:W-:-:S13]  /*0340*/  FSETP.NEU.AND P3, PT, RZ, UR5, PT ;  /* 0x00000005ff007c0b */ /* 0x000fda000bf6d000 */
.L_x_2:
[----:B------:R-:W-:Y:S01]  /*0350*/  ISETP.NE.U32.AND P0, PT, R4, RZ, PT ;  /* 0x000000ff0400720c */ /* 0x000fe20003f05070 */
[----:B------:R-:W-:Y:S01]  /*0360*/  IMAD.MOV.U32 R0, RZ, RZ, 0x1 ;  /* 0x00000001ff007424 */ /* 0x000fe200078e00ff */
[----:B------:R-:W-:Y:S02]  /*0370*/  ISETP.NE.AND.EX P2, PT, RZ, UR7, PT, P2 ;  /* 0x00000007ff007c0c */ /* 0x000fe4000bf45320 */
[----:B------:R-:W-:-:S13]  /*0380*/  ISETP.NE.AND.EX P0, PT, R5, RZ, PT, P0 ;  /* 0x000000ff0500720c */ /* 0x000fda0003f05300 */
[----:B------:R-:W-:Y:S05]  /*0390*/  @P0 BRA P2, `(.L_x_4) ;  /* 0x0000000000300947 */ /* 0x000fea0001000000 */
[----:B------:R-:W-:Y:S02]  /*03a0*/  ISETP.NE.U32.AND P2, PT, RZ, UR6, PT ;  /* 0x00000006ff007c0c */ /* 0x000fe4000bf45070 */
[----:B------:R-:W-:Y:S02]  /*03b0*/  ISETP.NE.U32.AND P0, PT, R4, RZ, PT ;  /* 0x000000ff0400720c */ /* 0x000fe40003f05070 */
[----:B------:R-:W-:Y:S02]  /*03c0*/  ISETP.NE.AND.EX P2, PT, RZ, UR7, PT, P2 ;  /* 0x00000007ff007c0c */ /* 0x000fe4000bf45320 */
[----:B------:R-:W-:Y:S02]  /*03d0*/  PRMT R0, R6, 0x9910, RZ ;  /* 0x0000991006007816 */ /* 0x000fe400000000ff */
[----:B------:R-:W-:Y:S02]  /*03e0*/  ISETP.NE.AND.EX P0, PT, R5, RZ, PT, P0 ;  /* 0x000000ff0500720c */ /* 0x000fe40003f05300 */
[----:B------:R-:W-:-:S02]  /*03f0*/  ISETP.NE.AND P4, PT, R0, RZ, PT ;  /* 0x000000ff0000720c */ /* 0x000fc40003f85270 */
[----:B------:R-:W-:Y:S02]  /*0400*/  SEL R5, RZ, 0xffffffff, P3 ;  /* 0xffffffffff057807 */ /* 0x000fe40001800000 */
[----:B------:R-:W-:-:S04]  /*0410*/  SEL R0, RZ, 0xffffffff, P0 ;  /* 0xffffffffff007807 */ /* 0x000fc80000000000 */
[----:B------:R-:W-:-:S04]  /*0420*/  @P2 SEL R5, R0, R5, !P4 ;  /* 0x0000000500052207 */ /* 0x000fc80006000000 */
[----:B------:R-:W-:-:S04]  /*0430*/  LOP3.LUT R5, R5, 0x1, RZ, 0xc0, !PT ;  /* 0x0000000105057812 */ /* 0x000fc800078ec0ff */
[----:B------:R-:W-:-:S04]  /*0440*/  ISETP.NE.U32.AND P0, PT, R5, 0x1, PT ;  /* 0x000000010500780c */ /* 0x000fc80003f05070 */
[----:B------:R-:W-:-:S09]  /*0450*/  SEL R0, RZ, 0x1, !P0 ;  /* 0x00000001ff007807 */ /* 0x000fd20004000000 */
.L_x_4:
[----:B------:R-:W1:Y:S01]  /*0460*/  SHFL.IDX PT, R4, R7, RZ, 0x1f ;  /* 0x00001fff07047589 */ /* 0x000e6200000e0000 */
[----:B------:R-:W-:Y:S02]  /*0470*/  UISETP.NE.AND UP0, UPT, UR47, URZ, UPT ;  /* 0x0000003f2f00728c */ /* 0x000fe4000bf05270 */
[----:B------:R-:W-:Y:S02]  /*0480*/  UIADD3 UR9, UR4, -0x1, URZ ;  /* 0xffffffff04097890 */ /* 0x000fe4000fffe03f */
[----:B------:R-:W-:Y:S02]  /*0490*/  UP2UR UR48, UPR, URZ, 0x1 ;  /* 0x000000013f307883 */ /* 0x000fe40008000000 */
[----:B------:R-:W-:Y:S02]  /*04a0*/  UISETP.EQ.OR UP0, UPT, UR47, 0x3, !UP0 ;  /* 0x000000032f00788c */ /* 0x000fe4000c702670 */
[----:B------:R-:W-:Y:S02]  /*04b0*/  UISETP.GE.U32.AND UP1, UPT, UR9, 0x2, UPT ;  /* 0x000000020900788c */ /* 0x000fe4000bf26070 */
[----:B------:R-:W-:-:S04]  /*04c0*/  UISETP.EQ.AND UP0, UPT, UR4, URZ, UP0 ;  /* 0x0000003f0400728c */ /* 0x000fc80008702270 */
[----:B------:R-:W-:Y:S02]  /*04d0*/  USEL UR46, URZ, 0x1, !UP0 ;  /* 0x000000013f2e7887 */ /* 0x000fe4000c000000 */
[----:B------:R-:W-:Y:S02]  /*04e0*/  UISETP.NE.AND UP0, UPT, UR4, URZ, UPT ;  /* 0x0000003f0400728c */ /* 0x000fe4000bf05270 */
[----:B------:R-:W-:Y:S01]  /*04f0*/  USEL UR46, UR46, 0x2, UP1 ;  /* 0x000000022e2e7887 */ /* 0x000fe20008800000 */
[----:B-1----:R-:W-:-:S13]  /*0500*/  ISETP.NE.AND P0, PT, R4, RZ, PT ;  /* 0x000000ff0400720c */ /* 0x002fda0003f05270 */
[----:B------:R-:W-:Y:S05]  /*0510*/  @P0 BRA `(.L_x_5) ;  /* 0x0000000000840947 */ /* 0x000fea0003800000 */
[----:B------:R-:W-:Y:S01]  /*0520*/  ELECT P0, URZ, PT ;  /* 0x00000000003f782f */ /* 0x000fe20003800000 */
[----:B------:R-:W-:-:S12]  /*0530*/  BSSY B0, `(.L_x_5) ;  /* 0x000001f000007945 */ /* 0x000fd80003800000 */
[----:B------:R-:W-:Y:S05]  /*0540*/  @!P0 BRA `(.L_x_6) ;  /* 0x0000000000748947 */ /* 0x000fea0003800000 */
[----:B------:R-:W1:Y:S01]  /*0550*/  S2UR UR8, SR_CgaCtaId ;  /* 0x00000000000879c3 */ /* 0x000e620000008800 */
[----:B------:R-:W-:Y:S01]  /*0560*/  UMOV UR4, 0x400 ;  /* 0x0000040000047882 */ /* 0x000fe20000000000 */
[----:B------:R-:W-:Y:S01]  /*0570*/  UMOV UR5, 0x1 ;  /* 0x0000000100057882 */ /* 0x000fe20000000000 */
[----:B------:R-:W-:Y:S02]  /*0580*/  UMOV UR6, 0x4 ;  /* 0x0000000400067882 */ /* 0x000fe40000000000 */
[----:B------:R-:W-:-:S04]  /*0590*/  UIADD3 UR6, -UR6, 0x100000, URZ ;  /* 0x0010000006067890 */ /* 0x000fc8000fffe13f */
[----:B------:R-:W-:Y:S02]  /*05a0*/  USHF.L.U32 UR7, UR6, 0xb, URZ ;  /* 0x0000000b06077899 */ /* 0x000fe4000800063f */
[----:B------:R-:W-:Y:S02]  /*05b0*/  USHF.L.U32 UR6, UR6, 0x1, URZ ;  /* 0x0000000106067899 */ /* 0x000fe4000800063f */
[----:B-1----:R-:W-:Y:S02]  /*05c0*/  ULEA UR8, UR8, UR4, 0x18 ;  /* 0x0000000408087291 */ /* 0x002fe4000f8ec03f */
[----:B------:R-:W-:-:S04]  /*05d0*/  UIADD3 UR4, -UR5, 0x100000, URZ ;  /* 0x0010000005047890 */ /* 0x000fc8000fffe13f */
[----:B------:R-:W-:Y:S02]  /*05e0*/  USHF.L.U32 UR5, UR4, 0xb, URZ ;  /* 0x0000000b04057899 */ /* 0x000fe4000800063f */
[----:B------:R-:W-:Y:S01]  /*05f0*/  USHF.L.U32 UR4, UR4, 0x1, URZ ;  /* 0x0000000104047899 */ /* 0x000fe2000800063f */
[----:B------:R-:W1:Y:S11]  /*0600*/  FENCE.VIEW.ASYNC.S ;  /* 0x00000000000073c6 */ /* 0x000e760000000000 */
[----:B-1----:R1:W2:Y:S01]  /*0610*/  SYNCS.EXCH.64 URZ, [UR8], UR4 ;  /* 0x00000004083f75b2 */ /* 0x0022a20008000100 */
[----:B------:R1:W3:Y:S01]  /*0620*/  SYNCS.EXCH.64 URZ, [UR8+0x40], UR6 ;  /* 0x00004006083f75b2 */ /* 0x0002e20008000100 */
[----:B------:R1:W4:Y:S01]  /*0630*/  SYNCS.EXCH.64 URZ, [UR8+0x8], UR4 ;  /* 0x00000804083f75b2 */ /* 0x0003220008000100 */
[----:B------:R1:W1:Y:S01]  /*0640*/  SYNCS.EXCH.64 URZ, [UR8+0x48], UR6 ;  /* 0x00004806083f75b2 */ /* 0x0002620008000100 */
        /* <DEDUP_REMOVED lines=12> */
[----:B------:R-:W-:Y:S01]  /*0710*/  NOP ;  /* 0x0000000000007918 */ /* 0x000fe20000000000 */
.L_x_6:
[----:B-1----:R-:W-:Y:S05]  /*0720*/  BSYNC B0 ;  /* 0x0000000000007941 */ /* 0x002fea0003800000 */
.L_x_5:
[----:B------:R-:W1:Y:S01]  /*0730*/  S2UR UR10, SR_CTAID.X ;  /* 0x00000000000a79c3 */ /* 0x000e620000002500 */
[----:B------:R-:W5:Y:S01]  /*0740*/  S2R R6, SR_CTAID.Y ;  /* 0x0000000000067919 */ /* 0x000f620000002600 */
[----:B------:R-:W-:Y:S01]  /*0750*/  ULDC UR4, c[0x0][0x150] ;  /* 0x0000540000047ab9 */ /* 0x000fe20000000800 */
[----:B------:R-:W-:Y:S01]  /*0760*/  UISETP.EQ.AND UP2, UPT, UR47, 0x2, !UP0 ;  /* 0x000000022f00788c */ /* 0x000fe2000c742270 */
[----:B------:R-:W-:Y:S01]  /*0770*/  NOP ;  /* 0x0000000000007918 */ /* 0x000fe20000000000 */
[----:B------:R-:W2:Y:S02]  /*0780*/  SHFL.IDX PT, R9, R7, RZ, 0x1f ;  /* 0x00001fff07097589 */ /* 0x000ea400000e0000 */
[----:B------:R-:W-:Y:S01]  /*0790*/  USEL UR45, URZ, 0x1, !UP2 ;  /* 0x000000013f2d7887 */ /* 0x000fe2000d000000 */
[----:B------:R-:W3:Y:S03]  /*07a0*/  LDC R8, c[0x0][0x144] ;  /* 0x00005100ff087b82 */ /* 0x000ee60000000800 */
[----:B------:R-:W-:Y:S01]  /*07b0*/  USEL UR45, UR45, 0x2, UP1 ;  /* 0x000000022d2d7887 */ /* 0x000fe20008800000 */
[----:B-1----:R-:W-:-:S05]  /*07c0*/  I2FP.F32.U32 R5, UR10 ;  /* 0x0000000a00057c45 */ /* 0x002fca0008201000 */
[----:B------:R-:W-:Y:S01]  /*07d0*/  FMUL R5, R5, UR4 ;  /* 0x0000000405057c20 */ /* 0x000fe20008400000 */
[----:B--2---:R-:W-:Y:S01]  /*07e0*/  ISETP.NE.AND P0, PT, R9, RZ, PT ;  /* 0x000000ff0900720c */ /* 0x004fe20003f05270 */
[----:B------:R-:W-:Y:S01]  /*07f0*/  ULDC UR4, c[0x0][0x154] ;  /* 0x0000550000047ab9 */ /* 0x000fe20000000800 */
[----:B-----5:R-:W-:-:S03]  /*0800*/  I2FP.F32.U32 R9, R6 ;  /* 0x0000000600097245 */ /* 0x020fc60000201000 */
[----:B------:R-:W1:Y:S02]  /*0810*/  F2I.U32.TRUNC.NTZ R5, R5 ;  /* 0x0000000500057305 */ /* 0x000e64000020f000 */
[----:B------:R-:W-:Y:S01]  /*0820*/  FMUL R12, R9, UR4 ;  /* 0x00000004090c7c20 */ /* 0x000fe20008400000 */
[----:B-1----:R-:W-:-:S05]  /*0830*/  IADD3 R11, -R5, RZ, RZ ;  /* 0x000000ff050b7210 */ /* 0x002fca0007ffe1ff */
[----:B---3--:R-:W-:Y:S01]  /*0840*/  IMAD R8, R8, R11, UR10 ;  /* 0x0000000a08087e24 */ /* 0x008fe2000f8e020b */
[----:B------:R-:W-:Y:S06]  /*0850*/  @P0 BRA `(.L_x_7) ;  /* 0x0000000000580947 */ /* 0x000fec0003800000 */
[----:B------:R-:W1:Y:S01]  /*0860*/  S2UR UR5, SR_CgaCtaId ;  /* 0x00000000000579c3 */ /* 0x000e620000008800 */
[----:B------:R-:W-:Y:S01]  /*0870*/  UMOV UR4, 0x400 ;  /* 0x0000040000047882 */ /* 0x000fe20000000000 */
[----:B------:R-:W-:Y:S01]  /*0880*/  UMOV UR6, 0x20 ;  /* 0x0000002000067882 */ /* 0x000fe20000000000 */
[----:B------:R-:W-:Y:S01]  /*0890*/  UMOV UR7, 0x100 ;  /* 0x0000010000077882 */ /* 0x000fe20000000000 */
[----:B------:R-:W-:Y:S01]  /*08a0*/  ELECT P0, URZ, PT ;  /* 0x00000000003f782f */ /* 0x000fe20003800000 */
[----:B-1----:R-:W-:Y:S02]  /*08b0*/  ULEA UR8, UR5, UR4, 0x18 ;  /* 0x0000000405087291 */ /* 0x002fe4000f8ec03f */
[----:B------:R-:W-:-:S04]  /*08c0*/  UIADD3 UR4, -UR6, 0x100000, URZ ;  /* 0x0010000006047890 */ /* 0x000fc8000fffe13f */
[----:B------:R-:W-:Y:S02]  /*08d0*/  USHF.L.U32 UR5, UR4, 0xb, URZ ;  /* 0x0000000b04057899 */ /* 0x000fe4000800063f */
[----:B------:R-:W-:Y:S02]  /*08e0*/  USHF.L.U32 UR4, UR4, 0x1, URZ ;  /* 0x0000000104047899 */ /* 0x000fe4000800063f */
[----:B------:R-:W-:-:S04]  /*08f0*/  UIADD3 UR6, -UR7, 0x100000, URZ ;  /* 0x0010000007067890 */ /* 0x000fc8000fffe13f */
[----:B------:R-:W-:Y:S02]  /*0900*/  USHF.L.U32 UR7, UR6, 0xb, URZ ;  /* 0x0000000b06077899 */ /* 0x000fe4000800063f */
[----:B------:R-:W-:Y:S01]  /*0910*/  USHF.L.U32 UR6, UR6, 0x1, URZ ;  /* 0x0000000106067899 */ /* 0x000fe2000800063f */
[----:B------:R-:W1:Y:S03]  /*0920*/  FENCE.VIEW.ASYNC.S ;  /* 0x00000000000073c6 */ /* 0x000e660000000000 */
[----:B-1----:R1:W2:Y:S08]  /*0930*/  SYNCS.EXCH.64 URZ, [UR8+0x80], UR4 ;  /* 0x00008004083f75b2 */ /* 0x0022b00008000100 */
[----:B------:R1:W3:Y:S01]  /*0940*/  SYNCS.EXCH.64 URZ, [UR8+0xa0], UR6 ;  /* 0x0000a006083f75b2 */ /* 0x0002e20008000100 */
[----:B------:R1:W1:Y:S01]  /*0950*/  SYNCS.EXCH.64 URZ, [UR8+0x88], UR4 ;  /* 0x00008804083f75b2 */ /* 0x0002620008000100 */
[----:B------:R1:W1:Y:S01]  /*0960*/  SYNCS.EXCH.64 URZ, [UR8+0xa8], UR6 ;  /* 0x0000a806083f75b2 */ /* 0x0002620008000100 */
[----:B------:R1:W1:Y:S01]  /*0970*/  SYNCS.EXCH.64 URZ, [UR8+0x90], UR4 ;  /* 0x00009004083f75b2 */ /* 0x0002620008000100 */
[----:B------:R1:W1:Y:S01]  /*0980*/  SYNCS.EXCH.64 URZ, [UR8+0xb0], UR6 ;  /* 0x0000b006083f75b2 */ /* 0x0002620008000100 */
[----:B------:R1:W1:Y:S01]  /*0990*/  SYNCS.EXCH.64 URZ, [UR8+0x98], UR4 ;  /* 0x00009804083f75b2 */ /* 0x0002620008000100 */
[----:B------:R1:W1:Y:S01]  /*09a0*/  SYNCS.EXCH.64 URZ, [UR8+0xb8], UR6 ;  /* 0x0000b806083f75b2 */ /* 0x0002620008000100 */
[----:B------:R-:W-:Y:S01]  /*09b0*/  NOP ;  /* 0x0000000000007918 */ /* 0x000fe20000000000 */
.L_x_7:
[----:B------:R-:W-:Y:S01]  /*09c0*/  SHF.R.S32.HI R5, RZ, 0x1f, R10 ;  /* 0x0000001fff057819 */ /* 0x000fe2000001140a */
[----:B------:R-:W5:Y:S01]  /*09d0*/  SHFL.IDX PT, R9, R7, RZ, 0x1f ;  /* 0x00001fff07097589 */ /* 0x000f6200000e0000 */
[----:B------:R-:W-:Y:S02]  /*09e0*/  ELECT P0, URZ, PT ;  /* 0x00000000003f782f */ /* 0x000fe40003800000 */
[----:B------:R-:W-:Y:S01]  /*09f0*/  SHF.R.S32.HI R11, RZ, 0x1f, R4 ;  /* 0x0000001fff0b7819 */ /* 0x000fe20000011404 */
[----:B------:R-:W4:Y:S01]  /*0a00*/  LDC R15, c[0x0][0x148] ;  /* 0x00005200ff0f7b82 */ /* 0x000f220000000800 */
[----:B------:R-:W-:Y:S01]  /*0a10*/  LEA.HI R5, R5, R10, RZ, 0x7 ;  /* 0x0000000a05057211 */ /* 0x000fe200078f38ff */
[----:B------:R-:W2:Y:S01]  /*0a20*/  F2I.U32.TRUNC.NTZ R12, R12 ;  /* 0x0000000c000c7305 */ /* 0x000ea2000020f000 */
[----:B------:R-:W-:Y:S01]  /*0a30*/  LEA.HI R11, R11, R4, RZ, 0x2 ;  /* 0x000000040b0b7211 */ /* 0x000fe200078f10ff */
[----:B-1----:R-:W-:Y:S01]  /*0a40*/  UMOV UR4, 0x20 ;  /* 0x0000002000047882 */ /* 0x002fe20000000000 */
[----:B------:R-:W-:Y:S01]  /*0a50*/  LOP3.LUT R5, R5, 0xffffff80, RZ, 0xc0, !PT ;  /* 0xffffff8005057812 */ /* 0x000fe200078ec0ff */
[----:B------:R-:W-:Y:S01]  /*0a60*/  NOP ;  /* 0x0000000000007918 */ /* 0x000fe20000000000 */
[----:B------:R-:W-:Y:S01]  /*0a70*/  LOP3.LUT R11, R11, 0x3ffffffc, RZ, 0xc0, !PT ;  /* 0x3ffffffc0b0b7812 */ /* 0x000fe200078ec0ff */
[----:B------:R-:W-:-:S02]  /*0a80*/  UMOV UR38, 0x1 ;  /* 0x0000000100267882 */ /* 0x000fc40000000000 */
[----:B------:R-:W-:Y:S01]  /*0a90*/  IMAD.IADD R5, R10, 0x1, -R5 ;  /* 0x000000010a057824 */ /* 0x000fe200078e0a05 */
[----:B------:R-:W-:-:S04]  /*0aa0*/  IADD3 R11, R4, -R11, RZ ;  /* 0x8000000b040b7210 */ /* 0x000fc80007ffe0ff */
[----:B------:R-:W-:Y:S01]  /*0ab0*/  SHF.R.S32.HI R10, RZ, 0x1f, R5 ;  /* 0x0000001fff0a7819 */ /* 0x000fe20000011405 */
[----:B--2---:R-:W-:-:S03]  /*0ac0*/  IMAD.MOV R16, RZ, RZ, -R12 ;  /* 0x000000ffff107224 */ /* 0x004fc600078e0a0c */
[----:B------:R-:W-:Y:S02]  /*0ad0*/  LEA.HI R10, R10, R5, RZ, 0x3 ;  /* 0x000000050a0a7211 */ /* 0x000fe400078f18ff */
[----:B-----5:R-:W-:Y:S02]  /*0ae0*/  ISETP.NE.OR P0, PT, R9, RZ, !P0 ;  /* 0x000000ff0900720c */ /* 0x020fe40004705670 */
[--C-:B------:R-:W-:Y:S02]  /*0af0*/  SHF.R.S32.HI R9, RZ, 0x3, R10.reuse ;  /* 0x00000003ff097819 */ /* 0x100fe4000001140a */
[----:B------:R-:W-:-:S04]  /*0b00*/  SHF.R.S32.HI R10, RZ, 0x1f, R10 ;  /* 0x0000001fff0a7819 */ /* 0x000fc8000001140a */
[----:B------:R-:W-:-:S04]  /*0b10*/  LEA.HI R10, R10, R9, RZ, 0x2 ;  /* 0x000000090a0a7211 */ /* 0x000fc800078f10ff */
[----:B------:R-:W-:Y:S01]  /*0b20*/  LOP3.LUT R10, R10, 0xfffffffc, RZ, 0xc0, !PT ;  /* 0xfffffffc0a0a7812 */ /* 0x000fe200078ec0ff */
[----:B------:R-:W-:Y:S01]  /*0b30*/  VOTEU.ALL UP1, P0 ;  /* 0x00000000003f7886 */ /* 0x000fe20000020000 */
[----:B------:R-:W-:-:S03]  /*0b40*/  VOTEU.ALL UP2, P0 ;  /* 0x00000000003f7886 */ /* 0x000fc60000040000 */
[----:B------:R-:W-:Y:S01]  /*0b50*/  IMAD.IADD R10, R9, 0x1, -R10 ;  /* 0x00000001090a7824 */ /* 0x000fe200078e0a0a */
[----:B------:R-:W1:Y:S01]  /*0b60*/  @!UP1 S2UR UR7, SR_CgaCtaId ;  /* 0x00000000000799c3 */ /* 0x000e620000008800 */
[----:B------:R-:W-:Y:S01]  /*0b70*/  @!UP1 UMOV UR6, 0x400 ;  /* 0x0000040000069882 */ /* 0x000fe20000000000 */
[----:B------:R-:W-:-:S04]  /*0b80*/  @!UP1 UIADD3 UR4, -UR4, 0x100000, URZ ;  /* 0x0010000004049890 */ /* 0x000fc8000fffe13f */
[----:B------:R-:W-:Y:S02]  /*0b90*/  @!UP1 USHF.L.U32 UR5, UR4, 0xb, URZ ;  /* 0x0000000b04059899 */ /* 0x000fe4000800063f */
[----:B------:R-:W-:Y:S01]  /*0ba0*/  @!UP1 USHF.L.U32 UR4, UR4, 0x1, URZ ;  /* 0x0000000104049899 */ /* 0x000fe2000800063f */
[----:B------:R-:W-:-:S04]  /*0bb0*/  LEA R10, R11, R10, 0x2 ;  /* 0x0000000a0b0a7211 */ /* 0x000fc800078e10ff */
[----:B------:R-:W-:Y:S01]  /*0bc0*/  LEA.HI R4, R10, R10, RZ, 0x1 ;  /* 0x0000000a0a047211 */ /* 0x000fe200078f08ff */
[----:B------:R-:W2:Y:S03]  /*0bd0*/  LDC R11, c[0x0][0x140] ;  /* 0x00005000ff0b7b82 */ /* 0x000ea60000000800 */
[----:B------:R-:W-:-:S05]  /*0be0*/  LOP3.LUT R9, R4, 0xfffffffe, RZ, 0xc0, !PT ;  /* 0xfffffffe04097812 */ /* 0x000fca00078ec0ff */
[----:B------:R-:W-:-:S05]  /*0bf0*/  IMAD.IADD R9, R10, 0x1, -R9 ;  /* 0x000000010a097824 */ /* 0x000fca00078e0a09 */
[----:B------:R-:W-:Y:S02]  /*0c00*/  ISETP.NE.AND P2, PT, R9, R8, PT ;  /* 0x000000080900720c */ /* 0x000fe40003f45270 */
[C---:B------:R-:W-:Y:S01]  /*0c10*/  SHF.L.U32 R9, R10.reuse, 0x2, RZ ;  /* 0x000000020a097819 */ /* 0x040fe200000006ff */
[----:B-1----:R-:W-:Y:S01]  /*0c20*/  @!UP1 ULEA UR6, UR7, UR6, 0x18 ;  /* 0x0000000607069291 */ /* 0x002fe2000f8ec03f */
[----:B------:R-:W-:Y:S02]  /*0c30*/  VOTEU.ALL UP1, P0 ;  /* 0x00000000003f7886 */ /* 0x000fe40000020000 */
[----:B------:R-:W-:Y:S01]  /*0c40*/  LOP3.LUT R13, R10, 0xc, R9, 0x78, !PT ;  /* 0x0000000c0a0d7812 */ /* 0x000fe200078e7809 */
[----:B----4-:R-:W-:Y:S01]  /*0c50*/  IMAD R9, R15, R16, R6 ;  /* 0x000000100f097224 */ /* 0x010fe200078e0206 */
[----:B------:R-:W-:-:S03]  /*0c60*/  LOP3.LUT P0, RZ, R5, 0x7, RZ, 0xc0, !PT ;  /* 0x0000000705ff7812 */ /* 0x000fc6000780c0ff */
[----:B------:R1:W-:Y:S01]  /*0c70*/  STL [R1+0xc0], R13 ;  /* 0x0000c00d01007387 */ /* 0x0003e20000100800 */
[C---:B------:R-:W-:Y:S02]  /*0c80*/  ISETP.LT.U32.AND P0, PT, R13.reuse, 0x2, !P0 ;  /* 0x000000020d00780c */ /* 0x040fe40004701070 */
[----:B------:R-:W-:Y:S01]  /*0c90*/  @P2 LEA.HI R4, R13, R13, RZ, 0x1 ;  /* 0x0000000d0d042211 */ /* 0x000fe200078f08ff */
[----:B------:R-:W4:Y:S02]  /*0ca0*/  FENCE.VIEW.ASYNC.S ;  /* 0x00000000000073c6 */ /* 0x000f240000000000 */
[----:B----4-:R1:W4:Y:S01]  /*0cb0*/  @!UP1 SYNCS.EXCH.64 URZ, [UR6+0xc0], UR4 ;  /* 0x0000c004063f95b2 */ /* 0x0103220008000100 */
[----:B------:R-:W-:Y:S02]  /*0cc0*/  SEL R5, RZ, 0x1, !P0 ;  /* 0x00000001ff057807 */ /* 0x000fe40004000000 */
[----:B------:R-:W-:Y:S02]  /*0cd0*/  @P2 SHF.R.S32.HI R4, RZ, 0x1, R4 ;  /* 0x00000001ff042819 */ /* 0x000fe40000011404 */
[----:B--2---:R-:W-:-:S02]  /*0ce0*/  ISETP.EQ.U32.AND P4, PT, R11, 0x1, PT ;  /* 0x000000010b00780c */ /* 0x004fc40003f82070 */
[----:B------:R-:W-:Y:S02]  /*0cf0*/  @P2 ISETP.NE.AND P3, PT, R4, R9, PT ;  /* 0x000000090400220c */ /* 0x000fe40003f65270 */
[----:B------:R-:W-:Y:S02]  /*0d00*/  MOV R4, 0x1 ;  /* 0x0000000100047802 */ /* 0x000fe40000000f00 */
[----:B------:R-:W-:-:S04]  /*0d10*/  @P2 SEL R4, RZ, 0x1, P3 ;  /* 0x00000001ff042807 */ /* 0x000fc80001800000 */
[----:B------:R-:W-:Y:S01]  /*0d20*/  LOP3.LUT R4, R4, R5, RZ, 0xc0, !PT ;  /* 0x0000000504047212 */ /* 0x000fe200078ec0ff */
[----:B------:R1:W2:Y:S01]  /*0d30*/  @!UP2 SYNCS.EXCH.64 URZ, [UR6+0xc8], UR4 ;  /* 0x0000c804063fa5b2 */ /* 0x0002a20008000100 */
[----:B------:R-:W-:-:S03]  /*0d40*/  NOP ;  /* 0x0000000000007918 */ /* 0x000fc60000000000 */
[----:B------:R1:W-:Y:S01]  /*0d50*/  STL [R1+0xbc], R4 ;  /* 0x0000bc0401007387 */ /* 0x0003e20000100800 */
[----:B----4-:R-:W-:Y:S05]  /*0d60*/  @!P4 BRA `(.L_x_8) ;  /* 0x000000000008c947 */ /* 0x010fea0003800000 */
[----:B--23--:R-:W-:Y:S01]  /*0d70*/  UCGABAR_ARV ;  /* 0x00000000000079c7 */ /* 0x00cfe20008000000 */
[----:B------:R-:W-:Y:S05]  /*0d80*/  BRA `(.L_x_9) ;  /* 0x0000000000047947 */ /* 0x000fea0003800000 */
.L_x_8:
[----:B--23--:R-:W-:Y:S01]  /*0d90*/  NOP ;  /* 0x0000000000007918 */ /* 0x00cfe20000000000 */
.L_x_9:
[----:B-1----:R-:W1:Y:S01]  /*0da0*/  LDC R4, c[0x0][0x904] ;  /* 0x00024100ff047b82 */ /* 0x002e620000000800 */
[----:B------:R-:W-:Y:S01]  /*0db0*/  IMAD.MOV.U32 R5, RZ, RZ, RZ ;  /* 0x000000ffff057224 */ /* 0x000fe200078e00ff */
[----:B-1----:R-:W-:Y:S01]  /*0dc0*/  ISETP.NE.AND P2, PT, R4, 0x1, PT ;  /* 0x000000010400780c */ /* 0x002fe20003f45270 */
[----:B------:R-:W-:-:S12]  /*0dd0*/  IMAD.U32 R4, RZ, RZ, UR10 ;  /* 0x0000000aff047e24 */ /* 0x000fd8000f8e00ff */
[----:B------:R-:W1:Y:S01]  /*0de0*/  @P2 LDC R11, c[0x0][0x10] ;  /* 0x00000400ff0b2b82 */ /* 0x000e620000000800 */
[----:B------:R-:W-:Y:S02]  /*0df0*/  @P2 MOV R7, RZ ;  /* 0x000000ff00072202 */ /* 0x000fe40000000f00 */
[----:B------:R-:W-:-:S05]  /*0e00*/  @P2 MOV R13, RZ ;  /* 0x000000ff000d2202 */ /* 0x000fca0000000f00 */
[----:B------:R-:W2:Y:S01]  /*0e10*/  @!P2 LDC R9, c[0x0][0xc] ;  /* 0x00000300ff09ab82 */ /* 0x000ea20000000800 */
[----:B------:R-:W-:Y:S01]  /*0e20*/  ULDC UR4, c[0x0][0xc] ;  /* 0x0000030000047ab9 */ /* 0x000fe20000000800 */
[----:B------:R-:W-:Y:S01]  /*0e30*/  ULDC UR5, c[0x0][0x10] ;  /* 0x0000040000057ab9 */ /* 0x000fe20000000800 */
[----:B------:R-:W-:Y:S01]  /*0e40*/  ULDC UR6, c[0x0][0x14] ;  /* 0x0000050000067ab9 */ /* 0x000fe20000000800 */
[----:B------:R-:W-:-:S04]  /*0e50*/  UIMAD.WIDE.U32 UR4, UR4, UR5, URZ ;  /* 0x00000005040472a5 */ /* 0x000fc8000f8e003f */
[----:B------:R-:W-:Y:S02]  /*0e60*/  UIMAD.WIDE.U32 UR50, UR4, UR6, URZ ;  /* 0x00000006043272a5 */ /* 0x000fe4000f8e003f */
[----:B------:R-:W-:-:S04]  /*0e70*/  UIMAD UR39, UR5, UR6, URZ ;  /* 0x00000006052772a4 */ /* 0x000fc8000f8e023f */
[----:B------:R-:W-:Y:S01]  /*0e80*/  UIADD3 UR39, UR51, UR39, URZ ;  /* 0x0000002733277290 */ /* 0x000fe2000fffe03f */
[----:B-1----:R-:W-:-:S04]  /*0e90*/  @P2 IMAD.WIDE.U32 R10, R11, UR10, R6 ;  /* 0x0000000a0b0a2c25 */ /* 0x002fc8000f8e0006 */
[----:B------:R-:W-:Y:S01]  /*0ea0*/  @P2 IMAD.MOV.U32 R12, RZ, RZ, R10 ;  /* 0x000000ffff0c2224 */ /* 0x000fe200078e000a */
[----:B------:R-:W-:Y:S01]  /*0eb0*/  @P2 IADD3 R14, R11, R13, RZ ;  /* 0x0000000d0b0e2210 */ /* 0x000fe20007ffe0ff */
[----:B--2---:R-:W-:-:S04]  /*0ec0*/  @!P2 IMAD.WIDE.U32 R4, R6, R9, R4 ;  /* 0x000000090604a225 */ /* 0x004fc800078e0004 */
[----:B------:R-:W-:Y:S01]  /*0ed0*/  @!P2 IMAD.MOV.U32 R12, RZ, RZ, R4 ;  /* 0x000000ffff0ca224 */ /* 0x000fe200078e0004 */
[----:B------:R-:W-:-:S04]  /*0ee0*/  @!P2 MOV R14, R5 ;  /* 0x00000005000ea202 */ /* 0x000fc80000000f00 */
[----:B------:R1:W-:Y:S04]  /*0ef0*/  STL [R1+0xc4], R12 ;  /* 0x0000c40c01007387 */ /* 0x0003e80000100800 */
[----:B------:R1:W-:Y:S01]  /*0f00*/  STL [R1+0xc8], R14 ;  /* 0x0000c80e01007387 */ /* 0x0003e20000100800 */
[----:B------:R-:W-:Y:S05]  /*0f10*/  @!P4 BRA `(.L_x_10) ;  /* 0x00000000000cc947 */ /* 0x000fea0003800000 */
[----:B------:R-:W-:Y:S01]  /*0f20*/  UCGABAR_WAIT ;  /* 0x0000000000007dc7 */ /* 0x000fe20008000000 */
[----:B------:R-:W-:Y:S01]  /*0f30*/  CCTL.IVALL ;  /* 0x00000000ff00798f */ /* 0x000fe20002000000 */
[----:B------:R-:W-:Y:S05]  /*0f40*/  BRA `(.L_x_11) ;  /* 0x0000000000047947 */ /* 0x000fea0003800000 */
.L_x_10:
[----:B------:R-:W-:Y:S06]  /*0f50*/  BAR.SYNC.DEFER_BLOCKING 0x0 ;  /* 0x0000000000007b1d */ /* 0x000fec0000010000 */
.L_x_11:
[----:B------:R-:W-:Y:S01]  /*0f60*/  PLOP3.LUT P0, PT, PT, PT, UP0, 0x80, 0x0 ;  /* 0x000000000000781c */ /* 0x000fe20003f0f008 */
[----:B------:R-:W2:-:S12]  /*0f70*/  S2UR UR37, SR_CgaCtaId ;  /* 0x00000000002579c3 */ /* 0x000e980000008800 */
[----:B------:R-:W-:Y:S05]  /*0f80*/  @!P0 BRA `(.L_x_12) ;  /* 0x000000a800248947 */ /* 0x000fea0003800000 */
[----:B------:R-:W-:-:S06]  /*0f90*/  UISETP.GT.U32.AND UP0, UPT, UR9, 0x1, UPT ;  /* 0x000000010900788c */ /* 0x000fcc000bf04070 */
[----:B------:R-:W-:-:S13]  /*0fa0*/  PLOP3.LUT P0, PT, PT, PT, UP0, 0x80, 0x0 ;  /* 0x000000000000781c */ /* 0x000fda0003f0f008 */
[----:B--2---:R-:W-:Y:S05]  /*0fb0*/  @P0 EXIT ;  /* 0x000000000000094d */ /* 0x004fea0003800000 */
[----:B------:R-:W-:Y:S01]  /*0fc0*/  PRMT R2, RZ, 0x7610, R2 ;  /* 0x00007610ff027816 */ /* 0x000fe20000000002 */
[----:B------:R-:W-:Y:S01]  /*0fd0*/  ULDC.64 UR4, c[0x0][0x8f8] ;  /* 0x00023e0000047ab9 */ /* 0x000fe20000000a00 */
[----:B------:R-:W-:Y:S01]  /*0fe0*/  UMOV UR41, 0xffffffff ;  /* 0xffffffff00297882 */ /* 0x000fe20000000000 */
[----:B------:R-:W-:Y:S01]  /*0ff0*/  ISETP.GE.U32.AND P0, PT, R12, UR4, PT ;  /* 0x000000040c007c0c */ /* 0x000fe2000bf06070 */
[----:B------:R-:W-:Y:S01]  /*1000*/  UMOV UR43, 0xffffffff ;  /* 0xffffffff002b7882 */ /* 0x000fe20000000000 */
[----:B------:R2:W-:Y:S01]  /*1010*/  STL.S16 [R1+0xcc], R2 ;  /* 0x0000cc0201007387 */ /* 0x0005e20000100600 */
[----:B------:R-:W-:Y:S01]  /*1020*/  IMAD.MOV.U32 R4, RZ, RZ, -0x1 ;  /* 0xffffffffff047424 */ /* 0x000fe200078e00ff */
[----:B------:R-:W-:Y:S02]  /*1030*/  ISETP.GE.U32.AND.EX P0, PT, R14, UR5, PT, P0 ;  /* 0x000000050e007c0c */ /* 0x000fe4000bf06100 */
[----:B------:R-:W-:-:S11]  /*1040*/  PRMT R0, RZ, 0x7610, R0 ;  /* 0x00007610ff007816 */ /* 0x000fd60000000000 */
[----:B--2---:R-:W-:Y:S05]  /*1050*/  @P0 BRA `(.L_x_13) ;  /* 0x0000000400300947 */ /* 0x004fea0003800000 */
[----:B------:R-:W2:Y:S01]  /*1060*/  LDC.64 R18, c[0x0][0x8d0] ;  /* 0x00023400ff127b82 */ /* 0x000ea20000000a00 */
[----:B------:R-:W-:Y:S01]  /*1070*/  MOV R2, R12 ;  /* 0x0000000c00027202 */ /* 0x000fe20000000f00 */
[----:B------:R-:W-:-:S06]  /*1080*/  IMAD.MOV.U32 R3, RZ, RZ, R14 ;  /* 0x000000ffff037224 */ /* 0x000fcc00078e000e */
[----:B------:R-:W3:Y:S08]  /*1090*/  LDC R0, c[0x0][0x8d8] ;  /* 0x00023600ff007b82 */ /* 0x000ef00000000800 */
[----:B------:R-:W4:Y:S01]  /*10a0*/  LDC.64 R20, c[0x0][0x8c8] ;  /* 0x00023200ff147b82 */ /* 0x000f220000000a00 */
[----:B--2---:R-:W-:-:S04]  /*10b0*/  ISETP.NE.U32.AND P0, PT, R18, RZ, PT ;  /* 0x000000ff1200720c */ /* 0x004fc80003f05070 */
[----:B------:R-:W-:-:S13]  /*10c0*/  ISETP.NE.AND.EX P0, PT, R19, RZ, PT, P0 ;  /* 0x000000ff1300720c */ /* 0x000fda0003f05300 */
[----:B---34-:R-:W-:Y:S05]  /*10d0*/  @!P0 BRA `(.L_x_14) ;  /* 0x0000000000288947 */ /* 0x018fea0003800000 */
[----:B------:R-:W2:Y:S02]  /*10e0*/  LDC R9, c[0x0][0x8dc] ;  /* 0x00023700ff097b82 */ /* 0x000ea40000000800 */
[----:B--2---:R-:W-:-:S04]  /*10f0*/  IADD3 R9, P0, R12, R9, RZ ;  /* 0x000000090c097210 */ /* 0x004fc80007f1e0ff */
[----:B------:R-:W-:-:S05]  /*1100*/  IADD3.X R13, RZ, R14, RZ, P0, !PT ;  /* 0x0000000eff0d7210 */ /* 0x000fca00007fe4ff */
[----:B------:R-:W-:-:S04]  /*1110*/  IMAD.WIDE.U32 R2, R13, R18, RZ ;  /* 0x000000120d027225 */ /* 0x000fc800078e00ff */
[----:B------:R-:W-:-:S04]  /*1120*/  IMAD.WIDE.U32 R4, P0, R9, R19, R2 ;  /* 0x0000001309047225 */ /* 0x000fc80007800002 */
[----:B------:R-:W-:Y:S01]  /*1130*/  IMAD.WIDE.U32 R2, R9, R18, RZ ;  /* 0x0000001209027225 */ /* 0x000fe200078e00ff */
[----:B------:R-:W-:-:S03]  /*1140*/  MOV R10, R5 ;  /* 0x00000005000a7202 */ /* 0x000fc60000000f00 */
[----:B------:R-:W-:Y:S01]  /*1150*/  IMAD.X R11, RZ, RZ, RZ, P0 ;  /* 0x000000ffff0b7224 */ /* 0x000fe200000e06ff */
[----:B------:R-:W-:-:S05]  /*1160*/  IADD3 RZ, P0, R3, R4, RZ ;  /* 0x0000000403ff7210 */ /* 0x000fca0007f1e0ff */
[----:B------:R-:W-:-:S08]  /*1170*/  IMAD.WIDE.U32.X R2, R13, R19, R10, P0 ;  /* 0x000000130d027225 */ /* 0x000fd000000e040a */
.L_x_14:
[----:B------:R-:W2:Y:S01]  /*1180*/  LDC.64 R18, c[0x0][0x8e8] ;  /* 0x00023a00ff127b82 */ /* 0x000ea20000000a00 */
[-CC-:B------:R-:W-:Y:S01]  /*1190*/  SHF.R.U64 R22, R2, R0.reuse, R3.reuse ;  /* 0x0000000002167219 */ /* 0x180fe20000001203 */
[----:B------:R-:W-:Y:S01]  /*11a0*/  ULDC UR4, c[0x0][0x900] ;  /* 0x0002400000047ab9 */ /* 0x000fe20000000800 */
[----:B------:R-:W-:Y:S01]  /*11b0*/  SHF.R.U32.HI R0, RZ, R0, R3 ;  /* 0x00000000ff007219 */ /* 0x000fe20000011603 */
[----:B------:R-:W-:Y:S01]  /*11c0*/  IMAD R15, R15, R16, R6 ;  /* 0x000000100f0f7224 */ /* 0x000fe200078e0206 */
[----:B------:R-:W-:Y:S02]  /*11d0*/  IADD3 R5, P0, RZ, -R22, RZ ;  /* 0x80000016ff057210 */ /* 0x000fe40007f1e0ff */
[----:B------:R-:W-:Y:S01]  /*11e0*/  MOV R2, R12 ;  /* 0x0000000c00027202 */ /* 0x000fe20000000f00 */
[----:B------:R-:W3:Y:S02]  /*11f0*/  LDC R4, c[0x0][0x8c0] ;  /* 0x00023000ff047b82 */ /* 0x000ee40000000800 */
[----:B------:R-:W-:-:S04]  /*1200*/  IMAD.X R3, RZ, RZ, ~R0, P0 ;  /* 0x000000ffff037224 */ /* 0x000fc800000e0e00 */
[-C--:B------:R-:W-:Y:S02]  /*1210*/  IMAD R0, R3, R20.reuse, RZ ;  /* 0x0000001403007224 */ /* 0x080fe400078e02ff */
[----:B------:R-:W4:Y:S01]  /*1220*/  LDC R7, c[0x0][0x8b0] ;  /* 0x00022c00ff077b82 */ /* 0x000f220000000800 */
[----:B------:R-:W-:Y:S02]  /*1230*/  IMAD.MOV.U32 R3, RZ, RZ, R14 ;  /* 0x000000ffff037224 */ /* 0x000fe400078e000e */
[----:B------:R-:W-:-:S05]  /*1240*/  IMAD.WIDE.U32 R2, R5, R20, R2 ;  /* 0x0000001405027225 */ /* 0x000fca00078e0002 */
[----:B------:R-:W1:Y:S01]  /*1250*/  LDC R13, c[0x0][0x8a8] ;  /* 0x00022a00ff0d7b82 */ /* 0x000e620000000800 */
[----:B------:R-:W-:Y:S01]  /*1260*/  IMAD R5, R5, R21, R0 ;  /* 0x0000001505057224 */ /* 0x000fe200078e0200 */
[----:B--2---:R-:W-:Y:S01]  /*1270*/  ISETP.NE.U32.AND P0, PT, R18, RZ, PT ;  /* 0x000000ff1200720c */ /* 0x004fe20003f05070 */
[----:B------:R-:W-:-:S03]  /*1280*/  IMAD.MOV.U32 R0, RZ, RZ, -0x1 ;  /* 0xffffffffff007424 */ /* 0x000fc600078e00ff */
[----:B------:R-:W-:Y:S02]  /*1290*/  IADD3 R3, R3, R5, RZ ;  /* 0x0000000503037210 */ /* 0x000fe40007ffe0ff */
[----:B------:R-:W2:Y:S01]  /*12a0*/  LDC R10, c[0x0][0x8f0] ;  /* 0x00023c00ff0a7b82 */ /* 0x000ea20000000800 */
[----:B------:R-:W-:Y:S02]  /*12b0*/  ISETP.NE.AND.EX P0, PT, R19, RZ, PT, P0 ;  /* 0x000000ff1300720c */ /* 0x000fe40003f05300 */
[-CC-:B---3--:R-:W-:Y:S02]  /*12c0*/  SHF.R.U64 R11, R2, R4.reuse, R3.reuse ;  /* 0x00000004020b7219 */ /* 0x188fe40000001203 */
[----:B------:R-:W-:Y:S02]  /*12d0*/  SHF.R.U32.HI R2, RZ, R4, R3 ;  /* 0x00000004ff027219 */ /* 0x000fe40000011603 */
[----:B------:R-:W-:Y:S01]  /*12e0*/  SHF.L.U32 R0, R0, UR4, RZ ;  /* 0x0000000400007c19 */ /* 0x000fe200080006ff */
[----:B------:R-:W3:Y:S01]  /*12f0*/  LDC R17, c[0x0][0x8e0] ;  /* 0x00023800ff117b82 */ /* 0x000ee20000000800 */
[----:B----4-:R-:W-:-:S02]  /*1300*/  SHF.R.U64 R21, R11, R7, R2 ;  /* 0x000000070b157219 */ /* 0x010fc40000001202 */
[----:B------:R-:W-:Y:S02]  /*1310*/  SHF.R.U32.HI R2, RZ, R7, R2 ;  /* 0x00000007ff027219 */ /* 0x000fe40000011602 */
[----:B------:R-:W-:Y:S02]  /*1320*/  LOP3.LUT R0, RZ, R0, RZ, 0x33, !PT ;  /* 0x00000000ff007212 */ /* 0x000fe400078e33ff */
[--C-:B-1----:R-:W-:Y:S01]  /*1330*/  SHF.R.U64 R14, R21, UR4, R2.reuse ;  /* 0x00000004150e7c19 */ /* 0x102fe20008001202 */
[----:B------:R-:W1:Y:S01]  /*1340*/  LDC R12, c[0x0][0x8b8] ;  /* 0x00022e00ff0c7b82 */ /* 0x000e620000000800 */
[----:B------:R-:W-:Y:S02]  /*1350*/  SHF.R.U32.HI R3, RZ, UR4, R2 ;  /* 0x00000004ff037c19 */ /* 0x000fe40008011602 */
[----:B------:R-:W-:Y:S01]  /*1360*/  MOV R2, R14 ;  /* 0x0000000e00027202 */ /* 0x000fe20000000f00 */
[----:B------:R-:W-:Y:S06]  /*1370*/  @!P0 BRA `(.L_x_15) ;  /* 0x0000000000288947 */ /* 0x000fec0003800000 */
[----:B------:R-:W4:Y:S02]  /*1380*/  LDC R7, c[0x0][0x8f4] ;  /* 0x00023d00ff077b82 */ /* 0x000f240000000800 */
[----:B----4-:R-:W-:-:S05]  /*1390*/  IADD3 R7, P0, R14, R7, RZ ;  /* 0x000000070e077210 */ /* 0x010fca0007f1e0ff */
[----:B------:R-:W-:-:S04]  /*13a0*/  IMAD.X R9, RZ, RZ, R3, P0 ;  /* 0x000000ffff097224 */ /* 0x000fc800000e0603 */
[----:B------:R-:W-:-:S04]  /*13b0*/  IMAD.WIDE.U32 R2, R9, R18, RZ ;  /* 0x0000001209027225 */ /* 0x000fc800078e00ff */
[----:B------:R-:W-:-:S04]  /*13c0*/  IMAD.WIDE.U32 R4, P0, R7, R19, R2 ;  /* 0x0000001307047225 */ /* 0x000fc80007800002 */
[----:B------:R-:W-:Y:S01]  /*13d0*/  IMAD.WIDE.U32 R2, R7, R18, RZ ;  /* 0x0000001207027225 */ /* 0x000fe200078e00ff */
[----:B------:R-:W-:-:S03]  /*13e0*/  IADD3.X R7, RZ, RZ, RZ, P0, !PT ;  /* 0x000000ffff077210 */ /* 0x000fc600007fe4ff */
[----:B------:R-:W-:Y:S01]  /*13f0*/  IMAD.MOV.U32 R6, RZ, RZ, R5 ;  /* 0x000000ffff067224 */ /* 0x000fe200078e0005 */
[----:B------:R-:W-:-:S05]  /*1400*/  IADD3 RZ, P0, R3, R4, RZ ;  /* 0x0000000403ff7210 */ /* 0x000fca0007f1e0ff */
[----:B------:R-:W-:-:S08]  /*1410*/  IMAD.WIDE.U32.X R2, R9, R19, R6, P0 ;  /* 0x0000001309027225 */ /* 0x000fd000000e0406 */
.L_x_15:
[----:B--2---:R-:W-:Y:S01]  /*1420*/  SHF.R.U64 R3, R2, R10, R3 ;  /* 0x0000000a02037219 */ /* 0x004fe20000001203 */
[----:B------:R-:W-:Y:S01]  /*1430*/  USHF.L.U32 UR4, UR38, UR4, URZ ;  /* 0x0000000426047299 */ /* 0x000fe2000800063f */
[----:B------:R-:W-:Y:S02]  /*1440*/  LOP3.LUT R0, R21, R0, RZ, 0xc0, !PT ;  /* 0x0000000015007212 */ /* 0x000fe400078ec0ff */
[----:B------:R-:W-:Y:S01]  /*1450*/  IADD3 R2, R13, -0x1, RZ ;  /* 0xffffffff0d027810 */ /* 0x000fe20007ffe0ff */
[----:B------:R-:W-:Y:S01]  /*1460*/  IMAD.MOV R4, RZ, RZ, -R3 ;  /* 0x000000ffff047224 */ /* 0x000fe200078e0a03 */
[----:B------:R-:W-:Y:S01]  /*1470*/  SEL R8, R8, R15, !P2 ;  /* 0x0000000f08087207 */ /* 0x000fe20005000000 */
[----:B------:R-:W-:Y:S01]  /*1480*/  IMAD R3, R3, UR4, R0 ;  /* 0x0000000403037c24 */ /* 0x000fe2000f8e0200 */
[----:B------:R-:W-:Y:S01]  /*1490*/  LOP3.LUT R2, R11, R2, RZ, 0xc0, !PT ;  /* 0x000000020b027212 */ /* 0x000fe200078ec0ff */
[----:B---3--:R-:W-:Y:S01]  /*14a0*/  IMAD R0, R4, R17, R14 ;  /* 0x0000001104007224 */ /* 0x008fe200078e020e */
[----:B------:R-:W-:Y:S01]  /*14b0*/  R2UR UR43, R22 ;  /* 0x00000000162b72ca */ /* 0x000fe200000e0000 */
[----:B-1----:R-:W-:-:S02]  /*14c0*/  IMAD R8, R3, R12, R8 ;  /* 0x0000000c03087224 */ /* 0x002fc400078e0208 */
[----:B------:R-:W-:-:S05]  /*14d0*/  IMAD R3, R0, R13, R2 ;  /* 0x0000000d00037224 */ /* 0x000fca00078e0202 */
[----:B------:R-:W-:Y:S02]  /*14e0*/  SEL R0, R3, R8, !P2 ;  /* 0x0000000803007207 */ /* 0x000fe40005000000 */
[----:B------:R-:W-:Y:S02]  /*14f0*/  SEL R4, R8, R3, !P2 ;  /* 0x0000000308047207 */ /* 0x000fe40005000000 */
[----:B------:R-:W-:Y:S02]  /*1500*/  R2UR UR41, R0 ;  /* 0x00000000002972ca */ /* 0x000fe400000e0000 */
[----:B------:R-:W-:-:S13]  /*1510*/  MOV R0, 0x1 ;  /* 0x0000000100007802 */ /* 0x000fda0000000f00 */
.L_x_13:
[----:B------:R-:W-:-:S08]  /*1520*/  NOP ;  /* 0x0000000000007918 */ /* 0x000fd00000000000 */
[----:B------:R-:W2:Y:S02]  /*1530*/  USETMAXREG.TRY_ALLOC.CTAPOOL UP0, 0xe8 ;  /* 0x000000e8000079c8 */ /* 0x000ea40008000600 */
[----:B--2---:R-:W-:-:S13]  /*1540*/  PLOP3.LUT P0, PT, PT, PT, UP0, 0x80, 0x0 ;  /* 0x000000000000781c */ /* 0x004fda0003f0f008 */
[----:B------:R-:W-:Y:S05]  /*1550*/  @!P0 BRA `(.L_x_13) ;  /* 0xfffffffc00f08947 */ /* 0x000fea000383ffff */
[----:B------:R-:W-:Y:S02]  /*1560*/  ULDC.64 UR4, c[0x0][0x590] ;  /* 0x0001640000047ab9 */ /* 0x000fe40000000a00 */
[----:B------:R-:W-:-:S04]  /*1570*/  ISETP.NE.U32.AND P0, PT, RZ, UR4, PT ;  /* 0x00000004ff007c0c */ /* 0x000fc8000bf05070 */
[----:B------:R-:W-:-:S13]  /*1580*/  ISETP.NE.AND.EX P0, PT, RZ, UR5, PT, P0 ;  /* 0x00000005ff007c0c */ /* 0x000fda000bf05300 */
[----:B------:R-:W-:Y:S05]  /*1590*/  @P0 BRA `(.L_x_16) ;  /* 0x0000000000340947 */ /* 0x000fea0003800000 */
[----:B------:R-:W-:Y:S02]  /*15a0*/  ULDC.64 UR4, c[0x0][0x588] ;  /* 0x0001620000047ab9 */ /* 0x000fe40000000a00 */
[----:B------:R-:W-:-:S04]  /*15b0*/  ISETP.NE.U32.AND P0, PT, RZ, UR4, PT ;  /* 0x00000004ff007c0c */ /* 0x000fc8000bf05070 */
[----:B------:R-:W-:-:S13]  /*15c0*/  ISETP.NE.AND.EX P0, PT, RZ, UR5, PT, P0 ;  /* 0x00000005ff007c0c */ /* 0x000fda000bf05300 */
[----:B------:R-:W-:Y:S05]  /*15d0*/  @!P0 BRA `(.L_x_17) ;  /* 0x0000000000148947 */ /* 0x000fea0003800000 */
[----:B------:R-:W2:Y:S02]  /*15e0*/  LDC.64 R16, c[0x0][0x588] ;  /* 0x00016200ff107b82 */ /* 0x000ea40000000a00 */
[----:B--2---:R2:W5:Y:S01]  /*15f0*/  LDG.E R16, desc[UR52][R16.64] ;  /* 0x0000003410107981 */ /* 0x004562000c1e1900 */
[----:B------:R-:W-:-:S05]  /*1600*/  IMAD.MOV.U32 R2, RZ, RZ, 0x1 ;  /* 0x00000001ff027424 */ /* 0x000fca00078e00ff */
[----:B------:R2:W-:Y:S01]  /*1610*/  STL.S16 [R1+0xcc], R2 ;  /* 0x0000cc0201007387 */ /* 0x0005e20000100600 */
[----:B------:R-:W-:Y:S05]  /*1620*/  BRA `(.L_x_16) ;  /* 0x0000000000107947 */ /* 0x000fea0003800000 */
.L_x_17:
[----:B------:R-:W-:Y:S01]  /*1630*/  MOV R2, 0x1 ;  /* 0x0000000100027802 */ /* 0x000fe20000000f00 */
[----:B------:R-:W-:Y:S02]  /*1640*/  ULDC UR4, c[0x0][0x580] ;  /* 0x0001600000047ab9 */ /* 0x000fe40000000800 */
[----:B------:R-:W-:Y:S02]  /*1650*/  IMAD.U32 R16, RZ, RZ, UR4 ;  /* 0x00000004ff107e24 */ /* 0x000fe4000f8e00ff */
[----:B------:R3:W-:Y:S05]  /*1660*/  STL.S16 [R1+0xcc], R2 ;  /* 0x0000cc0201007387 */ /* 0x0007ea0000100600 */
.L_x_16:
        /* <DEDUP_REMOVED lines=8> */
[----:B--23--:R-:W2:Y:S02]  /*16f0*/  LDC.64 R2, c[0x0][0x5a8] ;  /* 0x00016a00ff027b82 */ /* 0x00cea40000000a00 */
[----:B--2---:R4:W5:Y:S01]  /*1700*/  LDG.E R2, desc[UR52][R2.64] ;  /* 0x0000003402027981 */ /* 0x004962000c1e1900 */
[----:B------:R-:W-:Y:S05]  /*1710*/  BRA `(.L_x_18) ;  /* 0x0000000000087947 */ /* 0x000fea0003800000 */
.L_x_19:
[----:B------:R-:W-:Y:S02]  /*1720*/  ULDC UR4, c[0x0][0x5a0] ;  /* 0x0001680000047ab9 */ /* 0x000fe40000000800 */
[----:B--23--:R-:W-:-:S07]  /*1730*/  MOV R2, UR4 ;  /* 0x0000000400027c02 */ /* 0x00cfce0008000f00 */
.L_x_18:
[----:B------:R-:W-:-:S13]  /*1740*/  LOP3.LUT P0, RZ, R0, 0xff, RZ, 0xc0, !PT ;  /* 0x000000ff00ff7812 */ /* 0x000fda000780c0ff */
[----:B------:R-:W-:Y:S05]  /*1750*/  @!P0 EXIT ;  /* 0x000000000000894d */ /* 0x000fea0003800000 */
[----:B------:R1:W-:Y:S01]  /*1760*/  STL [R1+0xb8], RZ ;  /* 0x0000b8ff01007387 */ /* 0x0003e20000100800 */
[----:B------:R-:W-:Y:S01]  /*1770*/  ULDC UR4, c[0x0][0x28c] ;  /* 0x0000a30000047ab9 */ /* 0x000fe20000000800 */
[----:B------:R-:W-:Y:S02]  /*1780*/  ULOP3.LUT UR55, UR46, 0x1, URZ, 0xfc, !UPT ;  /* 0x000000012e377892 */ /* 0x000fe4000f8efc3f */
[----:B------:R1:W-:Y:S01]  /*1790*/  STL [R1+0xb4], RZ ;  /* 0x0000b4ff01007387 */ /* 0x0003e20000100800 */
[----:B------:R-:W-:Y:S02]  /*17a0*/  UIADD3 UR4, UR4, 0x3f, URZ ;  /* 0x0000003f04047890 */ /* 0x000fe4000fffe03f */
[----:B------:R-:W-:Y:S02]  /*17b0*/  ULOP3.LUT UR54, UR45, 0x1, URZ, 0xfc, !UPT ;  /* 0x000000012d367892 */ /* 0x000fe4000f8efc3f */
[----:B------:R-:W-:Y:S01]  /*17c0*/  USHF.R.S32.HI UR5, URZ, 0x1f, UR4 ;  /* 0x0000001f3f057899 */ /* 0x000fe20008011404 */
[----:B------:R-:W-:Y:S01]  /*17d0*/  ULDC.64 UR58, c[0x0][0x198] ;  /* 0x00006600003a7ab9 */ /* 0x000fe20000000a00 */
[----:B------:R-:W-:-:S02]  /*17e0*/  UMOV UR36, URZ ;  /* 0x0000003f00247c82 */ /* 0x000fc40008000000 */
[----:B------:R-:W-:Y:S01]  /*17f0*/  ULEA.HI UR5, UR5, UR4, URZ, 0x6 ;  /* 0x0000000405057291 */ /* 0x000fe2000f8f303f */
[----:B------:R-:W-:-:S03]  /*1800*/  UMOV UR44, URZ ;  /* 0x0000003f002c7c82 */ /* 0x000fc60008000000 */
[----:B-1----:R-:W-:-:S12]  /*1810*/  USHF.R.S32.HI UR56, URZ, 0x6, UR5 ;  /* 0x000000063f387899 */ /* 0x002fd80008011405 */
.L_x_142:
[----:B-1----:R-:W1:Y:S01]  /*1820*/  S2R R0, SR_TID.X ;  /* 0x0000000000007919 */ /* 0x002e620000002100 */
[----:B------:R-:W3:Y:S01]  /*1830*/  S2UR UR9, SR_CgaCtaId ;  /* 0x00000000000979c3 */ /* 0x000ee20000008800 */
[----:B------:R-:W-:Y:S01]  /*1840*/  UMOV UR49, 0x400 ;  /* 0x0000040000317882 */ /* 0x000fe20000000000 */
[----:B------:R-:W-:Y:S01]  /*1850*/  UMOV UR4, URZ ;  /* 0x0000003f00047c82 */ /* 0x000fe20008000000 */
[----:B------:R-:W-:Y:S01]  /*1860*/  STL [R1+0xb0], RZ ;  /* 0x0000b0ff01007387 */ /* 0x000fe20000100800 */
[----:B------:R-:W-:Y:S01]  /*1870*/  UMOV UR8, URZ ;  /* 0x0000003f00087c82 */ /* 0x000fe20008000000 */
[----:B------:R-:W-:Y:S01]  /*1880*/  UMOV UR5, URZ ;  /* 0x0000003f00057c82 */ /* 0x000fe20008000000 */
[----:B------:R-:W-:Y:S01]  /*1890*/  UMOV UR10, UR44 ;  /* 0x0000002c000a7c82 */ /* 0x000fe20008000000 */
[----:B------:R-:W-:Y:S01]  /*18a0*/  STL [R1+0xac], RZ ;  /* 0x0000acff01007387 */ /* 0x000fe20000100800 */
[----:B----4-:R-:W4:Y:S01]  /*18b0*/  LDC R3, c[0x0][0x28c] ;  /* 0x0000a300ff037b82 */ /* 0x010f220000000800 */
[----:B------:R-:W-:Y:S01]  /*18c0*/  CS2R R228, SRZ ;  /* 0x0000000000e47805 */ /* 0x000fe2000001ff00 */
[----:B--2---:R-:W-:Y:S01]  /*18d0*/  IMAD.MOV.U32 R17, RZ, RZ, RZ ;  /* 0x000000ffff117224 */ /* 0x004fe200078e00ff */
[----:B------:R-:W-:Y:S01]  /*18e0*/  STL [R1+0xa8], RZ ;  /* 0x0000a8ff01007387 */ /* 0x000fe20000100800 */
[----:B------:R-:W-:-:S02]  /*18f0*/  CS2R R18, SRZ ;  /* 0x0000000000127805 */ /* 0x000fc4000001ff00 */
[----:B------:R-:W-:Y:S02]  /*1900*/  CS2R R22, SRZ ;  /* 0x0000000000167805 */ /* 0x000fe4000001ff00 */
[----:B------:R-:W-:Y:S01]  /*1910*/  CS2R R152, SRZ ;  /* 0x0000000000987805 */ /* 0x000fe2000001ff00 */
[----:B------:R-:W-:Y:S01]  /*1920*/  STL [R1+0xa4], RZ ;  /* 0x0000a4ff01007387 */ /* 0x000fe20000100800 */
[----:B------:R-:W-:Y:S02]  /*1930*/  CS2R R154, SRZ ;  /* 0x00000000009a7805 */ /* 0x000fe4000001ff00 */
[----:B------:R-:W-:Y:S02]  /*1940*/  CS2R R156, SRZ ;  /* 0x00000000009c7805 */ /* 0x000fe4000001ff00 */
[----:B------:R-:W-:Y:S01]  /*1950*/  CS2R R158, SRZ ;  /* 0x00000000009e7805 */ /* 0x000fe2000001ff00 */
[----:B------:R-:W-:Y:S01]  /*1960*/  STL [R1+0xa0], RZ ;  /* 0x0000a0ff01007387 */ /* 0x000fe20000100800 */
[----:B------:R-:W-:-:S02]  /*1970*/  CS2R R160, SRZ ;  /* 0x0000000000a07805 */ /* 0x000fc4000001ff00 */
[----:B------:R-:W-:Y:S02]  /*1980*/  CS2R R162, SRZ ;  /* 0x0000000000a27805 */ /* 0x000fe4000001ff00 */
[----:B------:R-:W-:Y:S01]  /*1990*/  CS2R R164, SRZ ;  /* 0x0000000000a47805 */ /* 0x000fe2000001ff00 */
[----:B------:R-:W-:Y:S01]  /*19a0*/  STL [R1+0x9c], RZ ;  /* 0x00009cff01007387 */ /* 0x000fe20000100800 */
[----:B---3--:R-:W-:Y:S01]  /*19b0*/  ULEA UR49, UR9, UR49, 0x18 ;  /* 0x0000003109317291 */ /* 0x008fe2000f8ec03f */
[----:B------:R-:W-:Y:S02]  /*19c0*/  CS2R R166, SRZ ;  /* 0x0000000000a67805 */ /* 0x000fe4000001ff00 */
[----:B------:R-:W-:Y:S01]  /*19d0*/  CS2R R168, SRZ ;  /* 0x0000000000a87805 */ /* 0x000fe2000001ff00 */
[----:B------:R-:W-:Y:S01]  /*19e0*/  STL [R1+0x98], RZ ;  /* 0x000098ff01007387 */ /* 0x000fe20000100800 */
[----:B------:R-:W-:Y:S02]  /*19f0*/  CS2R R170, SRZ ;  /* 0x0000000000aa7805 */ /* 0x000fe4000001ff00 */
[----:B------:R-:W-:-:S02]  /*1a00*/  CS2R R172, SRZ ;  /* 0x0000000000ac7805 */ /* 0x000fc4000001ff00 */
[----:B------:R-:W-:Y:S02]  /*1a10*/  CS2R R174, SRZ ;  /* 0x0000000000ae7805 */ /* 0x000fe4000001ff00 */
[----:B-1----:R-:W-:Y:S01]  /*1a20*/  LOP3.LUT R0, R0, 0x80, RZ, 0xc0, !PT ;  /* 0x0000008000007812 */ /* 0x002fe200078ec0ff */
[----:B------:R-:W-:Y:S01]  /*1a30*/  STL [R1+0x94], RZ ;  /* 0x000094ff01007387 */ /* 0x000fe20000100800 */
[----:B----4-:R-:W-:Y:S02]  /*1a40*/  ISETP.GE.AND P0, PT, R3, 0x1, PT ;  /* 0x000000010300780c */ /* 0x010fe40003f06270 */
[----:B------:R-:W-:Y:S02]  /*1a50*/  CS2R R176, SRZ ;  /* 0x0000000000b07805 */ /* 0x000fe4000001ff00 */
[----:B------:R-:W-:Y:S01]  /*1a60*/  SHF.R.U32.HI R0, RZ, 0x7, R0 ;  /* 0x00000007ff007819 */ /* 0x000fe20000011600 */
        /* <DEDUP_REMOVED lines=8> */
[----:B------:R-:W1:Y:S01]  /*1af0*/  SHFL.IDX PT, R0, R0, RZ, 0x1f ;  /* 0x00001fff00007589 */ /* 0x000e6200000e0000 */
[----:B------:R-:W-:-:S02]  /*1b00*/  CS2R R190, SRZ ;  /* 0x0000000000be7805 */ /* 0x000fc4000001ff00 */
[----:B------:R-:W-:Y:S02]  /*1b10*/  CS2R R192, SRZ ;  /* 0x0000000000c07805 */ /* 0x000fe4000001ff00 */
[----:B------:R-:W-:Y:S01]  /*1b20*/  CS2R R194, SRZ ;  /* 0x0000000000c27805 */ /* 0x000fe2000001ff00 */
[----:B------:R2:W-:Y:S01]  /*1b30*/  STL [R1+0x88], RZ ;  /* 0x000088ff01007387 */ /* 0x0005e20000100800 */
[----:B------:R-:W-:Y:S02]  /*1b40*/  CS2R R196, SRZ ;  /* 0x0000000000c47805 */ /* 0x000fe4000001ff00 */
[----:B------:R-:W-:Y:S02]  /*1b50*/  CS2R R198, SRZ ;  /* 0x0000000000c67805 */ /* 0x000fe4000001ff00 */
[----:B------:R-:W-:Y:S01]  /*1b60*/  CS2R R200, SRZ ;  /* 0x0000000000c87805 */ /* 0x000fe2000001ff00 */
[----:B------:R2:W-:Y:S01]  /*1b70*/  STL [R1+0x84], RZ ;  /* 0x000084ff01007387 */ /* 0x0005e20000100800 */
        /* <DEDUP_REMOVED lines=16> */
[----:B-1----:R-:W-:-:S02]  /*1c80*/  R2UR UR6, R0 ;  /* 0x00000000000672ca */ /* 0x002fc400000e0000 */
[----:B------:R-:W-:Y:S02]  /*1c90*/  CS2R R226, SRZ ;  /* 0x0000000000e27805 */ /* 0x000fe4000001ff00 */
[----:B------:R-:W-:Y:S01]  /*1ca0*/  MOV R0, UR36 ;  /* 0x0000002400007c02 */ /* 0x000fe20008000f00 */
        /* <DEDUP_REMOVED lines=9> */
[----:B------:R-:W-:Y:S01]  /*1d40*/  CS2R R36, SRZ ;  /* 0x0000000000247805 */ /* 0x000fe2000001ff00 */
[----:B------:R-:W-:Y:S01]  /*1d50*/  ULEA.HI UR7, UR6, UR6, URZ, 0x1 ;  /* 0x0000000606077291 */ /* 0x000fe2000f8f083f */
[----:B------:R-:W-:Y:S01]  /*1d60*/  CS2R R38, SRZ ;  /* 0x0000000000267805 */ /* 0x000fe2000001ff00 */
[----:B------:R2:W-:Y:S01]  /*1d70*/  STL [R1+0x64], RZ ;  /* 0x000064ff01007387 */ /* 0x0005e20000100800 */
[----:B------:R-:W-:Y:S01]  /*1d80*/  CS2R R40, SRZ ;  /* 0x0000000000287805 */ /* 0x000fe2000001ff00 */
[----:B------:R-:W-:Y:S01]  /*1d90*/  ULOP3.LUT UR7, UR7, 0xffffe, URZ, 0xc0, !UPT ;  /* 0x000ffffe07077892 */ /* 0x000fe2000f8ec03f */
[----:B------:R-:W-:Y:S01]  /*1da0*/  CS2R R42, SRZ ;  /* 0x00000000002a7805 */ /* 0x000fe2000001ff00 */
[----:B------:R2:W-:Y:S01]  /*1db0*/  STL [R1+0x60], RZ ;  /* 0x000060ff01007387 */ /* 0x0005e20000100800 */
[----:B------:R-:W-:Y:S01]  /*1dc0*/  CS2R R44, SRZ ;  /* 0x00000000002c7805 */ /* 0x000fe2000001ff00 */
[----:B------:R-:W-:Y:S01]  /*1dd0*/  UIADD3 UR7, UR6, -UR7, URZ ;  /* 0x8000000706077290 */ /* 0x000fe2000fffe03f */
[----:B------:R-:W-:Y:S01]  /*1de0*/  CS2R R46, SRZ ;  /* 0x00000000002e7805 */ /* 0x000fe2000001ff00 */
[----:B------:R2:W-:Y:S01]  /*1df0*/  STL [R1+0x5c], RZ ;  /* 0x00005cff01007387 */ /* 0x0005e20000100800 */
[----:B------:R-:W-:Y:S01]  /*1e00*/  CS2R R48, SRZ ;  /* 0x0000000000307805 */ /* 0x000fe2000001ff00 */
[----:B------:R-:W-:Y:S01]  /*1e10*/  ULEA UR7, UR7, UR49, 0xc ;  /* 0x0000003107077291 */ /* 0x000fe2000f8e603f */
[----:B------:R-:W-:Y:S01]  /*1e20*/  CS2R R50, SRZ ;  /* 0x0000000000327805 */ /* 0x000fe2000001ff00 */
[----:B------:R2:W-:Y:S01]  /*1e30*/  STL [R1+0x58], RZ ;  /* 0x000058ff01007387 */ /* 0x0005e20000100800 */
[----:B------:R-:W-:Y:S01]  /*1e40*/  CS2R R52, SRZ ;  /* 0x0000000000347805 */ /* 0x000fe2000001ff00 */
[----:B------:R-:W-:Y:S01]  /*1e50*/  UIADD3 UR7, UR7, 0x6200, URZ ;  /* 0x0000620007077890 */ /* 0x000fe2000fffe03f */
[----:B------:R-:W-:Y:S01]  /*1e60*/  CS2R R54, SRZ ;  /* 0x0000000000367805 */ /* 0x000fe2000001ff00 */
[----:B------:R2:W-:Y:S01]  /*1e70*/  STL [R1+0x54], RZ ;  /* 0x000054ff01007387 */ /* 0x0005e20000100800 */
[----:B------:R-:W-:Y:S01]  /*1e80*/  CS2R R56, SRZ ;  /* 0x0000000000387805 */ /* 0x000fe2000001ff00 */
[----:B------:R-:W-:Y:S01]  /*1e90*/  USHF.R.U32.HI UR7, URZ, 0x4, UR7 ;  /* 0x000000043f077899 */ /* 0x000fe20008011607 */
[----:B------:R-:W-:Y:S01]  /*1ea0*/  CS2R R58, SRZ ;  /* 0x00000000003a7805 */ /* 0x000fe2000001ff00 */
[----:B------:R2:W-:Y:S01]  /*1eb0*/  STL [R1+0x50], RZ ;  /* 0x000050ff01007387 */ /* 0x0005e20000100800 */
[----:B------:R-:W-:Y:S01]  /*1ec0*/  CS2R R60, SRZ ;  /* 0x00000000003c7805 */ /* 0x000fe2000001ff00 */
[----:B------:R-:W-:Y:S01]  /*1ed0*/  ULOP3.LUT UR9, UR7, 0x3fff, URZ, 0xc0, !UPT ;  /* 0x00003fff07097892 */ /* 0x000fe2000f8ec03f */
        /* <DEDUP_REMOVED lines=59> */
[----:B------:R-:W-:Y:S01]  /*2290*/  CS2R R150, SRZ ;  /* 0x0000000000967805 */ /* 0x000fe2000001ff00 */
[----:B------:R2:W-:Y:S04]  /*22a0*/  STL [R1+0x10], RZ ;  /* 0x000010ff01007387 */ /* 0x0005e80000100800 */
[----:B------:R2:W-:Y:S04]  /*22b0*/  STL [R1+0xc], RZ ;  /* 0x00000cff01007387 */ /* 0x0005e80000100800 */
[----:B------:R2:W-:Y:S04]  /*22c0*/  STL [R1+0x8], RZ ;  /* 0x000008ff01007387 */ /* 0x0005e80000100800 */
[----:B------:R2:W-:Y:S04]  /*22d0*/  STL [R1+0x4], RZ ;  /* 0x000004ff01007387 */ /* 0x0005e80000100800 */
[----:B------:R2:W-:Y:S01]  /*22e0*/  STL [R1], RZ ;  /* 0x000000ff01007387 */ /* 0x0005e20000100800 */
[----:B------:R-:W-:Y:S05]  /*22f0*/  @!P0 BRA `(.L_x_20) ;  /* 0x0000001000c88947 */ /* 0x000fea0003800000 */
[----:B------:R-:W-:-:S06]  /*2300*/  UISETP.NE.AND UP0, UPT, UR55, 0x3, UPT ;  /* 0x000000033700788c */ /* 0x000fcc000bf05270 */
[----:B------:R-:W-:-:S13]  /*2310*/  PLOP3.LUT P1, PT, PT, PT, UP0, 0x80, 0x0 ;  /* 0x000000000000781c */ /* 0x000fda0003f2f008 */
[----:B------:R-:W-:Y:S05]  /*2320*/  @!P1 BRA `(.L_x_21) ;  /* 0x0000000000049947 */ /* 0x000fea0003800000 */
[----:B------:R-:W-:Y:S01]  /*2330*/  BPT.TRAP 0x1 ;  /* 0x000000040000795c */ /* 0x000fe20000300000 */
.L_x_21:
[----:B------:R-:W-:Y:S01]  /*2340*/  ULEA UR4, UR44, UR49, 0x3 ;  /* 0x000000312c047291 */ /* 0x000fe2000f8e183f */
[----:B------:R-:W-:-:S05]  /*2350*/  IMAD.U32 R0, RZ, RZ, UR36 ;  /* 0x00000024ff007e24 */ /* 0x000fca000f8e00ff */
[----:B------:R-:W-:-:S04]  /*2360*/  SHF.L.U32 R0, R0, 0x1f, RZ ;  /* 0x0000001f00007819 */ /* 0x000fc800000006ff */
[----:B------:R1:W3:Y:S01]  /*2370*/  SYNCS.PHASECHK.TRANS64.TRYWAIT P0, [UR4], R0 ;  /* 0x00000000ff0075a7 */ /* 0x0002e20008000144 */
[----:B------:R-:W-:Y:S05]  /*2380*/  @!P1 BRA `(.L_x_22) ;  /* 0x0000000000049947 */ /* 0x000fea0003800000 */
[----:B------:R-:W-:Y:S01]  /*2390*/  BPT.TRAP 0x1 ;  /* 0x000000040000795c */ /* 0x000fe20000300000 */
.L_x_22:
[----:B---3--:R-:W-:Y:S05]  /*23a0*/  @P0 BRA `(.L_x_23) ;  /* 0x0000000000080947 */ /* 0x008fea0003800000 */
[----:B------:R-:W3:Y:S02]  /*23b0*/  SYNCS.PHASECHK.TRANS64.TRYWAIT P0, [UR4], R0 ;  /* 0x00000000ff0075a7 */ /* 0x000ee40008000144 */
[----:B---3--:R-:W-:Y:S05]  /*23c0*/  @!P0 BRA `(.L_x_24) ;  /* 0x000000c400988947 */ /* 0x008fea0003800000 */
.L_x_23:
[----:B------:R-:W-:Y:S01]  /*23d0*/  UIADD3 UR4, UR49, 0x16200, URZ ;  /* 0x0001620031047890 */ /* 0x000fe2000fffe03f */
[----:B------:R-:W-:Y:S01]  /*23e0*/  WARPGROUP.ARRIVE ;  /* 0x00000000000079c5 */ /* 0x000fe20000000000 */
[----:B------:R-:W-:Y:S01]  /*23f0*/  ULOP3.LUT UR5, UR9, 0x10000, URZ, 0xfc, !UPT ;  /* 0x0001000009057892 */ /* 0x000fe2000f8efc3f */
[----:B------:R4:W-:Y:S01]  /*2400*/  STL [R1+0xb0], RZ ;  /* 0x0000b0ff01007387 */ /* 0x0009e20000100800 */
[----:B------:R-:W-:Y:S01]  /*2410*/  USHF.R.U32.HI UR4, URZ, 0x4, UR4 ;  /* 0x000000043f047899 */ /* 0x000fe20008011604 */
[----:B------:R-:W-:Y:S01]  /*2420*/  CS2R R228, SRZ ;  /* 0x0000000000e47805 */ /* 0x000fe2000001ff00 */
[----:B------:R-:W-:Y:S01]  /*2430*/  UMOV UR7, 0x80000020 ;  /* 0x8000002000077882 */ /* 0x000fe20000000000 */
[----:B------:R4:W-:Y:S01]  /*2440*/  STL [R1+0xac], RZ ;  /* 0x0000acff01007387 */ /* 0x0009e20000100800 */
[----:B------:R-:W-:Y:S01]  /*2450*/  ULOP3.LUT UR4, UR4, 0x3fff, URZ, 0xc0, !UPT ;  /* 0x00003fff04047892 */ /* 0x000fe2000f8ec03f */
[----:B------:R-:W-:Y:S01]  /*2460*/  MOV R17, RZ ;  /* 0x000000ff00117202 */ /* 0x000fe20000000f00 */
[----:B------:R-:W-:Y:S01]  /*2470*/  UMOV UR8, 0x2 ;  /* 0x0000000200087882 */ /* 0x000fe20000000000 */
[----:B------:R4:W-:Y:S01]  /*2480*/  STL [R1+0xa8], RZ ;  /* 0x0000a8ff01007387 */ /* 0x0009e20000100800 */
[----:B------:R-:W-:Y:S01]  /*2490*/  ULOP3.LUT UR6, UR4, 0x10000, URZ, 0xfc, !UPT ;  /* 0x0001000004067892 */ /* 0x000fe2000f8efc3f */
[----:B------:R-:W-:Y:S01]  /*24a0*/  CS2R R18, SRZ ;  /* 0x0000000000127805 */ /* 0x000fe2000001ff00 */
[----:B------:R-:W-:Y:S01]  /*24b0*/  ULEA UR4, UR44, UR5, 0x9 ;  /* 0x000000052c047291 */ /* 0x000fe2000f8e483f */
[----:B------:R4:W-:Y:S01]  /*24c0*/  STL [R1+0xa4], RZ ;  /* 0x0000a4ff01007387 */ /* 0x0009e20000100800 */
[----:B------:R-:W-:Y:S01]  /*24d0*/  ULEA UR6, UR44, UR6, 0xa ;  /* 0x000000062c067291 */ /* 0x000fe2000f8e503f */
[----:B------:R-:W-:Y:S01]  /*24e0*/  CS2R R22, SRZ ;  /* 0x0000000000167805 */ /* 0x000fe2000001ff00 */
[----:B------:R-:W-:Y:S01]  /*24f0*/  UMOV UR5, 0x80000020 ;  /* 0x8000002000057882 */ /* 0x000fe20000000000 */
[----:B------:R4:W-:Y:S01]  /*2500*/  STL [R1+0xa0], RZ ;  /* 0x0000a0ff01007387 */ /* 0x0009e20000100800 */
[----:B------:R-:W-:-:S02]  /*2510*/  CS2R R152, SRZ ;  /* 0x0000000000987805 */ /* 0x000fc4000001ff00 */
[----:B------:R-:W-:Y:S02]  /*2520*/  CS2R R154, SRZ ;  /* 0x00000000009a7805 */ /* 0x000fe4000001ff00 */
[----:B------:R-:W-:Y:S01]  /*2530*/  CS2R R156, SRZ ;  /* 0x00000000009c7805 */ /* 0x000fe2000001ff00 */
[----:B------:R4:W-:Y:S01]  /*2540*/  STL [R1+0x9c], RZ ;  /* 0x00009cff01007387 */ /* 0x0009e20000100800 */
[----:B------:R-:W-:Y:S01]  /*2550*/  CS2R R158, SRZ ;  /* 0x00000000009e7805 */ /* 0x000fe2000001ff00 */
[----:B------:R-:W-:Y:S01]  /*2560*/  QGMMA.64x256x32.F32.E4M3.E4M3 R24, gdesc[UR4], RZ, !UPT, gsb0 ;  /* 0x03e00000041879f3 */ /* 0x000fe2000c0008ff */
[----:B------:R-:W-:Y:S01]  /*2570*/  UIADD3 UR4, UR4, 0x2, URZ ;  /* 0x0000000204047890 */ /* 0x000fe2000fffe03f */
[----:B------:R4:W-:Y:S01]  /*2580*/  STL [R1+0x98], RZ ;  /* 0x000098ff01007387 */ /* 0x0009e20000100800 */
[----:B------:R-:W-:Y:S01]  /*2590*/  UIADD3 UR6, UR6, 0x2, URZ ;  /* 0x0000000206067890 */ /* 0x000fe2000fffe03f */
[----:B------:R-:W-:Y:S01]  /*25a0*/  CS2R R160, SRZ ;  /* 0x0000000000a07805 */ /* 0x000fe2000001ff00 */
[----:B------:R-:W-:Y:S01]  /*25b0*/  UMOV UR5, 0x80000020 ;  /* 0x8000002000057882 */ /* 0x000fe20000000000 */
[----:B------:R-:W-:Y:S01]  /*25c0*/  UMOV UR7, 0x80000020 ;  /* 0x8000002000077882 */ /* 0x000fe20000000000 */
        /* <DEDUP_REMOVED lines=44> */
[----:B------:R4:W-:Y:S04]  /*2890*/  STL [R1+0x68], RZ ;  /* 0x000068ff01007387 */ /* 0x0009e80000100800 */
        /* <DEDUP_REMOVED lines=25> */
[----:B------:R4:W-:Y:S01]  /*2a30*/  STL [R1], RZ ;  /* 0x000000ff01007387 */ /* 0x0009e20000100800 */
[----:B------:R-:W-:-:S02]  /*2a40*/  WARPGROUP.DEPBAR.LE gsb0, 0x0 ;  /* 0x00008000000079c5 */ /* 0x000fc40000010000 */
[----:B------:R-:W-:-:S06]  /*2a50*/  WARPGROUP.ARRIVE ;  /* 0x00000000000079c5 */ /* 0x000fcc0000000000 */
[----:B------:R-:W-:Y:S01]  /*2a60*/  QGMMA.64x256x32.F32.E4M3.E4M3 R24, gdesc[UR4], R24, gsb0 ;  /* 0x03e00000041879f3 */ /* 0x000fe20008000818 */
[----:B------:R-:W-:Y:S02]  /*2a70*/  ULDC UR4, c[0x0][0x50c] ;  /* 0x0001430000047ab9 */ /* 0x000fe40000000800 */
[----:B------:R-:W-:-:S04]  /*2a80*/  UISETP.NE.AND UP0, UPT, UR4, 0x2, UPT ;  /* 0x000000020400788c */ /* 0x000fc8000bf05270 */
[----:B------:R-:W-:-:S06]  /*2a90*/  USEL UR4, URZ, 0x1, UP0 ;  /* 0x000000013f047887 */ /* 0x000fcc0008000000 */
[----:B------:R-:W-:Y:S01]  /*2aa0*/  ISETP.NE.AND P0, PT, RZ, UR4, PT ;  /* 0x00000004ff007c0c */ /* 0x000fe2000bf05270 */
[----:B------:R-:W-:-:S12]  /*2ab0*/  WARPGROUP.DEPBAR.LE gsb0, 0x0 ;  /* 0x00008000000079c5 */ /* 0x000fd80000010000 */
[----:B----4-:R-:W-:Y:S05]  /*2ac0*/  @!P0 BRA `(.L_x_25) ;  /* 0x0000000800b88947 */ /* 0x010fea0003800000 */
[----:B------:R-:W-:Y:S01]  /*2ad0*/  FADD R5, RZ, R107 ;  /* 0x0000006bff057221 */ /* 0x000fe20000000000 */
[----:B-1-3--:R-:W-:-:S01]  /*2ae0*/  FADD R0, RZ, R108 ;  /* 0x0000006cff007221 */ /* 0x00afc20000000000 */
[----:B------:R-:W-:Y:S01]  /*2af0*/  FADD R3, RZ, R109 ;  /* 0x0000006dff037221 */ /* 0x000fe20000000000 */
[----:B------:R-:W-:-:S01]  /*2b00*/  FADD R227, RZ, R24 ;  /* 0x00000018ffe37221 */ /* 0x000fc20000000000 */
[----:B------:R-:W-:Y:S01]  /*2b10*/  FADD R226, RZ, R25 ;  /* 0x00000019ffe27221 */ /* 0x000fe20000000000 */
[----:B------:R1:W-:Y:S01]  /*2b20*/  STL [R1], R5 ;  /* 0x0000000501007387 */ /* 0x0003e20000100800 */
[----:B------:R-:W-:-:S01]  /*2b30*/  FADD R225, RZ, R26 ;  /* 0x0000001affe17221 */ /* 0x000fc20000000000 */
[----:B------:R-:W-:Y:S01]  /*2b40*/  FADD R224, RZ, R27 ;  /* 0x0000001bffe07221 */ /* 0x000fe20000000000 */
[----:B------:R-:W-:-:S01]  /*2b50*/  FADD R223, RZ, R28 ;  /* 0x0000001cffdf7221 */ /* 0x000fc20000000000 */
[----:B------:R3:W-:Y:S01]  /*2b60*/  STL [R1+0x4], R0 ;  /* 0x0000040001007387 */ /* 0x0007e20000100800 */
[----:B------:R-:W-:-:S01]  /*2b70*/  FADD R222, RZ, R29 ;  /* 0x0000001dffde7221 */ /* 0x000fc20000000000 */
[----:B------:R-:W-:Y:S01]  /*2b80*/  FADD R221, RZ, R30 ;  /* 0x0000001effdd7221 */ /* 0x000fe20000000000 */
[----:B------:R-:W-:-:S01]  /*2b90*/  FADD R220, RZ, R31 ;  /* 0x0000001fffdc7221 */ /* 0x000fc20000000000 */
[----:B------:R4:W-:Y:S01]  /*2ba0*/  STL [R1+0x8], R3 ;  /* 0x0000080301007387 */ /* 0x0009e20000100800 */
[----:B------:R-:W-:-:S01]  /*2bb0*/  FADD R219, RZ, R32 ;  /* 0x00000020ffdb7221 */ /* 0x000fc20000000000 */
[----:B-1----:R-:W-:Y:S01]  /*2bc0*/  FADD R5, RZ, R110 ;  /* 0x0000006eff057221 */ /* 0x002fe20000000000 */
[----:B------:R-:W-:-:S01]  /*2bd0*/  FADD R218, RZ, R33 ;  /* 0x00000021ffda7221 */ /* 0x000fc20000000000 */
[----:B------:R-:W-:Y:S01]  /*2be0*/  FADD R217, RZ, R34 ;  /* 0x00000022ffd97221 */ /* 0x000fe20000000000 */
[----:B------:R-:W-:-:S01]  /*2bf0*/  FADD R216, RZ, R35 ;  /* 0x00000023ffd87221 */ /* 0x000fc20000000000 */
[----:B---3--:R-:W-:Y:S01]  /*2c00*/  FADD R0, RZ, R111 ;  /* 0x0000006fff007221 */ /* 0x008fe20000000000 */
[----:B------:R1:W-:Y:S01]  /*2c10*/  STL [R1+0xc], R5 ;  /* 0x00000c0501007387 */ /* 0x0003e20000100800 */
[----:B------:R-:W-:-:S01]  /*2c20*/  FADD R215, RZ, R36 ;  /* 0x00000024ffd77221 */ /* 0x000fc20000000000 */
[----:B------:R-:W-:Y:S01]  /*2c30*/  FADD R214, RZ, R37 ;  /* 0x00000025ffd67221 */ /* 0x000fe20000000000 */
[----:B----4-:R-:W-:-:S01]  /*2c40*/  FADD R3, RZ, R112 ;  /* 0x00000070ff037221 */ /* 0x010fc20000000000 */
        /* <DEDUP_REMOVED lines=90> */
[----:B------:R-:W-:Y:S01]  /*31f0*/  FADD R159, RZ, R92 ;  /* 0x0000005cff9f7221 */ /* 0x000fe20000000000 */
[----:B------:R-:W-:-:S01]  /*3200*/  FADD R158, RZ, R93 ;  /* 0x0000005dff9e7221 */ /* 0x000fc20000000000 */
[----:B------:R-:W-:Y:S01]  /*3210*/  FADD R157, RZ, R94 ;  /* 0x0000005eff9d7221 */ /* 0x000fe20000000000 */
[----:B------:R-:W-:-:S01]  /*3220*/  FADD R156, RZ, R95 ;  /* 0x0000005fff9c7221 */ /* 0x000fc20000000000 */
[----:B------:R3:W-:Y:S01]  /*3230*/  STL [R1+0x5c], R3 ;  /* 0x00005c0301007387 */ /* 0x0007e20000100800 */
[----:B------:R-:W-:-:S01]  /*3240*/  FADD R155, RZ, R96 ;  /* 0x00000060ff9b7221 */ /* 0x000fc20000000000 */
[----:B-1----:R-:W-:Y:S01]  /*3250*/  FADD R5, RZ, R134 ;  /* 0x00000086ff057221 */ /* 0x002fe20000000000 */
[----:B------:R-:W-:-:S01]  /*3260*/  FADD R154, RZ, R97 ;  /* 0x00000061ff9a7221 */ /* 0x000fc20000000000 */
[----:B------:R1:W-:Y:S01]  /*3270*/  STL [R1+0x58], R0 ;  /* 0x0000580001007387 */ /* 0x0003e20000100800 */
[----:B------:R-:W-:-:S01]  /*3280*/  FADD R153, RZ, R98 ;  /* 0x00000062ff997221 */ /* 0x000fc20000000000 */
[----:B------:R-:W-:Y:S01]  /*3290*/  FADD R152, RZ, R99 ;  /* 0x00000063ff987221 */ /* 0x000fe20000000000 */
[----:B------:R-:W-:-:S01]  /*32a0*/  FADD R23, RZ, R100 ;  /* 0x00000064ff177221 */ /* 0x000fc20000000000 */
[----:B------:R-:W-:Y:S01]  /*32b0*/  FADD R22, RZ, R101 ;  /* 0x00000065ff167221 */ /* 0x000fe20000000000 */
[----:B------:R-:W-:-:S01]  /*32c0*/  FADD R19, RZ, R102 ;  /* 0x00000066ff137221 */ /* 0x000fc20000000000 */
[----:B---3--:R-:W-:Y:S01]  /*32d0*/  FADD R3, RZ, R132 ;  /* 0x00000084ff037221 */ /* 0x008fe20000000000 */
[----:B------:R-:W-:-:S01]  /*32e0*/  FADD R18, RZ, R103 ;  /* 0x00000067ff127221 */ /* 0x000fc20000000000 */
[----:B------:R-:W-:Y:S01]  /*32f0*/  FADD R17, RZ, R104 ;  /* 0x00000068ff117221 */ /* 0x000fe20000000000 */
[----:B------:R-:W-:-:S01]  /*3300*/  FADD R228, RZ, R105 ;  /* 0x00000069ffe47221 */ /* 0x000fc20000000000 */
[----:B-1----:R-:W-:Y:S01]  /*3310*/  FADD R0, RZ, R131 ;  /* 0x00000083ff007221 */ /* 0x002fe20000000000 */
[----:B------:R-:W-:-:S01]  /*3320*/  FADD R229, RZ, R106 ;  /* 0x0000006affe57221 */ /* 0x000fc20000000000 */
[----:B------:R-:W-:-:S03]  /*3330*/  UMOV UR8, URZ ;  /* 0x0000003f00087c82 */ /* 0x000fc60008000000 */
[----:B------:R1:W-:Y:S04]  /*3340*/  STL [R1+0x60], R0 ;  /* 0x0000600001007387 */ /* 0x0003e80000100800 */
[----:B------:R3:W-:Y:S01]  /*3350*/  STL [R1+0x64], R3 ;  /* 0x0000640301007387 */ /* 0x0007e20000100800 */
[----:B-1----:R-:W-:-:S01]  /*3360*/  FADD R0, RZ, R133 ;  /* 0x00000085ff007221 */ /* 0x002fc20000000000 */
[----:B---3--:R-:W-:-:S04]  /*3370*/  FADD R3, RZ, R135 ;  /* 0x00000087ff037221 */ /* 0x008fc80000000000 */
[----:B------:R1:W-:Y:S04]  /*3380*/  STL [R1+0x68], R0 ;  /* 0x0000680001007387 */ /* 0x0003e80000100800 */
[----:B------:R3:W-:Y:S04]  /*3390*/  STL [R1+0x6c], R5 ;  /* 0x00006c0501007387 */ /* 0x0007e80000100800 */
[----:B------:R4:W-:Y:S01]  /*33a0*/  STL [R1+0x70], R3 ;  /* 0x0000700301007387 */ /* 0x0009e20000100800 */
[----:B-1----:R-:W-:-:S01]  /*33b0*/  FADD R0, RZ, R136 ;  /* 0x00000088ff007221 */ /* 0x002fc20000000000 */
[----:B---3--:R-:W-:-:S04]  /*33c0*/  FADD R5, RZ, R137 ;  /* 0x00000089ff057221 */ /* 0x008fc80000000000 */
[----:B------:R1:W-:Y:S01]  /*33d0*/  STL [R1+0x74], R0 ;  /* 0x0000740001007387 */ /* 0x0003e20000100800 */
[----:B----4-:R-:W-:-:S03]  /*33e0*/  FADD R3, RZ, R138 ;  /* 0x0000008aff037221 */ /* 0x010fc60000000000 */
        /* <DEDUP_REMOVED lines=26> */
[----:B-1----:R-:W-:-:S05]  /*3590*/  FADD R0, RZ, R151 ;  /* 0x00000097ff007221 */ /* 0x002fca0000000000 */
[----:B------:R4:W-:Y:S02]  /*35a0*/  STL [R1+0xb0], R0 ;  /* 0x0000b00001007387 */ /* 0x0009e40000100800 */
.L_x_25:
[----:B------:R-:W-:-:S04]  /*35b0*/  UIADD3 UR10, UR44, 0x1, URZ ;  /* 0x000000012c0a7890 */ /* 0x000fc8000fffe03f */
[----:B------:R-:W-:-:S04]  /*35c0*/  UISETP.NE.AND UP0, UPT, UR10, 0x8, UPT ;  /* 0x000000080a00788c */ /* 0x000fc8000bf05270 */
[----:B------:R-:W-:Y:S02]  /*35d0*/  USEL UR5, URZ, 0x1, UP0 ;  /* 0x000000013f057887 */ /* 0x000fe40008000000 */
[----:B------:R-:W-:Y:S02]  /*35e0*/  USEL UR10, UR10, URZ, UP0 ;  /* 0x0000003f0a0a7287 */ /* 0x000fe40008000000 */
[----:B------:R-:W-:-:S06]  /*35f0*/  ULOP3.LUT UR5, UR36, UR5, URZ, 0x3c, !UPT ;  /* 0x0000000524057292 */ /* 0x000fcc000f8e3c3f */
[----:B-1-34-:R-:W-:Y:S01]  /*3600*/  IMAD.U32 R0, RZ, RZ, UR5 ;  /* 0x00000005ff007e24 */ /* 0x01afe2000f8e00ff */
[----:B------:R-:W-:-:S06]  /*3610*/  UMOV UR5, 0x1 ;  /* 0x0000000100057882 */ /* 0x000fcc0000000000 */
.L_x_20:
[----:B------:R-:W-:-:S04]  /*3620*/  UISETP.LT.AND UP0, UPT, UR56, 0x1, UPT ;  /* 0x000000013800788c */ /* 0x000fc8000bf01270 */
[----:B------:R-:W-:-:S04]  /*3630*/  USEL UR6, UR56, 0x1, UP0 ;  /* 0x0000000138067887 */ /* 0x000fc80008000000 */
[----:B------:R-:W-:-:S04]  /*3640*/  UIADD3 UR6, UR56, -UR6, URZ ;  /* 0x8000000638067290 */ /* 0x000fc8000fffe03f */
[----:B------:R-:W-:-:S06]  /*3650*/  UISETP.GE.AND UP0, UPT, UR6, 0x1, UPT ;  /* 0x000000010600788c */ /* 0x000fcc000bf06270 */
[----:B------:R-:W-:-:S13]  /*3660*/  PLOP3.LUT P0, PT, PT, PT, UP0, 0x80, 0x0 ;  /* 0x000000000000781c */ /* 0x000fda0003f0f008 */
[----:B------:R-:W-:Y:S05]  /*3670*/  @!P0 BRA `(.L_x_26) ;  /* 0x00000010009c8947 */ /* 0x000fea0003800000 */
[----:B------:R-:W-:Y:S01]  /*3680*/  UMOV UR11, UR6 ;  /* 0x00000006000b7c82 */ /* 0x000fe20008000000 */
[----:B------:R-:W-:Y:S01]  /*3690*/  UMOV UR12, UR44 ;  /* 0x0000002c000c7c82 */ /* 0x000fe20008000000 */
[----:B------:R-:W-:-:S05]  /*36a0*/  ULDC UR13, c[0x0][0x50c] ;  /* 0x00014300000d7ab9 */ /* 0x000fca0000000800 */
.L_x_34:
[----:B------:R-:W-:-:S06]  /*36b0*/  UISETP.NE.AND UP0, UPT, UR55, 0x3, UPT ;  /* 0x000000033700788c */ /* 0x000fcc000bf05270 */
[----:B------:R-:W-:-:S13]  /*36c0*/  PLOP3.LUT P1, PT, PT, PT, UP0, 0x80, 0x0 ;  /* 0x000000000000781c */ /* 0x000fda0003f2f008 */
[----:B------:R-:W-:Y:S05]  /*36d0*/  @!P1 BRA `(.L_x_27) ;  /* 0x0000000000049947 */ /* 0x000fea0003800000 */
[----:B------:R-:W-:Y:S01]  /*36e0*/  BPT.TRAP 0x1 ;  /* 0x000000040000795c */ /* 0x000fe20000300000 */
.L_x_27:
[----:B------:R-:W-:Y:S01]  /*36f0*/  ULEA UR6, UR10, UR49, 0x3 ;  /* 0x000000310a067291 */ /* 0x000fe2000f8e183f */
[----:B------:R-:W-:-:S08]  /*3700*/  SHF.L.U32 R3, R0, 0x1f, RZ ;  /* 0x0000001f00037819 */ /* 0x000fd000000006ff */
[----:B------:R1:W3:Y:S01]  /*3710*/  SYNCS.PHASECHK.TRANS64.TRYWAIT P0, [UR6], R3 ;  /* 0x00000003ff0075a7 */ /* 0x0002e20008000146 */
[----:B------:R-:W-:Y:S05]  /*3720*/  @!P1 BRA `(.L_x_28) ;  /* 0x0000000000049947 */ /* 0x000fea0003800000 */
[----:B------:R-:W-:Y:S01]  /*3730*/  BPT.TRAP 0x1 ;  /* 0x000000040000795c */ /* 0x000fe20000300000 */
.L_x_28:
[----:B---3--:R-:W-:Y:S05]  /*3740*/  @P0 BRA `(.L_x_29) ;  /* 0x0000000000080947 */ /* 0x008fea0003800000 */
[----:B------:R-:W3:Y:S02]  /*3750*/  SYNCS.PHASECHK.TRANS64.TRYWAIT P0, [UR6], R3 ;  /* 0x00000003ff0075a7 */ /* 0x000ee40008000146 */
[----:B---3--:R-:W-:Y:S05]  /*3760*/  @!P0 BRA `(.L_x_30) ;  /* 0x000000b000c88947 */ /* 0x008fea0003800000 */
.L_x_29:
[----:B------:R-:W-:Y:S01]  /*3770*/  UIADD3 UR6, UR49, 0x16200, URZ ;  /* 0x0001620031067890 */ /* 0x000fe2000fffe03f */
[----:B------:R-:W-:Y:S01]  /*3780*/  WARPGROUP.ARRIVE ;  /* 0x00000000000079c5 */ /* 0x000fe20000000000 */
[----:B------:R-:W-:Y:S02]  /*3790*/  UISETP.NE.AND UP0, UPT, UR4, URZ, UPT ;  /* 0x0000003f0400728c */ /* 0x000fe4000bf05270 */
[----:B------:R-:W-:Y:S02]  /*37a0*/  USHF.R.U32.HI UR6, URZ, 0x4, UR6 ;  /* 0x000000043f067899 */ /* 0x000fe40008011606 */
[----:B------:R-:W-:Y:S02]  /*37b0*/  USEL UR5, UR5, URZ, !UP0 ;  /* 0x0000003f05057287 */ /* 0x000fe4000c000000 */
[----:B------:R-:W-:Y:S02]  /*37c0*/  ULOP3.LUT UR6, UR6, 0x3fff, URZ, 0xc0, !UPT ;  /* 0x00003fff06067892 */ /* 0x000fe4000f8ec03f */
[----:B------:R-:W-:-:S02]  /*37d0*/  ULOP3.LUT UR4, UR9, 0x10000, URZ, 0xfc, !UPT ;  /* 0x0001000009047892 */ /* 0x000fc4000f8efc3f */
[----:B------:R-:W-:Y:S02]  /*37e0*/  ULOP3.LUT UR6, UR6, 0x10000, URZ, 0xfc, !UPT ;  /* 0x0001000006067892 */ /* 0x000fe4000f8efc3f */
[----:B------:R-:W-:Y:S02]  /*37f0*/  UISETP.NE.U32.AND UP0, UPT, UR5, URZ, UPT ;  /* 0x0000003f0500728c */ /* 0x000fe4000bf05070 */
[----:B------:R-:W-:Y:S02]  /*3800*/  ULEA UR4, UR10, UR4, 0x9 ;  /* 0x000000040a047291 */ /* 0x000fe4000f8e483f */
[----:B------:R-:W-:Y:S01]  /*3810*/  ULEA UR6, UR10, UR6, 0xa ;  /* 0x000000060a067291 */ /* 0x000fe2000f8e503f */
[----:B------:R-:W-:Y:S01]  /*3820*/  UMOV UR5, 0x80000020 ;  /* 0x8000002000057882 */ /* 0x000fe20000000000 */
[----:B------:R-:W-:Y:S01]  /*3830*/  UMOV UR7, 0x80000020 ;  /* 0x8000002000077882 */ /* 0x000fe20000000000 */
[----:B------:R-:W-:-:S06]  /*3840*/  UIADD3 UR8, UR8, 0x2, URZ ;  /* 0x0000000208087890 */ /* 0x000fcc000fffe03f */
[----:B------:R-:W-:Y:S01]  /*3850*/  QGMMA.64x256x32.F32.E4M3.E4M3 R24, gdesc[UR4], R24, UP0, gsb0 ;  /* 0x03e00000041879f3 */ /* 0x000fe2000b800818 */
[----:B------:R-:W-:Y:S02]  /*3860*/  UIADD3 UR4, UR4, 0x2, URZ ;  /* 0x0000000204047890 */ /* 0x000fe4000fffe03f */
[----:B------:R-:W-:Y:S01]  /*3870*/  UIADD3 UR6, UR6, 0x2, URZ ;  /* 0x0000000206067890 */ /* 0x000fe2000fffe03f */
[----:B------:R-:W-:Y:S01]  /*3880*/  UMOV UR5, 0x80000020 ;  /* 0x8000002000057882 */ /* 0x000fe20000000000 */
[----:B------:R-:W-:Y:S01]  /*3890*/  UMOV UR7, 0x80000020 ;  /* 0x8000002000077882 */ /* 0x000fe20000000000 */
[----:B------:R-:W-:Y:S01]  /*38a0*/  UISETP.NE.AND UP0, UPT, UR8, UR13, UPT ;  /* 0x0000000d0800728c */ /* 0x000fe2000bf05270 */
[----:B------:R-:W-:Y:S02]  /*38b0*/  WARPGROUP.DEPBAR.LE gsb0, 0x0 ;  /* 0x00008000000079c5 */ /* 0x000fe40000010000 */
[----:B------:R-:W-:-:S15]  /*38c0*/  WARPGROUP.ARRIVE ;  /* 0x00000000000079c5 */ /* 0x000fde0000000000 */
[----:B------:R-:W-:-:S04]  /*38d0*/  NOP ;  /* 0x0000000000007918 */ /* 0x000fc80000000000 */
[----:B------:R-:W-:Y:S01]  /*38e0*/  QGMMA.64x256x32.F32.E4M3.E4M3 R24, gdesc[UR4], R24, gsb0 ;  /* 0x03e00000041879f3 */ /* 0x000fe20008000818 */
[----:B------:R-:W-:-:S06]  /*38f0*/  USEL UR4, URZ, 0x1, UP0 ;  /* 0x000000013f047887 */ /* 0x000fcc0008000000 */
[----:B------:R-:W-:Y:S01]  /*3900*/  ISETP.NE.AND P0, PT, RZ, UR4, PT ;  /* 0x00000004ff007c0c */ /* 0x000fe2000bf05270 */
[----:B------:R-:W-:-:S12]  /*3910*/  WARPGROUP.DEPBAR.LE gsb0, 0x0 ;  /* 0x00008000000079c5 */ /* 0x000fd80000010000 */
[----:B------:R-:W-:Y:S05]  /*3920*/  @!P0 BRA `(.L_x_31) ;  /* 0x0000000c00848947 */ /* 0x000fea0003800000 */
[----:B------:R-:W4:Y:S04]  /*3930*/  LDL.LU R15, [R1] ;  /* 0x00000000010f7983 */ /* 0x000f280000300800 */
[----:B------:R-:W2:Y:S04]  /*3940*/  LDL.LU R14, [R1+0x4] ;  /* 0x00000400010e7983 */ /* 0x000ea80000300800 */
        /* <DEDUP_REMOVED lines=8> */
[----:B---3--:R-:W3:Y:S01]  /*39d0*/  LDL.LU R5, [R1+0x28] ;  /* 0x0000280001057983 */ /* 0x008ee20000300800 */
[----:B------:R-:W-:-:S01]  /*39e0*/  FADD R227, R24, R227 ;  /* 0x000000e318e37221 */ /* 0x000fc20000000000 */
[----:B------:R-:W-:Y:S01]  /*39f0*/  FADD R226, R25, R226 ;  /* 0x000000e219e27221 */ /* 0x000fe20000000000 */
[----:B------:R-:W-:-:S01]  /*3a00*/  FADD R225, R26, R225 ;  /* 0x000000e11ae17221 */ /* 0x000fc20000000000 */
[----:B------:R-:W-:Y:S01]  /*3a10*/  STL [R1+0xd8], R4 ;  /* 0x0000d80401007387 */ /* 0x000fe20000100800 */
[----:B------:R-:W-:-:S01]  /*3a20*/  FADD R224, R27, R224 ;  /* 0x000000e01be07221 */ /* 0x000fc20000000000 */
[----:B------:R-:W-:Y:S01]  /*3a30*/  FADD R223, R28, R223 ;  /* 0x000000df1cdf7221 */ /* 0x000fe20000000000 */
[----:B------:R-:W-:-:S01]  /*3a40*/  FADD R222, R29, R222 ;  /* 0x000000de1dde7221 */ /* 0x000fc20000000000 */
[----:B-----5:R-:W-:Y:S01]  /*3a50*/  STL [R1+0xd4], R2 ;  /* 0x0000d40201007387 */ /* 0x020fe20000100800 */
[----:B------:R-:W-:-:S01]  /*3a60*/  FADD R221, R30, R221 ;  /* 0x000000dd1edd7221 */ /* 0x000fc20000000000 */
[----:B------:R-:W-:Y:S01]  /*3a70*/  FADD R220, R31, R220 ;  /* 0x000000dc1fdc7221 */ /* 0x000fe20000000000 */
[----:B------:R-:W-:-:S01]  /*3a80*/  FADD R219, R32, R219 ;  /* 0x000000db20db7221 */ /* 0x000fc20000000000 */
[----:B------:R-:W-:Y:S01]  /*3a90*/  STL [R1+0xd0], R0 ;  /* 0x0000d00001007387 */ /* 0x000fe20000100800 */
[----:B------:R-:W-:-:S01]  /*3aa0*/  FADD R218, R33, R218 ;  /* 0x000000da21da7221 */ /* 0x000fc20000000000 */
[----:B------:R-:W-:Y:S01]  /*3ab0*/  FADD R217, R34, R217 ;  /* 0x000000d922d97221 */ /* 0x000fe20000000000 */
        /* <DEDUP_REMOVED lines=72> */
[----:B----4-:R-:W-:-:S01]  /*3f40*/  FADD R15, R107, R15 ;  /* 0x0000000f6b0f7221 */ /* 0x010fc20000000000 */
[----:B--2---:R-:W-:-:S04]  /*3f50*/  FADD R14, R108, R14 ;  /* 0x0000000e6c0e7221 */ /* 0x004fc80000000000 */
[----:B------:R2:W-:Y:S01]  /*3f60*/  STL [R1], R15 ;  /* 0x0000000f01007387 */ /* 0x0005e20000100800 */
[----:B------:R-:W-:-:S03]  /*3f70*/  FADD R13, R109, R13 ;  /* 0x0000000d6d0d7221 */ /* 0x000fc60000000000 */
[----:B------:R4:W-:Y:S01]  /*3f80*/  STL [R1+0x4], R14 ;  /* 0x0000040e01007387 */ /* 0x0009e20000100800 */
        /* <DEDUP_REMOVED lines=13> */
[----:B------:R-:W4:Y:S01]  /*4060*/  LDL.LU R21, [R1+0x2c] ;  /* 0x00002c0001157983 */ /* 0x000f220000300800 */
[----:B---3--:R-:W-:-:S03]  /*4070*/  FADD R5, R117, R5 ;  /* 0x0000000575057221 */ /* 0x008fc60000000000 */
[----:B------:R3:W-:Y:S04]  /*4080*/  STL [R1+0x20], R7 ;  /* 0x0000200701007387 */ /* 0x0007e80000100800 */
[----:B------:R-:W3:Y:S04]  /*4090*/  LDL.LU R20, [R1+0x30] ;  /* 0x0000300001147983 */ /* 0x000ee80000300800 */
[----:B------:R3:W-:Y:S04]  /*40a0*/  STL [R1+0x24], R6 ;  /* 0x0000240601007387 */ /* 0x0007e80000100800 */
[----:B--2---:R-:W2:Y:S04]  /*40b0*/  LDL.LU R15, [R1+0x34] ;  /* 0x00003400010f7983 */ /* 0x004ea80000300800 */
[----:B------:R3:W-:Y:S04]  /*40c0*/  STL [R1+0x28], R5 ;  /* 0x0000280501007387 */ /* 0x0007e80000100800 */
[----:B----4-:R-:W4:Y:S04]  /*40d0*/  LDL.LU R14, [R1+0x38] ;  /* 0x00003800010e7983 */ /* 0x010f280000300800 */
[----:B-1----:R-:W4:Y:S04]  /*40e0*/  LDL.LU R13, [R1+0x3c] ;  /* 0x00003c00010d7983 */ /* 0x002f280000300800 */
[----:B------:R-:W4:Y:S04]  /*40f0*/  LDL.LU R12, [R1+0x40] ;  /* 0x00004000010c7983 */ /* 0x000f280000300800 */
[----:B------:R-:W4:Y:S04]  /*4100*/  LDL.LU R11, [R1+0x44] ;  /* 0x00004400010b7983 */ /* 0x000f280000300800 */
[----:B------:R-:W4:Y:S04]  /*4110*/  LDL.LU R10, [R1+0x48] ;  /* 0x00004800010a7983 */ /* 0x000f280000300800 */
[----:B------:R-:W4:Y:S04]  /*4120*/  LDL.LU R9, [R1+0x4c] ;  /* 0x00004c0001097983 */ /* 0x000f280000300800 */
[----:B------:R-:W4:Y:S04]  /*4130*/  LDL.LU R8, [R1+0x50] ;  /* 0x0000500001087983 */ /* 0x000f280000300800 */
[----:B---3--:R-:W3:Y:S04]  /*4140*/  LDL.LU R7, [R1+0x54] ;  /* 0x0000540001077983 */ /* 0x008ee80000300800 */
[----:B------:R-:W3:Y:S04]  /*4150*/  LDL.LU R6, [R1+0x58] ;  /* 0x0000580001067983 */ /* 0x000ee80000300800 */
[----:B------:R-:W3:Y:S04]  /*4160*/  LDL.LU R5, [R1+0x5c] ;  /* 0x00005c0001057983 */ /* 0x000ee80000300800 */
[----:B------:R-:W3:Y:S04]  /*4170*/  LDL.LU R4, [R1+0x60] ;  /* 0x0000600001047983 */ /* 0x000ee80000300800 */
[----:B------:R-:W3:Y:S04]  /*4180*/  LDL.LU R3, [R1+0x64] ;  /* 0x0000640001037983 */ /* 0x000ee80000300800 */
[----:B------:R-:W3:Y:S04]  /*4190*/  LDL.LU R2, [R1+0x68] ;  /* 0x0000680001027983 */ /* 0x000ee80000300800 */
[----:B------:R-:W3:Y:S01]  /*41a0*/  LDL.LU R0, [R1+0x6c] ;  /* 0x00006c0001007983 */ /* 0x000ee20000300800 */
[----:B------:R-:W-:-:S01]  /*41b0*/  FADD R21, R118, R21 ;  /* 0x0000001576157221 */ /* 0x000fc20000000000 */
[----:B------:R-:W-:-:S04]  /*41c0*/  FADD R20, R119, R20 ;  /* 0x0000001477147221 */ /* 0x000fc80000000000 */
[----:B------:R-:W-:Y:S01]  /*41d0*/  STL [R1+0x2c], R21 ;  /* 0x00002c1501007387 */ /* 0x000fe20000100800 */
[----:B--2---:R-:W-:-:S03]  /*41e0*/  FADD R15, R120, R15 ;  /* 0x0000000f780f7221 */ /* 0x004fc60000000000 */
[----:B------:R-:W-:Y:S01]  /*41f0*/  STL [R1+0x30], R20 ;  /* 0x0000301401007387 */ /* 0x000fe20000100800 */
[----:B----4-:R-:W-:-:S03]  /*4200*/  FADD R14, R121, R14 ;  /* 0x0000000e790e7221 */ /* 0x010fc60000000000 */
[----:B------:R-:W-:Y:S01]  /*4210*/  STL [R1+0x34], R15 ;  /* 0x0000340f01007387 */ /* 0x000fe20000100800 */
[----:B------:R-:W-:-:S03]  /*4220*/  FADD R13, R122, R13 ;  /* 0x0000000d7a0d7221 */ /* 0x000fc60000000000 */
        /* <DEDUP_REMOVED lines=11> */
[----:B---3--:R-:W-:-:S03]  /*42e0*/  FADD R7, R128, R7 ;  /* 0x0000000780077221 */ /* 0x008fc60000000000 */
        /* <DEDUP_REMOVED lines=8> */
[----:B------:R1:W-:Y:S01]  /*4370*/  STL [R1+0x60], R4 ;  /* 0x0000600401007387 */ /* 0x0003e20000100800 */
[----:B------:R-:W-:-:S01]  /*4380*/  FADD R2, R133, R2 ;  /* 0x0000000285027221 */ /* 0x000fc20000000000 */
[----:B------:R-:W-:Y:S02]  /*4390*/  FADD R0, R134, R0 ;  /* 0x0000000086007221 */ /* 0x000fe40000000000 */
[----:B-1----:R-:W2:Y:S04]  /*43a0*/  LDL.LU R4, [R1+0x70] ;  /* 0x0000700001047983 */ /* 0x002ea80000300800 */
[----:B------:R-:W-:Y:S04]  /*43b0*/  STL [R1+0x64], R3 ;  /* 0x0000640301007387 */ /* 0x000fe80000100800 */
[----:B------:R1:W-:Y:S04]  /*43c0*/  STL [R1+0x68], R2 ;  /* 0x0000680201007387 */ /* 0x0003e80000100800 */
[----:B-1----:R-:W3:Y:S04]  /*43d0*/  LDL.LU R2, [R1+0x74] ;  /* 0x0000740001027983 */ /* 0x002ee80000300800 */
[----:B------:R1:W-:Y:S04]  /*43e0*/  STL [R1+0x6c], R0 ;  /* 0x00006c0001007387 */ /* 0x0003e80000100800 */
[----:B-1----:R-:W4:Y:S04]  /*43f0*/  LDL.LU R0, [R1+0x78] ;  /* 0x0000780001007983 */ /* 0x002f280000300800 */
[----:B------:R-:W4:Y:S04]  /*4400*/  LDL.LU R21, [R1+0x7c] ;  /* 0x00007c0001157983 */ /* 0x000f280000300800 */
        /* <DEDUP_REMOVED lines=12> */
[----:B------:R-:W4:Y:S01]  /*44d0*/  LDL.LU R3, [R1+0xb0] ;  /* 0x0000b00001037983 */ /* 0x000f220000300800 */
[----:B------:R-:W-:Y:S01]  /*44e0*/  UMOV UR8, URZ ;  /* 0x0000003f00087c82 */ /* 0x000fe20008000000 */
[----:B--2---:R-:W-:-:S05]  /*44f0*/  FADD R4, R135, R4 ;  /* 0x0000000487047221 */ /* 0x004fca0000000000 */
[----:B------:R1:W-:Y:S04]  /*4500*/  STL [R1+0x70], R4 ;  /* 0x0000700401007387 */ /* 0x0003e80000100800 */
[----:B-1----:R1:W5:Y:S01]  /*4510*/  LDL.LU R4, [R1+0xd8] ;  /* 0x0000d80001047983 */ /* 0x0023620000300800 */
[----:B---3--:R-:W-:-:S05]  /*4520*/  FADD R2, R136, R2 ;  /* 0x0000000288027221 */ /* 0x008fca0000000000 */
[----:B------:R2:W-:Y:S01]  /*4530*/  STL [R1+0x74], R2 ;  /* 0x0000740201007387 */ /* 0x0005e20000100800 */
[----:B----4-:R-:W-:-:S03]  /*4540*/  FADD R0, R137, R0 ;  /* 0x0000000089007221 */ /* 0x010fc60000000000 */
[----:B--2---:R1:W5:Y:S01]  /*4550*/  LDL.LU R2, [R1+0xd4] ;  /* 0x0000d40001027983 */ /* 0x0043620000300800 */
[----:B------:R-:W-:-:S03]  /*4560*/  FADD R21, R138, R21 ;  /* 0x000000158a157221 */ /* 0x000fc60000000000 */
[----:B------:R2:W-:Y:S01]  /*4570*/  STL [R1+0x78], R0 ;  /* 0x0000780001007387 */ /* 0x0005e20000100800 */
[----:B------:R-:W-:-:S01]  /*4580*/  FADD R20, R139, R20 ;  /* 0x000000148b147221 */ /* 0x000fc20000000000 */
[----:B------:R-:W-:Y:S02]  /*4590*/  FADD R15, R140, R15 ;  /* 0x0000000f8c0f7221 */ /* 0x000fe40000000000 */
[----:B--2---:R1:W5:Y:S01]  /*45a0*/  LDL.LU R0, [R1+0xd0] ;  /* 0x0000d00001007983 */ /* 0x0043620000300800 */
        /* <DEDUP_REMOVED lines=18> */
[----:B------:R-:W-:-:S01]  /*46d0*/  FADD R5, R150, R5 ;  /* 0x0000000596057221 */ /* 0x000fc20000000000 */
[----:B------:R-:W-:Y:S02]  /*46e0*/  FADD R3, R3, R151 ;  /* 0x0000009703037221 */ /* 0x000fe40000000000 */
[----:B------:R1:W-:Y:S04]  /*46f0*/  STL [R1+0xa0], R8 ;  /* 0x0000a00801007387 */ /* 0x0003e80000100800 */
[----:B------:R1:W-:Y:S04]  /*4700*/  STL [R1+0xa4], R7 ;  /* 0x0000a40701007387 */ /* 0x0003e80000100800 */
[----:B------:R1:W-:Y:S04]  /*4710*/  STL [R1+0xa8], R6 ;  /* 0x0000a80601007387 */ /* 0x0003e80000100800 */
[----:B------:R1:W-:Y:S04]  /*4720*/  STL [R1+0xb0], R3 ;  /* 0x0000b00301007387 */ /* 0x0003e80000100800 */
[----:B------:R1:W-:Y:S02]  /*4730*/  STL [R1+0xac], R5 ;  /* 0x0000ac0501007387 */ /* 0x0003e40000100800 */
.L_x_31:
[----:B------:R-:W-:Y:S05]  /*4740*/  @!P1 BRA `(.L_x_32) ;  /* 0x0000000000049947 */ /* 0x000fea0003800000 */
[----:B------:R-:W-:Y:S01]  /*4750*/  BPT.TRAP 0x1 ;  /* 0x000000040000795c */ /* 0x000fe20000300000 */
.L_x_32:
[----:B-1-3--:R-:W3:Y:S04]  /*4760*/  LDL R3, [R1+0xbc] ;  /* 0x0000bc0001037983 */ /* 0x00aee80000100800 */
[----:B------:R-:W4:Y:S01]  /*4770*/  LDL R5, [R1+0xc0] ;  /* 0x0000c00001057983 */ /* 0x000f220000100800 */
[----:B------:R-:W-:Y:S01]  /*4780*/  UISETP.GT.U32.AND UP0, UPT, UR46, 0x1, UPT ;  /* 0x000000012e00788c */ /* 0x000fe2000bf04070 */
[----:B---3--:R-:W-:Y:S02]  /*4790*/  ISETP.NE.AND P0, PT, R3, RZ, PT ;  /* 0x000000ff0300720c */ /* 0x008fe40003f05270 */
[----:B------:R-:W-:-:S11]  /*47a0*/  MOV R3, UR12 ;  /* 0x0000000c00037c02 */ /* 0x000fd60008000f00 */
[----:B------:R-:W-:-:S05]  /*47b0*/  @P0 LEA R3, R3, UR49, 0x3 ;  /* 0x0000003103030c11 */ /* 0x000fca000f8e18ff */
[----:B------:R-:W-:-:S05]  /*47c0*/  @P0 VIADD R3, R3, 0x40 ;  /* 0x0000004003030836 */ /* 0x000fca0000000000 */
[----:B----4-:R-:W-:-:S04]  /*47d0*/  @P0 PRMT R3, R5, 0x654, R3 ;  /* 0x0000065405030816 */ /* 0x010fc80000000003 */
[----:B------:R1:W-:Y:S01]  /*47e0*/  @P0 SYNCS.ARRIVE.TRANS64.RED.A1T0 RZ, [R3+URZ], RZ ;  /* 0x000000ff03ff09a7 */ /* 0x0003e2000810043f */
[----:B------:R-:W-:-:S13]  /*47f0*/  PLOP3.LUT P0, PT, PT, PT, UP0, 0x80, 0x0 ;  /* 0x000000000000781c */ /* 0x000fda0003f0f008 */
[----:B-1----:R-:W-:Y:S05]  /*4800*/  @P0 BRA `(.L_x_33) ;  /* 0x0000000000040947 */ /* 0x002fea0003800000 */
[----:B------:R-:W-:Y:S01]  /*4810*/  BPT.TRAP 0x1 ;  /* 0x000000040000795c */ /* 0x000fe20000300000 */
.L_x_33:
[----:B------:R-:W-:Y:S02]  /*4820*/  UISETP.GT.AND UP2, UPT, UR11, 0x1, UPT ;  /* 0x000000010b00788c */ /* 0x000fe4000bf44270 */
[----:B------:R-:W-:Y:S02]  /*4830*/  UIADD3 UR10, UR10, 0x1, URZ ;  /* 0x000000010a0a7890 */ /* 0x000fe4000fffe03f */
[----:B------:R-:W-:Y:S02]  /*4840*/  UIADD3 UR12, UR12, 0x1, URZ ;  /* 0x000000010c0c7890 */ /* 0x000fe4000fffe03f */
[----:B------:R-:W-:Y:S01]  /*4850*/  PLOP3.LUT P0, PT, PT, PT, UP2, 0x80, 0x0 ;  /* 0x000000000000781c */ /* 0x000fe20003f0f028 */
[----:B------:R-:W-:Y:S02]  /*4860*/  UISETP.NE.AND UP0, UPT, UR10, 0x8, UPT ;  /* 0x000000080a00788c */ /* 0x000fe4000bf05270 */
[----:B------:R-:W-:Y:S02]  /*4870*/  UISETP.NE.AND UP1, UPT, UR12, 0x8, UPT ;  /* 0x000000080c00788c */ /* 0x000fe4000bf25270 */
[----:B------:R-:W-:-:S02]  /*4880*/  USEL UR5, URZ, 0x1, UP0 ;  /* 0x000000013f057887 */ /* 0x000fc40008000000 */
[----:B------:R-:W-:Y:S02]  /*4890*/  UIADD3 UR11, UR11, -0x1, URZ ;  /* 0xffffffff0b0b7890 */ /* 0x000fe4000fffe03f */
[----:B------:R-:W-:Y:S02]  /*48a0*/  USEL UR10, UR10, URZ, UP0 ;  /* 0x0000003f0a0a7287 */ /* 0x000fe40008000000 */
[----:B-----5:R-:W-:Y:S01]  /*48b0*/  LOP3.LUT R0, R0, UR5, RZ, 0x3c, !PT ;  /* 0x0000000500007c12 */ /* 0x020fe2000f8e3cff */
[----:B------:R-:W-:Y:S01]  /*48c0*/  USEL UR12, UR12, URZ, UP1 ;  /* 0x0000003f0c0c7287 */ /* 0x000fe20008800000 */
[----:B------:R-:W-:Y:S01]  /*48d0*/  UMOV UR5, 0x1 ;  /* 0x0000000100057882 */ /* 0x000fe20000000000 */
[----:B------:R-:W-:Y:S10]  /*48e0*/  @P0 BRA `(.L_x_34) ;  /* 0xffffffec00700947 */ /* 0x000ff4000383ffff */
.L_x_26:
[----:B------:R-:W-:-:S04]  /*48f0*/  UISETP.NE.AND UP0, UPT, UR8, URZ, UPT ;  /* 0x0000003f0800728c */ /* 0x000fc8000bf05270 */
[----:B------:R-:W-:-:S06]  /*4900*/  USEL UR4, URZ, 0x1, !UP0 ;  /* 0x000000013f047887 */ /* 0x000fcc000c000000 */
[----:B------:R-:W-:-:S13]  /*4910*/  ISETP.NE.AND P0, PT, RZ, UR4, PT ;  /* 0x00000004ff007c0c */ /* 0x000fda000bf05270 */
[----:B------:R-:W-:Y:S05]  /*4920*/  @!P0 BRA `(.L_x_35) ;  /* 0x0000000c00688947 */ /* 0x000fea0003800000 */
[----:B------:R-:W3:Y:S04]  /*4930*/  LDL.LU R3, [R1+0xb0] ;  /* 0x0000b00001037983 */ /* 0x000ee80000300800 */
[----:B------:R-:W4:Y:S04]  /*4940*/  LDL.LU R5, [R1+0xac] ;  /* 0x0000ac0001057983 */ /* 0x000f280000300800 */
[----:B------:R-:W2:Y:S04]  /*4950*/  LDL.LU R6, [R1+0xa8] ;  /* 0x0000a80001067983 */ /* 0x000ea80000300800 */
[----:B------:R-:W3:Y:S04]  /*4960*/  LDL.LU R7, [R1+0xa4] ;  /* 0x0000a40001077983 */ /* 0x000ee80000300800 */
[----:B------:R-:W4:Y:S04]  /*4970*/  LDL.LU R8, [R1+0xa0] ;  /* 0x0000a00001087983 */ /* 0x000f280000300800 */
[----:B------:R-:W2:Y:S04]  /*4980*/  LDL.LU R9, [R1+0x9c] ;  /* 0x00009c0001097983 */ /* 0x000ea80000300800 */
[----:B------:R-:W3:Y:S04]  /*4990*/  LDL.LU R10, [R1+0x98] ;  /* 0x00009800010a7983 */ /* 0x000ee80000300800 */
[----:B------:R-:W4:Y:S04]  /*49a0*/  LDL.LU R11, [R1+0x94] ;  /* 0x00009400010b7983 */ /* 0x000f280000300800 */
[----:B------:R-:W2:Y:S04]  /*49b0*/  LDL.LU R12, [R1+0x90] ;  /* 0x00009000010c7983 */ /* 0x000ea80000300800 */
[----:B------:R-:W3:Y:S04]  /*49c0*/  LDL.LU R13, [R1+0x8c] ;  /* 0x00008c00010d7983 */ /* 0x000ee80000300800 */
[----:B------:R-:W4:Y:S01]  /*49d0*/  LDL.LU R0, [R1+0x24] ;  /* 0x0000240001007983 */ /* 0x000f220000300800 */
[----:B------:R-:W-:-:S03]  /*49e0*/  FADD R227, R24, R227 ;  /* 0x000000e318e37221 */ /* 0x000fc60000000000 */
[----:B------:R-:W2:Y:S01]  /*49f0*/  LDL.LU R21, [R1+0x28] ;  /* 0x0000280001157983 */ /* 0x000ea20000300800 */
[----:B------:R-:W-:-:S03]  /*4a00*/  FADD R226, R25, R226 ;  /* 0x000000e219e27221 */ /* 0x000fc60000000000 */
[----:B------:R-:W3:Y:S01]  /*4a10*/  LDL.LU R20, [R1+0x2c] ;  /* 0x00002c0001147983 */ /* 0x000ee20000300800 */
        /* <DEDUP_REMOVED lines=13> */
[----:B------:R-:W3:Y:S04]  /*4af0*/  LDL.LU R28, [R1+0x10] ;  /* 0x00001000011c7983 */ /* 0x000ee80000300800 */
[----:B------:R-:W3:Y:S04]  /*4b00*/  LDL.LU R29, [R1+0xc] ;  /* 0x00000c00011d7983 */ /* 0x000ee80000300800 */
[----:B------:R-:W3:Y:S04]  /*4b10*/  LDL.LU R30, [R1+0x8] ;  /* 0x00000800011e7983 */ /* 0x000ee80000300800 */
[----:B------:R-:W3:Y:S04]  /*4b20*/  LDL.LU R31, [R1+0x4] ;  /* 0x00000400011f7983 */ /* 0x000ee80000300800 */
[----:B------:R-:W3:Y:S01]  /*4b30*/  LDL.LU R32, [R1] ;  /* 0x0000000001207983 */ /* 0x000ee20000300800 */
[----:B------:R-:W-:Y:S01]  /*4b40*/  FADD R212, R39, R212 ;  /* 0x000000d427d47221 */ /* 0x000fe20000000000 */
        /* <DEDUP_REMOVED lines=73> */
[----:B----4-:R-:W-:Y:S01]  /*4fe0*/  FADD R0, R116, R0 ;  /* 0x0000000074007221 */ /* 0x010fe20000000000 */
[----:B--2---:R-:W-:Y:S01]  /*4ff0*/  FADD R21, R117, R21 ;  /* 0x0000001575157221 */ /* 0x004fe20000000000 */
[----:B---3--:R-:W-:Y:S01]  /*5000*/  FADD R20, R118, R20 ;  /* 0x0000001476147221 */ /* 0x008fe20000000000 */
        /* <DEDUP_REMOVED lines=10> */
[----:B------:R-:W-:-:S05]  /*50b0*/  FADD R32, R107, R32 ;  /* 0x000000206b207221 */ /* 0x000fca0000000000 */
[----:B------:R1:W-:Y:S04]  /*50c0*/  STL [R1], R32 ;  /* 0x0000002001007387 */ /* 0x0003e80000100800 */
[----:B------:R2:W-:Y:S04]  /*50d0*/  STL [R1+0x4], R31 ;  /* 0x0000041f01007387 */ /* 0x0005e80000100800 */
        /* <DEDUP_REMOVED lines=12> */
[----:B------:R-:W4:Y:S04]  /*51a0*/  LDL.LU R39, [R1+0x38] ;  /* 0x0000380001277983 */ /* 0x000f280000300800 */
[----:B------:R-:W4:Y:S04]  /*51b0*/  LDL.LU R38, [R1+0x3c] ;  /* 0x00003c0001267983 */ /* 0x000f280000300800 */
[----:B------:R-:W4:Y:S04]  /*51c0*/  LDL.LU R37, [R1+0x40] ;  /* 0x0000400001257983 */ /* 0x000f280000300800 */
[----:B------:R-:W4:Y:S04]  /*51d0*/  LDL.LU R36, [R1+0x44] ;  /* 0x0000440001247983 */ /* 0x000f280000300800 */
[----:B------:R-:W4:Y:S04]  /*51e0*/  LDL.LU R35, [R1+0x48] ;  /* 0x0000480001237983 */ /* 0x000f280000300800 */
[----:B------:R-:W4:Y:S04]  /*51f0*/  LDL.LU R34, [R1+0x4c] ;  /* 0x00004c0001227983 */ /* 0x000f280000300800 */
[----:B------:R-:W4:Y:S04]  /*5200*/  LDL.LU R33, [R1+0x50] ;  /* 0x0000500001217983 */ /* 0x000f280000300800 */
[----:B-1----:R-:W4:Y:S04]  /*5210*/  LDL.LU R32, [R1+0x54] ;  /* 0x0000540001207983 */ /* 0x002f280000300800 */
[----:B--2---:R-:W2:Y:S04]  /*5220*/  LDL.LU R31, [R1+0x58] ;  /* 0x00005800011f7983 */ /* 0x004ea80000300800 */
[----:B---3--:R-:W3:Y:S04]  /*5230*/  LDL.LU R30, [R1+0x5c] ;  /* 0x00005c00011e7983 */ /* 0x008ee80000300800 */
[----:B----4-:R-:W4:Y:S04]  /*5240*/  LDL.LU R29, [R1+0x60] ;  /* 0x00006000011d7983 */ /* 0x010f280000300800 */
        /* <DEDUP_REMOVED lines=21> */
[----:B------:R-:W-:-:S04]  /*53a0*/  FADD R38, R122, R38 ;  /* 0x000000267a267221 */ /* 0x000fc80000000000 */
        /* <DEDUP_REMOVED lines=13> */
[----:B--2---:R-:W-:-:S03]  /*5480*/  FADD R31, R129, R31 ;  /* 0x0000001f811f7221 */ /* 0x004fc60000000000 */
[----:B------:R1:W-:Y:S01]  /*5490*/  STL [R1+0x54], R32 ;  /* 0x0000542001007387 */ /* 0x0003e20000100800 */
[----:B---3--:R-:W-:-:S03]  /*54a0*/  FADD R30, R130, R30 ;  /* 0x0000001e821e7221 */ /* 0x008fc60000000000 */
[----:B------:R1:W-:Y:S01]  /*54b0*/  STL [R1+0x58], R31 ;  /* 0x0000581f01007387 */ /* 0x0003e20000100800 */
[----:B----4-:R-:W-:-:S03]  /*54c0*/  FADD R29, R131, R29 ;  /* 0x0000001d831d7221 */ /* 0x010fc60000000000 */
        /* <DEDUP_REMOVED lines=31> */
[----:B------:R1:W-:Y:S02]  /*56c0*/  STL [R1+0xac], R5 ;  /* 0x0000ac0501007387 */ /* 0x0003e40000100800 */
.L_x_35:
[----:B-1----:R-:W1:Y:S02]  /*56d0*/  LDC R0, c[0x0][0x28c] ;  /* 0x0000a300ff007b82 */ /* 0x002e640000000800 */
[----:B-1----:R-:W-:-:S13]  /*56e0*/  ISETP.GE.AND P0, PT, R0, 0x1, PT ;  /* 0x000000010000780c */ /* 0x002fda0003f06270 */
[----:B------:R-:W-:Y:S05]  /*56f0*/  @!P0 BRA `(.L_x_36) ;  /* 0x00000000005c8947 */ /* 0x000fea0003800000 */
[----:B------:R-:W-:-:S06]  /*5700*/  UISETP.NE.AND UP0, UPT, UR55, 0x3, UPT ;  /* 0x000000033700788c */ /* 0x000fcc000bf05270 */
[----:B------:R-:W-:-:S13]  /*5710*/  PLOP3.LUT P0, PT, PT, PT, UP0, 0x80, 0x0 ;  /* 0x000000000000781c */ /* 0x000fda0003f0f008 */
[----:B------:R-:W-:Y:S05]  /*5720*/  @!P0 BRA `(.L_x_37) ;  /* 0x0000000000048947 */ /* 0x000fea0003800000 */
[----:B------:R-:W-:Y:S01]  /*5730*/  BPT.TRAP 0x1 ;  /* 0x000000040000795c */ /* 0x000fe20000300000 */
.L_x_37:
[----:B------:R-:W3:Y:S04]  /*5740*/  LDL R0, [R1+0xbc] ;  /* 0x0000bc0001007983 */ /* 0x000ee80000100800 */
[----:B------:R-:W4:Y:S01]  /*5750*/  LDL R3, [R1+0xc0] ;  /* 0x0000c00001037983 */ /* 0x000f220000100800 */
[----:B------:R-:W-:Y:S01]  /*5760*/  UISETP.LT.AND UP1, UPT, UR56, 0x1, UPT ;  /* 0x000000013800788c */ /* 0x000fe2000bf21270 */
[----:B---3--:R-:W-:-:S13]  /*5770*/  ISETP.NE.AND P0, PT, R0, RZ, PT ;  /* 0x000000ff0000720c */ /* 0x008fda0003f05270 */
[----:B------:R-:W-:-:S05]  /*5780*/  VOTEU.ANY UP0, P0 ;  /* 0x00000000003f7886 */ /* 0x000fca0000000100 */
[----:B------:R-:W-:-:S04]  /*5790*/  @UP0 USEL UR4, UR56, 0x1, UP1 ;  /* 0x0000000138040887 */ /* 0x000fc80008800000 */
[----:B------:R-:W-:-:S06]  /*57a0*/  @UP0 UIADD3 UR4, UR44, UR56, -UR4 ;  /* 0x000000382c040290 */ /* 0x000fcc000fffe804 */
[----:B------:R-:W-:Y:S01]  /*57b0*/  IMAD.U32 R0, RZ, RZ, UR4 ;  /* 0x00000004ff007e24 */ /* 0x000fe2000f8e00ff */
[----:B----4-:R-:W-:Y:S01]  /*57c0*/  MOV R5, R3 ;  /* 0x0000000300057202 */ /* 0x010fe20000000f00 */
[----:B------:R-:W-:-:S03]  /*57d0*/  IMAD.U32 R3, RZ, RZ, UR49 ;  /* 0x00000031ff037e24 */ /* 0x000fc6000f8e00ff */
[----:B------:R-:W-:-:S04]  /*57e0*/  @P0 SHF.L.U32 R0, R0, 0x3, RZ ;  /* 0x0000000300000819 */ /* 0x000fc800000006ff */
[----:B------:R-:W-:Y:S01]  /*57f0*/  @P0 LOP3.LUT R0, R0, 0x38, RZ, 0xc0, !PT ;  /* 0x0000003800000812 */ /* 0x000fe200078ec0ff */
[----:B------:R-:W-:-:S03]  /*5800*/  UISETP.GT.U32.AND UP0, UPT, UR46, 0x1, UPT ;  /* 0x000000012e00788c */ /* 0x000fc6000bf04070 */
[----:B------:R-:W-:-:S04]  /*5810*/  @P0 IADD3 R0, R3, 0x40, R0 ;  /* 0x0000004003000810 */ /* 0x000fc80007ffe000 */
[----:B------:R-:W-:-:S04]  /*5820*/  @P0 PRMT R0, R5, 0x654, R0 ;  /* 0x0000065405000816 */ /* 0x000fc80000000000 */
[----:B------:R1:W-:Y:S01]  /*5830*/  @P0 SYNCS.ARRIVE.TRANS64.RED.A1T0 RZ, [R0+URZ], RZ ;  /* 0x000000ff00ff09a7 */ /* 0x0003e2000810043f */
[----:B------:R-:W-:-:S13]  /*5840*/  PLOP3.LUT P0, PT, PT, PT, UP0, 0x80, 0x0 ;  /* 0x000000000000781c */ /* 0x000fda0003f0f008 */
[----:B-1----:R-:W-:Y:S05]  /*5850*/  @P0 BRA `(.L_x_36) ;  /* 0x0000000000040947 */ /* 0x002fea0003800000 */
[----:B------:R-:W-:Y:S01]  /*5860*/  BPT.TRAP 0x1 ;  /* 0x000000040000795c */ /* 0x000fe20000300000 */
.L_x_36:
[----:B------:R-:W-:Y:S01]  /*5870*/  UIADD3 UR4, UR49, 0x100, URZ ;  /* 0x0000010031047890 */ /* 0x000fe2000fffe03f */
[----:B------:R-:W-:Y:S01]  /*5880*/  R2UR UR42, R4 ;  /* 0x00000000042a72ca */ /* 0x000fe200000e0000 */
[----:B------:R-:W-:Y:S02]  /*5890*/  USHF.L.U32 UR41, UR41, 0x8, URZ ;  /* 0x0000000829297899 */ /* 0x000fe4000800063f */
[----:B------:R-:W-:-:S06]  /*58a0*/  ULOP3.LUT UP0, URZ, UR4, 0x9f, URZ, 0xc0, !UPT ;  /* 0x0000009f043f7892 */ /* 0x000fcc000f80c03f */
[----:B------:R-:W-:-:S04]  /*58b0*/  PLOP3.LUT P0, PT, PT, PT, UP0, 0x80, 0x0 ;  /* 0x000000000000781c */ /* 0x000fc80003f0f008 */
[----:B------:R-:W-:-:S09]  /*58c0*/  USHF.L.U32 UR42, UR42, 0x7, URZ ;  /* 0x000000072a2a7899 */ /* 0x000fd2000800063f */
[----:B------:R-:W-:Y:S05]  /*58d0*/  @!P0 BRA `(.L_x_38) ;  /* 0x0000000000408947 */ /* 0x000fea0003800000 */
[----:B------:R-:W-:Y:S01]  /*58e0*/  MOV R14, 0x0 ;  /* 0x00000000000e7802 */ /* 0x000fe20000000f00 */
[----:B------:R-:W-:Y:S01]  /*58f0*/  ULDC.64 UR4, c[0x4][0x70] ;  /* 0x01001c0000047ab9 */ /* 0x000fe20000000a00 */
[----:B------:R-:W-:Y:S01]  /*5900*/  ULDC.64 UR6, c[0x4][0x8] ;  /* 0x0100020000067ab9 */ /* 0x000fe20000000a00 */
[----:B------:R-:W-:Y:S01]  /*5910*/  MOV R4, UR4 ;  /* 0x0000000400047c02 */ /* 0x000fe20008000f00 */
[----:B------:R-:W-:Y:S01]  /*5920*/  IMAD.U32 R5, RZ, RZ, UR5 ;  /* 0x00000005ff057e24 */ /* 0x000fe2000f8e00ff */
[----:B------:R-:W-:Y:S01]  /*5930*/  ULDC.64 UR4, c[0x4][0x78] ;  /* 0x01001e0000047ab9 */ /* 0x000fe20000000a00 */
[----:B------:R-:W1:Y:S01]  /*5940*/  LDC.64 R14, c[0x4][R14] ;  /* 0x010000000e0e7b82 */ /* 0x000e620000000a00 */
[----:B------:R-:W-:Y:S01]  /*5950*/  MOV R6, UR4 ;  /* 0x0000000400067c02 */ /* 0x000fe20008000f00 */
[----:B------:R-:W-:Y:S01]  /*5960*/  IMAD.U32 R7, RZ, RZ, UR5 ;  /* 0x00000005ff077e24 */ /* 0x000fe2000f8e00ff */
[----:B------:R-:W-:Y:S01]  /*5970*/  MOV R10, UR6 ;  /* 0x00000006000a7c02 */ /* 0x000fe20008000f00 */
[----:B------:R-:W-:Y:S01]  /*5980*/  IMAD.U32 R11, RZ, RZ, UR7 ;  /* 0x00000007ff0b7e24 */ /* 0x000fe2000f8e00ff */
[----:B------:R-:W-:Y:S01]  /*5990*/  MOV R8, 0x70 ;  /* 0x0000007000087802 */ /* 0x000fe20000000f00 */
[----:B------:R-:W-:Y:S01]  /*59a0*/  IMAD.MOV.U32 R12, RZ, RZ, 0x1 ;  /* 0x00000001ff0c7424 */ /* 0x000fe200078e00ff */
[----:B------:R-:W-:-:S07]  /*59b0*/  MOV R13, RZ ;  /* 0x000000ff000d7202 */ /* 0x000fce0000000f00 */
[----:B------:R-:W-:-:S07]  /*59c0*/  LEPC R20, `(.L_x_38) ;  /* 0x000000001014794e */ /* 0x000fce0000000000 */
[----:B-12--5:R-:W-:Y:S05]  /*59d0*/  CALL.ABS.NOINC R14 ;  /* 0x000000000e007343 */ /* 0x026fea0003c00000 */
.L_x_38:
[----:B------:R-:W-:-:S04]  /*59e0*/  UIADD3 UR4, UR49, 0x4100, URZ ;  /* 0x0000410031047890 */ /* 0x000fc8000fffe03f */
[----:B------:R-:W-:-:S06]  /*59f0*/  ULOP3.LUT UP0, URZ, UR4, 0x9f, URZ, 0xc0, !UPT ;  /* 0x0000009f043f7892 */ /* 0x000fcc000f80c03f */
[----:B------:R-:W-:-:S13]  /*5a00*/  PLOP3.LUT P0, PT, PT, PT, UP0, 0x80, 0x0 ;  /* 0x000000000000781c */ /* 0x000fda0003f0f008 */
[----:B------:R-:W-:Y:S05]  /*5a10*/  @!P0 BRA `(.L_x_39) ;  /* 0x0000000000408947 */ /* 0x000fea0003800000 */
[----:B------:R-:W-:Y:S01]  /*5a20*/  MOV R14, 0x0 ;  /* 0x00000000000e7802 */ /* 0x000fe20000000f00 */
[----:B------:R-:W-:Y:S01]  /*5a30*/  ULDC.64 UR4, c[0x4][0x70] ;  /* 0x01001c0000047ab9 */ /* 0x000fe20000000a00 */
[----:B------:R-:W-:Y:S01]  /*5a40*/  ULDC.64 UR6, c[0x4][0x78] ;  /* 0x01001e0000067ab9 */ /* 0x000fe20000000a00 */
[----:B------:R-:W-:Y:S01]  /*5a50*/  IMAD.U32 R4, RZ, RZ, UR4 ;  /* 0x00000004ff047e24 */ /* 0x000fe2000f8e00ff */
[----:B------:R-:W-:Y:S01]  /*5a60*/  MOV R5, UR5 ;  /* 0x0000000500057c02 */ /* 0x000fe20008000f00 */
[----:B------:R-:W-:Y:S01]  /*5a70*/  ULDC.64 UR4, c[0x4][0x10] ;  /* 0x0100040000047ab9 */ /* 0x000fe20000000a00 */
[----:B------:R-:W1:Y:S01]  /*5a80*/  LDC.64 R14, c[0x4][R14] ;  /* 0x010000000e0e7b82 */ /* 0x000e620000000a00 */
[----:B------:R-:W-:Y:S01]  /*5a90*/  IMAD.U32 R6, RZ, RZ, UR6 ;  /* 0x00000006ff067e24 */ /* 0x000fe2000f8e00ff */
[----:B------:R-:W-:Y:S01]  /*5aa0*/  MOV R7, UR7 ;  /* 0x0000000700077c02 */ /* 0x000fe20008000f00 */
[----:B------:R-:W-:Y:S01]  /*5ab0*/  IMAD.U32 R10, RZ, RZ, UR4 ;  /* 0x00000004ff0a7e24 */ /* 0x000fe2000f8e00ff */
[----:B------:R-:W-:Y:S01]  /*5ac0*/  MOV R11, UR5 ;  /* 0x00000005000b7c02 */ /* 0x000fe20008000f00 */
[----:B------:R-:W-:Y:S01]  /*5ad0*/  IMAD.MOV.U32 R8, RZ, RZ, 0x70 ;  /* 0x00000070ff087424 */ /* 0x000fe200078e00ff */
[----:B------:R-:W-:Y:S01]  /*5ae0*/  MOV R12, 0x1 ;  /* 0x00000001000c7802 */ /* 0x000fe20000000f00 */
[----:B------:R-:W-:-:S07]  /*5af0*/  IMAD.MOV.U32 R13, RZ, RZ, RZ ;  /* 0x000000ffff0d7224 */ /* 0x000fce00078e00ff */
[----:B------:R-:W-:-:S07]  /*5b00*/  LEPC R20, `(.L_x_39) ;  /* 0x000000001014794e */ /* 0x000fce0000000000 */
[----:B-12--5:R-:W-:Y:S05]  /*5b10*/  CALL.ABS.NOINC R14 ;  /* 0x000000000e007343 */ /* 0x026fea0003c00000 */
.L_x_39:
[----:B------:R-:W1:Y:S02]  /*5b20*/  LDC.64 R4, c[0x0][0x590] ;  /* 0x00016400ff047b82 */ /* 0x000e640000000a00 */
[----:B-1----:R-:W-:-:S04]  /*5b30*/  ISETP.NE.U32.AND P0, PT, R4, RZ, PT ;  /* 0x000000ff0400720c */ /* 0x002fc80003f05070 */
[----:B------:R-:W-:-:S13]  /*5b40*/  ISETP.NE.AND.EX P0, PT, R5, RZ, PT, P0 ;  /* 0x000000ff0500720c */ /* 0x000fda0003f05300 */
[----:B------:R-:W-:Y:S05]  /*5b50*/  @!P0 BRA `(.L_x_40) ;  /* 0x00000000003c8947 */ /* 0x000fea0003800000 */
[----:B------:R-:W-:Y:S02]  /*5b60*/  ULDC.64 UR4, c[0x0][0x588] ;  /* 0x0001620000047ab9 */ /* 0x000fe40000000a00 */
[----:B------:R-:W-:-:S04]  /*5b70*/  ISETP.NE.U32.AND P1, PT, RZ, UR4, PT ;  /* 0x00000004ff007c0c */ /* 0x000fc8000bf25070 */
[----:B------:R-:W-:-:S13]  /*5b80*/  ISETP.NE.AND.EX P1, PT, RZ, UR5, PT, P1 ;  /* 0x00000005ff007c0c */ /* 0x000fda000bf25310 */
[----:B------:R-:W-:Y:S05]  /*5b90*/  @!P1 BRA `(.L_x_41) ;  /* 0x00000000001c9947 */ /* 0x000fea0003800000 */
[----:B------:R-:W1:Y:S01]  /*5ba0*/  LDC.64 R6, c[0x0][0x588] ;  /* 0x00016200ff067b82 */ /* 0x000e620000000a00 */
[----:B------:R-:W-:-:S04]  /*5bb0*/  IMAD R3, R4, UR43, RZ ;  /* 0x0000002b04037c24 */ /* 0x000fc8000f8e02ff */
[----:B-1----:R-:W-:-:S05]  /*5bc0*/  IMAD.WIDE R6, R3, 0x4, R6 ;  /* 0x0000000403067825 */ /* 0x002fca00078e0206 */
[----:B-----5:R1:W5:Y:S01]  /*5bd0*/  LDG.E R16, desc[UR52][R6.64] ;  /* 0x0000003406107981 */ /* 0x020362000c1e1900 */
[----:B------:R-:W-:-:S05]  /*5be0*/  MOV R0, 0x1 ;  /* 0x0000000100007802 */ /* 0x000fca0000000f00 */
[----:B------:R1:W-:Y:S01]  /*5bf0*/  STL.S16 [R1+0xcc], R0 ;  /* 0x0000cc0001007387 */ /* 0x0003e20000100600 */
[----:B------:R-:W-:Y:S05]  /*5c00*/  BRA `(.L_x_40) ;  /* 0x0000000000107947 */ /* 0x000fea0003800000 */
.L_x_41:
[----:B------:R-:W-:Y:S01]  /*5c10*/  IMAD.MOV.U32 R0, RZ, RZ, 0x1 ;  /* 0x00000001ff007424 */ /* 0x000fe200078e00ff */
[----:B------:R-:W-:Y:S02]  /*5c20*/  ULDC UR4, c[0x0][0x580] ;  /* 0x0001600000047ab9 */ /* 0x000fe40000000800 */
[----:B-----5:R-:W-:Y:S02]  /*5c30*/  MOV R16, UR4 ;  /* 0x0000000400107c02 */ /* 0x020fe40008000f00 */
[----:B------:R3:W-:Y:S05]  /*5c40*/  STL.S16 [R1+0xcc], R0 ;  /* 0x0000cc0001007387 */ /* 0x0007ea0000100600 */
.L_x_40:
[----:B-1----:R-:W1:Y:S02]  /*5c50*/  LDC.64 R6, c[0x0][0x5b0] ;  /* 0x00016c00ff067b82 */ /* 0x002e640000000a00 */
[----:B-1----:R-:W-:-:S04]  /*5c60*/  ISETP.NE.U32.AND P1, PT, R6, RZ, PT ;  /* 0x000000ff0600720c */ /* 0x002fc80003f25070 */
[----:B------:R-:W-:-:S13]  /*5c70*/  ISETP.NE.AND.EX P1, PT, R7, RZ, PT, P1 ;  /* 0x000000ff0700720c */ /* 0x000fda0003f25310 */
[----:B------:R-:W-:Y:S05]  /*5c80*/  @!P1 BRA `(.L_x_42) ;  /* 0x00000000002c9947 */ /* 0x000fea0003800000 */
[----:B------:R-:W-:Y:S02]  /*5c90*/  ULDC.64 UR4, c[0x0][0x5a8] ;  /* 0x00016a0000047ab9 */ /* 0x000fe40000000a00 */
[----:B------:R-:W-:-:S04]  /*5ca0*/  ISETP.NE.U32.AND P1, PT, RZ, UR4, PT ;  /* 0x00000004ff007c0c */ /* 0x000fc8000bf25070 */
[----:B------:R-:W-:-:S13]  /*5cb0*/  ISETP.NE.AND.EX P1, PT, RZ, UR5, PT, P1 ;  /* 0x00000005ff007c0c */ /* 0x000fda000bf25310 */
[----:B------:R-:W-:Y:S05]  /*5cc0*/  @!P1 BRA `(.L_x_43) ;  /* 0x0000000000149947 */ /* 0x000fea0003800000 */
[----:B-----5:R-:W1:Y:S01]  /*5cd0*/  LDC.64 R2, c[0x0][0x5a8] ;  /* 0x00016a00ff027b82 */ /* 0x020e620000000a00 */
[----:B------:R-:W-:-:S04]  /*5ce0*/  IMAD R7, R6, UR43, RZ ;  /* 0x0000002b06077c24 */ /* 0x000fc8000f8e02ff */
[----:B-1----:R-:W-:-:S06]  /*5cf0*/  IMAD.WIDE R2, R7, 0x4, R2 ;  /* 0x0000000407027825 */ /* 0x002fcc00078e0202 */
[----:B------:R1:W5:Y:S01]  /*5d00*/  LDG.E R2, desc[UR52][R2.64] ;  /* 0x0000003402027981 */ /* 0x000362000c1e1900 */
[----:B------:R-:W-:Y:S05]  /*5d10*/  BRA `(.L_x_42) ;  /* 0x0000000000087947 */ /* 0x000fea0003800000 */
.L_x_43:
[----:B------:R-:W-:Y:S02]  /*5d20*/  ULDC UR4, c[0x0][0x5a0] ;  /* 0x0001680000047ab9 */ /* 0x000fe40000000800 */
[----:B-----5:R-:W-:-:S07]  /*5d30*/  IMAD.U32 R2, RZ, RZ, UR4 ;  /* 0x00000004ff027e24 */ /* 0x020fce000f8e00ff */
.L_x_42:
[----:B------:R-:W-:Y:S01]  /*5d40*/  ULDC.64 UR4, c[0x0][0x588] ;  /* 0x0001620000047ab9 */ /* 0x000fe20000000a00 */
[----:B------:R-:W-:Y:S01]  /*5d50*/  ISETP.NE.U32.AND P1, PT, R4, RZ, PT ;  /* 0x000000ff0400720c */ /* 0x000fe20003f25070 */
[----:B------:R-:W-:Y:S02]  /*5d60*/  UISETP.NE.U32.AND UP0, UPT, UR4, URZ, UPT ;  /* 0x0000003f0400728c */ /* 0x000fe4000bf05070 */
[----:B------:R-:W-:Y:S01]  /*5d70*/  ISETP.NE.U32.AND P3, PT, RZ, UR4, PT ;  /* 0x00000004ff007c0c */ /* 0x000fe2000bf65070 */
[----:B---3--:R-:W-:Y:S01]  /*5d80*/  IMAD.MOV.U32 R0, RZ, RZ, 0x1 ;  /* 0x00000001ff007424 */ /* 0x008fe200078e00ff */
[----:B------:R-:W-:Y:S01]  /*5d90*/  ISETP.NE.AND.EX P1, PT, R5, RZ, PT, P1 ;  /* 0x000000ff0500720c */ /* 0x000fe20003f25310 */
[----:B------:R-:W-:Y:S02]  /*5da0*/  UISETP.NE.AND.EX UP0, UPT, UR5, URZ, UPT, UP0 ;  /* 0x0000003f0500728c */ /* 0x000fe4000bf05300 */
[----:B------:R-:W-:Y:S02]  /*5db0*/  ISETP.NE.AND.EX P3, PT, RZ, UR5, PT, P3 ;  /* 0x00000005ff007c0c */ /* 0x000fe4000bf65330 */
[----:B-1----:R-:W-:-:S02]  /*5dc0*/  MOV R3, 0x1 ;  /* 0x0000000100037802 */ /* 0x002fc40000000f00 */
[----:B------:R-:W-:-:S04]  /*5dd0*/  PLOP3.LUT P2, PT, PT, PT, UP0, 0x80, 0x0 ;  /* 0x000000000000781c */ /* 0x000fc80003f4f008 */
[----:B------:R-:W-:-:S05]  /*5de0*/  PLOP3.LUT P2, PT, P2, PT, PT, 0x8, 0x0 ;  /* 0x000000000000781c */ /* 0x000fca000174e170 */
[----:B------:R-:W-:Y:S08]  /*5df0*/  @P3 BRA P1, `(.L_x_44) ;  /* 0x00000000002c3947 */ /* 0x000ff00000800000 */
[----:B------:R-:W-:Y:S04]  /*5e00*/  BSSY B0, `(.L_x_45) ;  /* 0x0000009000007945 */ /* 0x000fe80003800000 */
[----:B------:R-:W-:Y:S05]  /*5e10*/  @!P0 BRA `(.L_x_46) ;  /* 0x0000000000188947 */ /* 0x000fea0003800000 */
[----:B------:R-:W3:Y:S01]  /*5e20*/  LDL R6, [R1+0xcc] ;  /* 0x0000cc0001067983 */ /* 0x000ee20000100800 */
[----:B------:R-:W-:Y:S02]  /*5e30*/  PLOP3.LUT P1, PT, P2, PT, PT, 0x80, 0x0 ;  /* 0x000000000000781c */ /* 0x000fe4000172f070 */
[----:B---3--:R-:W-:-:S13]  /*5e40*/  LOP3.LUT P3, RZ, R6, 0xff, RZ, 0xc0, !PT ;  /* 0x000000ff06ff7812 */ /* 0x008fda000786c0ff */
[----:B------:R-:W-:Y:S05]  /*5e50*/  @!P3 BRA `(.L_x_47) ;  /* 0x00000000000cb947 */ /* 0x000fea0003800000 */
[----:B-----5:R-:W-:Y:S01]  /*5e60*/  FSETP.EQ.AND P1, PT, R16, RZ, PT ;  /* 0x000000ff1000720b */ /* 0x020fe20003f22000 */
[----:B------:R-:W-:-:S12]  /*5e70*/  BRA `(.L_x_47) ;  /* 0x0000000000047947 */ /* 0x000fd80003800000 */
.L_x_46:
[----:B-----5:R-:W-:-:S13]  /*5e80*/  FSETP.EQ.AND P1, PT, R16, RZ, PT ;  /* 0x000000ff1000720b */ /* 0x020fda0003f22000 */
.L_x_47:
[----:B------:R-:W-:Y:S05]  /*5e90*/  BSYNC B0 ;  /* 0x0000000000007941 */ /* 0x000fea0003800000 */
.L_x_45:
[----:B------:R-:W-:-:S07]  /*5ea0*/  SEL R3, RZ, 0x1, P1 ;  /* 0x00000001ff037807 */ /* 0x000fce0000800000 */
.L_x_44:
[----:B------:R-:W-:Y:S04]  /*5eb0*/  BSSY B0, `(.L_x_48) ;  /* 0x0000008000007945 */ /* 0x000fe80003800000 */
[----:B------:R-:W-:Y:S05]  /*5ec0*/  @!P0 BRA `(.L_x_49) ;  /* 0x0000000000148947 */ /* 0x000fea0003800000 */
[----:B------:R-:W3:Y:S02]  /*5ed0*/  LDL R4, [R1+0xcc] ;  /* 0x0000cc0001047983 */ /* 0x000ee40000100800 */
[----:B---3--:R-:W-:-:S13]  /*5ee0*/  LOP3.LUT P0, RZ, R4, 0xff, RZ, 0xc0, !PT ;  /* 0x000000ff04ff7812 */ /* 0x008fda000780c0ff */
[----:B------:R-:W-:Y:S05]  /*5ef0*/  @!P0 BRA `(.L_x_50) ;  /* 0x00000000000c8947 */ /* 0x000fea0003800000 */
[----:B-----5:R-:W-:Y:S01]  /*5f00*/  FSETP.EQ.AND P2, PT, R16, RZ, PT ;  /* 0x000000ff1000720b */ /* 0x020fe20003f42000 */
[----:B------:R-:W-:-:S12]  /*5f10*/  BRA `(.L_x_50) ;  /* 0x0000000000047947 */ /* 0x000fd80003800000 */
.L_x_49:
[----:B-----5:R-:W-:-:S13]  /*5f20*/  FSETP.EQ.AND P2, PT, R16, RZ, PT ;  /* 0x000000ff1000720b */ /* 0x020fda0003f42000 */
.L_x_50:
[----:B------:R-:W-:Y:S05]  /*5f30*/  BSYNC B0 ;  /* 0x0000000000007941 */ /* 0x000fea0003800000 */
.L_x_48:
[----:B------:R-:W-:Y:S01]  /*5f40*/  PRMT R3, R3, 0x9910, RZ ;  /* 0x0000991003037816 */ /* 0x000fe200000000ff */
[----:B------:R-:W-:Y:S01]  /*5f50*/  BSSY B0, `(.L_x_51) ;  /* 0x000004b000007945 */ /* 0x000fe20003800000 */
[----:B------:R-:W-:Y:S02]  /*5f60*/  MOV R6, RZ ;  /* 0x000000ff00067202 */ /* 0x000fe40000000f00 */
[----:B------:R-:W-:Y:S02]  /*5f70*/  CS2R R4, SRZ ;  /* 0x0000000000047805 */ /* 0x000fe4000001ff00 */
[----:B------:R-:W-:Y:S01]  /*5f80*/  ISETP.NE.AND P1, PT, R3, RZ, PT ;  /* 0x000000ff0300720c */ /* 0x000fe20003f25270 */
[----:B------:R-:W-:-:S12]  /*5f90*/  IMAD.MOV.U32 R3, RZ, RZ, RZ ;  /* 0x000000ffff037224 */ /* 0x000fd800078e00ff */
[----:B------:R-:W-:Y:S05]  /*5fa0*/  @!P1 BRA `(.L_x_52) ;  /* 0x0000000400149947 */ /* 0x000fea0003800000 */
[----:B------:R-:W-:-:S04]  /*5fb0*/  MOV R3, UR54 ;  /* 0x0000003600037c02 */ /* 0x000fc80008000f00 */
[----:B------:R-:W-:-:S13]  /*5fc0*/  ISETP.NE.AND P0, PT, R3, 0x3, PT ;  /* 0x000000030300780c */ /* 0x000fda0003f05270 */
[----:B------:R-:W-:Y:S05]  /*5fd0*/  @!P0 BRA `(.L_x_53) ;  /* 0x0000000000048947 */ /* 0x000fea0003800000 */
[----:B------:R-:W-:Y:S01]  /*5fe0*/  BPT.TRAP 0x1 ;  /* 0x000000040000795c */ /* 0x000fe20000300000 */
.L_x_53:
[----:B------:R-:W3:Y:S04]  /*5ff0*/  LDL R4, [R1+0xb4] ;  /* 0x0000b40001047983 */ /* 0x000ee80000100800 */
[----:B------:R-:W4:Y:S01]  /*6000*/  LDL R3, [R1+0xb8] ;  /* 0x0000b80001037983 */ /* 0x000f220000100800 */
[----:B------:R-:W-:Y:S01]  /*6010*/  BSSY B1, `(.L_x_54) ;  /* 0x0000007000017945 */ /* 0x000fe20003800000 */
[----:B------:R-:W-:Y:S01]  /*6020*/  IMAD.MOV.U32 R6, RZ, RZ, RZ ;  /* 0x000000ffff067224 */ /* 0x000fe200078e00ff */
[----:B------:R-:W-:Y:S02]  /*6030*/  MOV R5, RZ ;  /* 0x000000ff00057202 */ /* 0x000fe40000000f00 */
[----:B---3--:R-:W-:Y:S02]  /*6040*/  LEA R14, R4, UR49, 0x3 ;  /* 0x00000031040e7c11 */ /* 0x008fe4000f8e18ff */
[----:B----4-:R-:W-:-:S04]  /*6050*/  SHF.L.U32 R3, R3, 0x1f, RZ ;  /* 0x0000001f03037819 */ /* 0x010fc800000006ff */
[----:B------:R-:W1:Y:S02]  /*6060*/  SYNCS.PHASECHK.TRANS64.TRYWAIT P3, [R14+URZ+0x80], R3 ;  /* 0x000080030e0075a7 */ /* 0x000e64000806017f */
[----:B-1----:R-:W-:Y:S05]  /*6070*/  @!P3 BRA `(.L_x_55) ;  /* 0x00000088009cb947 */ /* 0x002fea0003800000 */
.L_x_242:
[----:B------:R-:W-:Y:S05]  /*6080*/  BSYNC B1 ;  /* 0x0000000000017941 */ /* 0x000fea0003800000 */
.L_x_54:
[----:B------:R3:W5:Y:S01]  /*6090*/  LDL R13, [R1+0xb4] ;  /* 0x0000b400010d7983 */ /* 0x0007620000100800 */
[----:B------:R-:W-:Y:S01]  /*60a0*/  BSSY B1, `(.L_x_56) ;  /* 0x0000021000017945 */ /* 0x000fe20003800000 */
[----:B------:R-:W-:Y:S01]  /*60b0*/  IMAD.MOV.U32 R4, RZ, RZ, RZ ;  /* 0x000000ffff047224 */ /* 0x000fe200078e00ff */
[----:B-1----:R-:W-:Y:S02]  /*60c0*/  MOV R3, RZ ;  /* 0x000000ff00037202 */ /* 0x002fe40000000f00 */
[----:B------:R-:W-:Y:S05]  /*60d0*/  @P2 BRA `(.L_x_57) ;  /* 0x0000000000742947 */ /* 0x000fea0003800000 */
[----:B------:R-:W1:Y:S02]  /*60e0*/  S2R R7, SR_TID.X ;  /* 0x0000000000077919 */ /* 0x000e640000002100 */
[C---:B-1----:R-:W-:Y:S01]  /*60f0*/  IMAD.SHL.U32 R3, R7.reuse, 0x10, RZ ;  /* 0x0000001007037824 */ /* 0x042fe200078e00ff */
[C---:B------:R-:W-:Y:S01]  /*6100*/  SHF.L.U32 R4, R7.reuse, 0x1, RZ ;  /* 0x0000000107047819 */ /* 0x040fe200000006ff */
[----:B------:R-:W-:-:S03]  /*6110*/  IMAD.SHL.U32 R6, R7, 0x8, RZ ;  /* 0x0000000807067824 */ /* 0x000fc600078e00ff */
[----:B------:R-:W-:Y:S02]  /*6120*/  LOP3.LUT R3, R3, 0xe00, RZ, 0xc0, !PT ;  /* 0x00000e0003037812 */ /* 0x000fe400078ec0ff */
[----:B------:R-:W-:Y:S02]  /*6130*/  LOP3.LUT R5, R6, 0x80, RZ, 0xc0, !PT ;  /* 0x0000008006057812 */ /* 0x000fe400078ec0ff */
[----:B------:R-:W-:Y:S02]  /*6140*/  LOP3.LUT R3, R3, 0x6, R4, 0xf8, !PT ;  /* 0x0000000603037812 */ /* 0x000fe400078ef804 */
[--C-:B------:R-:W-:Y:S02]  /*6150*/  LOP3.LUT R4, R5, 0x10, R7.reuse, 0xf8, !PT ;  /* 0x0000001005047812 */ /* 0x100fe400078ef807 */
[----:B------:R-:W-:Y:S02]  /*6160*/  LOP3.LUT R3, R3, 0x60, R6, 0xf8, !PT ;  /* 0x0000006003037812 */ /* 0x000fe400078ef806 */
[----:B------:R-:W-:-:S02]  /*6170*/  SHF.R.U32.HI R5, RZ, 0x4, R7 ;  /* 0x00000004ff057819 */ /* 0x000fc40000011607 */
[----:B------:R-:W-:Y:S02]  /*6180*/  LOP3.LUT R3, R3, R4, RZ, 0xfc, !PT ;  /* 0x0000000403037212 */ /* 0x000fe400078efcff */
[----:B------:R-:W-:Y:S02]  /*6190*/  LOP3.LUT P3, RZ, R5, 0x1, RZ, 0xc0, !PT ;  /* 0x0000000105ff7812 */ /* 0x000fe4000786c0ff */
[----:B-----5:R-:W-:-:S05]  /*61a0*/  LEA R3, R13, R3, 0xc ;  /* 0x000000030d037211 */ /* 0x020fca00078e60ff */
[----:B------:R-:W-:Y:S01]  /*61b0*/  VIADD R4, R3, UR49 ;  /* 0x0000003103047c36 */ /* 0x000fe20008000000 */
[----:B------:R-:W-:Y:S03]  /*61c0*/  LDS.U16 R6, [R3+UR49+0x208] ;  /* 0x0002083103067984 */ /* 0x000fe60008000400 */
[C---:B------:R-:W-:Y:S01]  /*61d0*/  VIADD R8, R4.reuse, 0x110 ;  /* 0x0000011004087836 */ /* 0x040fe20000000000 */
[----:B------:R-:W-:Y:S01]  /*61e0*/  IADD3 R5, R4, 0x100, RZ ;  /* 0x0000010004057810 */ /* 0x000fe20007ffe0ff */
[----:B------:R-:W-:Y:S03]  /*61f0*/  LDS.U16 R7, [R3+UR49+0x108] ;  /* 0x0001083103077984 */ /* 0x000fe60008000400 */
[----:B------:R-:W-:Y:S01]  /*6200*/  @P3 IADD3 R8, R5, -0x10, RZ ;  /* 0xfffffff005083810 */ /* 0x000fe20007ffe0ff */
[----:B------:R-:W-:Y:S04]  /*6210*/  LDS.U16 R4, [R3+UR49+0x200] ;  /* 0x0002003103047984 */ /* 0x000fe80008000400 */
[----:B------:R-:W1:Y:S04]  /*6220*/  LDS.U16 R5, [R3+UR49+0x100] ;  /* 0x0001003103057984 */ /* 0x000e680008000400 */
[----:B------:R-:W-:Y:S04]  /*6230*/  LDS.U16 R9, [R8+0x100] ;  /* 0x0001000008097984 */ /* 0x000fe80000000400 */
[----:B------:R-:W4:Y:S04]  /*6240*/  LDS.U16 R10, [R8] ;  /* 0x00000000080a7984 */ /* 0x000f280000000400 */
[----:B------:R-:W-:Y:S04]  /*6250*/  LDS.U16 R11, [R8+0x108] ;  /* 0x00010800080b7984 */ /* 0x000fe80000000400 */
[----:B------:R-:W2:Y:S01]  /*6260*/  LDS.U16 R12, [R8+0x8] ;  /* 0x00000800080c7984 */ /* 0x000ea20000000400 */
[----:B-1----:R-:W-:-:S02]  /*6270*/  PRMT R3, R5, 0x5410, R4 ;  /* 0x0000541005037816 */ /* 0x002fc40000000004 */
[----:B------:R-:W-:Y:S02]  /*6280*/  PRMT R4, R7, 0x5410, R6 ;  /* 0x0000541007047816 */ /* 0x000fe40000000006 */
[----:B----4-:R-:W-:Y:S02]  /*6290*/  PRMT R5, R10, 0x5410, R9 ;  /* 0x000054100a057816 */ /* 0x010fe40000000009 */
[----:B--2---:R-:W-:-:S07]  /*62a0*/  PRMT R6, R12, 0x5410, R11 ;  /* 0x000054100c067816 */ /* 0x004fce000000000b */
.L_x_57:
[----:B------:R-:W-:Y:S05]  /*62b0*/  BSYNC B1 ;  /* 0x0000000000017941 */ /* 0x000fea0003800000 */
.L_x_56:
[----:B------:R-:W-:Y:S01]  /*62c0*/  @!PT LDS RZ, [RZ] ;  /* 0x00000000fffff984 */ /* 0x000fe20000000800 */
[----:B------:R-:W-:Y:S01]  /*62d0*/  @!PT LDS RZ, [RZ] ;  /* 0x00000000fffff984 */ /* 0x000fe20000000800 */
[----:B------:R-:W-:Y:S01]  /*62e0*/  @!PT LDS RZ, [RZ] ;  /* 0x00000000fffff984 */ /* 0x000fe20000000800 */
[----:B------:R-:W-:Y:S01]  /*62f0*/  @!PT LDS RZ, [RZ] ;  /* 0x00000000fffff984 */ /* 0x000fe20000000800 */
[----:B------:R1:W-:Y:S06]  /*6300*/  MEMBAR.ALL.CTA ;  /* 0x0000000000007992 */ /* 0x0003ec0000008000 */
[----:B-1----:R-:W1:Y:S01]  /*6310*/  FENCE.VIEW.ASYNC.S ;  /* 0x00000000000073c6 */ /* 0x002e620000000000 */
[----:B------:R-:W-:Y:S05]  /*6320*/  @!P0 BRA `(.L_x_58) ;  /* 0x0000000000048947 */ /* 0x000fea0003800000 */
[----:B------:R-:W-:Y:S01]  /*6330*/  BPT.TRAP 0x1 ;  /* 0x000000040000795c */ /* 0x000fe20000300000 */
.L_x_58:
[----:B------:R-:W4:Y:S01]  /*6340*/  LDL.LU R9, [R1+0xb8] ;  /* 0x0000b80001097983 */ /* 0x000f220000300800 */
[----:B------:R-:W-:Y:S01]  /*6350*/  VIADD R7, R14, 0xa0 ;  /* 0x000000a00e077836 */ /* 0x000fe20000000000 */
[----:B------:R-:W2:Y:S04]  /*6360*/  S2R R8, SR_CgaCtaId ;  /* 0x0000000000087919 */ /* 0x000ea80000008800 */
[----:B--2---:R-:W-:-:S04]  /*6370*/  PRMT R7, R8, 0x654, R7 ;  /* 0x0000065408077816 */ /* 0x004fc80000000007 */
[----:B-1----:R1:W-:Y:S02]  /*6380*/  SYNCS.ARRIVE.TRANS64.RED.A1T0 RZ, [R7+URZ], RZ ;  /* 0x000000ff07ff79a7 */ /* 0x0023e4000810043f */
[----:B-1---5:R-:W-:-:S04]  /*6390*/  IADD3 R7, R13, 0x1, RZ ;  /* 0x000000010d077810 */ /* 0x022fc80007ffe0ff */
[----:B------:R-:W-:-:S04]  /*63a0*/  ISETP.NE.AND P0, PT, R7, 0x4, PT ;  /* 0x000000040700780c */ /* 0x000fc80003f05270 */
[----:B------:R-:W-:Y:S02]  /*63b0*/  SEL R8, RZ, 0x1, P0 ;  /* 0x00000001ff087807 */ /* 0x000fe40000000000 */
[----:B------:R-:W-:Y:S02]  /*63c0*/  SEL R7, R7, RZ, P0 ;  /* 0x000000ff07077207 */ /* 0x000fe40000000000 */
[----:B----4-:R-:W-:-:S05]  /*63d0*/  LOP3.LUT R9, R9, R8, RZ, 0x3c, !PT ;  /* 0x0000000809097212 */ /* 0x010fca00078e3cff */
[----:B------:R1:W-:Y:S04]  /*63e0*/  STL [R1+0xb8], R9 ;  /* 0x0000b80901007387 */ /* 0x0003e80000100800 */
[----:B------:R1:W-:Y:S02]  /*63f0*/  STL [R1+0xb4], R7 ;  /* 0x0000b40701007387 */ /* 0x0003e40000100800 */
.L_x_52:
[----:B------:R-:W-:Y:S05]  /*6400*/  BSYNC B0 ;  /* 0x0000000000007941 */ /* 0x000fea0003800000 */
.L_x_51:
[----:B------:R-:W4:Y:S01]  /*6410*/  S2R R27, SR_TID.X ;  /* 0x00000000001b7919 */ /* 0x000f220000002100 */
[----:B-1----:R-:W-:Y:S01]  /*6420*/  F2FP.F16.E4M3.UNPACK_B R7, R3 ;  /* 0x00000003ff07723e */ /* 0x002fe200020006ff */
[C---:B-----5:R-:W-:Y:S01]  /*6430*/  FMUL R227, R2.reuse, R227 ;  /* 0x000000e302e37220 */ /* 0x060fe20000400000 */
[----:B------:R-:W-:Y:S01]  /*6440*/  F2FP.F16.E4M3.UNPACK_B R8, R3.H1 ;  /* 0x00000003ff08723e */ /* 0x000fe200030006ff */
[C---:B------:R-:W-:Y:S01]  /*6450*/  FMUL R13, R2.reuse, R226 ;  /* 0x000000e2020d7220 */ /* 0x040fe20000400000 */
[C---:B------:R-:W-:Y:S01]  /*6460*/  FMUL R224, R2.reuse, R224 ;  /* 0x000000e002e07220 */ /* 0x040fe20000400000 */
[--C-:B------:R-:W-:Y:S02]  /*6470*/  HADD2.F32 R9, -RZ, R7.reuse.H0_H0 ;  /* 0x20000007ff097230 */ /* 0x100fe40000004100 */
[C---:B------:R-:W-:Y:S01]  /*6480*/  FMUL R223, R2.reuse, R223 ;  /* 0x000000df02df7220 */ /* 0x040fe20000400000 */
[----:B------:R-:W-:Y:S02]  /*6490*/  HADD2.F32 R7, -RZ, R7.H1_H1 ;  /* 0x30000007ff077230 */ /* 0x000fe40000004100 */
[----:B------:R-:W-:Y:S01]  /*64a0*/  FMUL R222, R2, R222 ;  /* 0x000000de02de7220 */ /* 0x000fe20000400000 */
[----:B------:R-:W-:-:S02]  /*64b0*/  HADD2.F32 R11, -RZ, R8.H1_H1 ;  /* 0x30000008ff0b7230 */ /* 0x000fc40000004100 */
[C---:B------:R-:W-:Y:S01]  /*64c0*/  FFMA R227, R16.reuse, R9, R227 ;  /* 0x0000000910e37223 */ /* 0x040fe200000000e3 */
[----:B------:R-:W-:Y:S01]  /*64d0*/  HADD2.F32 R9, -RZ, R8.H0_H0 ;  /* 0x20000008ff097230 */ /* 0x000fe20000004100 */
[-C--:B------:R-:W-:Y:S01]  /*64e0*/  F2FP.F16.E4M3.UNPACK_B R8, R4.reuse ;  /* 0x00000004ff08723e */ /* 0x080fe200020006ff */
[C---:B------:R-:W-:Y:S01]  /*64f0*/  FFMA R12, R16.reuse, R7, R13 ;  /* 0x00000007100c7223 */ /* 0x040fe2000000000d */
[----:B------:R-:W-:Y:S01]  /*6500*/  F2FP.F16.E4M3.UNPACK_B R7, R4.H1 ;  /* 0x00000004ff07723e */ /* 0x000fe200030006ff */
[----:B------:R-:W-:Y:S01]  /*6510*/  FFMA R15, R16, R11, R224 ;  /* 0x0000000b100f7223 */ /* 0x000fe200000000e0 */
[C---:B------:R-:W-:Y:S01]  /*6520*/  FMUL R24, R2.reuse, R219 ;  /* 0x000000db02187220 */ /* 0x040fe20000400000 */
[----:B------:R-:W-:Y:S02]  /*6530*/  HADD2.F32 R11, -RZ, R8.H1_H1 ;  /* 0x30000008ff0b7230 */ /* 0x000fe40000004100 */
[----:B------:R-:W-:Y:S01]  /*6540*/  FMUL R218, R2, R218 ;  /* 0x000000da02da7220 */ /* 0x000fe20000400000 */
[----:B------:R-:W-:-:S02]  /*6550*/  HADD2.F32 R13, -RZ, R7.H0_H0 ;  /* 0x20000007ff0d7230 */ /* 0x000fc40000004100 */
[----:B------:R-:W-:Y:S01]  /*6560*/  FMUL R217, R2, R217 ;  /* 0x000000d902d97220 */ /* 0x000fe20000400000 */
[----:B------:R-:W-:Y:S02]  /*6570*/  HADD2.F32 R7, -RZ, R7.H1_H1 ;  /* 0x30000007ff077230 */ /* 0x000fe40000004100 */
[----:B------:R-:W-:Y:S01]  /*6580*/  FFMA R222, R16, R11, R222 ;  /* 0x0000000b10de7223 */ /* 0x000fe200000000de */
[C---:B------:R-:W-:Y:S01]  /*6590*/  FMUL R216, R2.reuse, R216 ;  /* 0x000000d802d87220 */ /* 0x040fe20000400000 */
[C---:B------:R-:W-:Y:S01]  /*65a0*/  FMUL R212, R2.reuse, R212 ;  /* 0x000000d402d47220 */ /* 0x040fe20000400000 */
[C---:B------:R-:W-:Y:S01]  /*65b0*/  FMUL R213, R2.reuse, R213 ;  /* 0x000000d502d57220 */ /* 0x040fe20000400000 */
[----:B------:R-:W-:Y:S01]  /*65c0*/  FMUL R214, R2, R214 ;  /* 0x000000d602d67220 */ /* 0x000fe20000400000 */
[----:B------:R-:W-:Y:S02]  /*65d0*/  F2FP.SATFINITE.E4M3.F32.PACK_AB_MERGE_C R12, R12, R227, RZ ;  /* 0x000000e30c0c723e */ /* 0x000fe400048070ff */
[----:B----4-:R-:W-:-:S02]  /*65e0*/  SHF.R.U32.HI R10, RZ, 0x4, R27 ;  /* 0x00000004ff0a7819 */ /* 0x010fc4000001161b */
[----:B------:R-:W-:Y:S02]  /*65f0*/  LOP3.LUT R26, R27, 0xff, RZ, 0xc0, !PT ;  /* 0x000000ff1b1a7812 */ /* 0x000fe400078ec0ff */
[----:B------:R-:W-:Y:S01]  /*6600*/  LOP3.LUT P3, RZ, R10, 0x1, RZ, 0xc0, !PT ;  /* 0x000000010aff7812 */ /* 0x000fe2000786c0ff */
[----:B------:R-:W-:Y:S02]  /*6610*/  FMUL R10, R2, R225 ;  /* 0x000000e1020a7220 */ /* 0x000fe40000400000 */
[----:B------:R-:W-:Y:S02]  /*6620*/  VIADD R26, R26, 0x1f ;  /* 0x0000001f1a1a7836 */ /* 0x000fe40000000000 */
[----:B------:R-:W-:Y:S01]  /*6630*/  FFMA R14, R16, R9, R10 ;  /* 0x00000009100e7223 */ /* 0x000fe2000000000a */
[----:B------:R-:W-:Y:S01]  /*6640*/  HADD2.F32 R9, -RZ, R8.H0_H0 ;  /* 0x20000008ff097230 */ /* 0x000fe20000004100 */
[----:B------:R-:W-:Y:S01]  /*6650*/  F2FP.F16.E4M3.UNPACK_B R8, R5 ;  /* 0x00000005ff08723e */ /* 0x000fe200020006ff */
[----:B------:R-:W-:Y:S01]  /*6660*/  FMUL R10, R2, R221 ;  /* 0x000000dd020a7220 */ /* 0x000fe20000400000 */
[----:B------:R-:W-:-:S02]  /*6670*/  ISETP.GT.U32.AND P0, PT, R26, 0x3e, PT ;  /* 0x0000003e1a00780c */ /* 0x000fc40003f04070 */
[C---:B------:R-:W-:Y:S01]  /*6680*/  FFMA R223, R16.reuse, R9, R223 ;  /* 0x0000000910df7223 */ /* 0x040fe200000000df */
[----:B------:R-:W-:Y:S01]  /*6690*/  FFMA R20, R16, R13, R10 ;  /* 0x0000000d10147223 */ /* 0x000fe2000000000a */
[--C-:B------:R-:W-:Y:S02]  /*66a0*/  HADD2.F32 R9, -RZ, R8.reuse.H0_H0 ;  /* 0x20000008ff097230 */ /* 0x100fe40000004100 */
[----:B------:R-:W-:Y:S01]  /*66b0*/  FMUL R13, R2, R220 ;  /* 0x000000dc020d7220 */ /* 0x000fe20000400000 */
[----:B------:R-:W-:Y:S01]  /*66c0*/  HADD2.F32 R11, -RZ, R8.H1_H1 ;  /* 0x30000008ff0b7230 */ /* 0x000fe20000004100 */
[----:B------:R-:W-:Y:S02]  /*66d0*/  F2FP.F16.E4M3.UNPACK_B R8, R5.H1 ;  /* 0x00000005ff08723e */ /* 0x000fe400030006ff */
[C---:B------:R-:W-:Y:S01]  /*66e0*/  FFMA R21, R16.reuse, R7, R13 ;  /* 0x0000000710157223 */ /* 0x040fe2000000000d */
[----:B------:R-:W-:Y:S01]  /*66f0*/  FFMA R24, R16, R9, R24 ;  /* 0x0000000910187223 */ /* 0x000fe20000000018 */
[----:B------:R-:W-:Y:S01]  /*6700*/  F2FP.F16.E4M3.UNPACK_B R10, R6 ;  /* 0x00000006ff0a723e */ /* 0x000fe200020006ff */
[----:B------:R-:W-:-:S02]  /*6710*/  HADD2.F32 R7, -RZ, R8.H0_H0 ;  /* 0x20000008ff077230 */ /* 0x000fc40000004100 */
[C---:B------:R-:W-:Y:S01]  /*6720*/  FFMA R25, R16.reuse, R11, R218 ;  /* 0x0000000b10197223 */ /* 0x040fe200000000da */
[----:B------:R-:W-:Y:S01]  /*6730*/  HADD2.F32 R9, -RZ, R8.H1_H1 ;  /* 0x30000008ff097230 */ /* 0x000fe20000004100 */
[----:B------:R-:W-:Y:S01]  /*6740*/  F2FP.F16.E4M3.UNPACK_B R8, R6.H1 ;  /* 0x00000006ff08723e */ /* 0x000fe200030006ff */
[--C-:B------:R-:W-:Y:S02]  /*6750*/  HADD2.F32 R11, -RZ, R10.reuse.H0_H0 ;  /* 0x2000000aff0b7230 */ /* 0x100fe40000004100 */
[C---:B------:R-:W-:Y:S01]  /*6760*/  FFMA R217, R16.reuse, R7, R217 ;  /* 0x0000000710d97223 */ /* 0x040fe200000000d9 */
[----:B------:R-:W-:Y:S02]  /*6770*/  HADD2.F32 R13, -RZ, R10.H1_H1 ;  /* 0x3000000aff0d7230 */ /* 0x000fe40000004100 */
[----:B------:R-:W-:Y:S01]  /*6780*/  FFMA R216, R16, R9, R216 ;  /* 0x0000000910d87223 */ /* 0x000fe200000000d8 */
[--C-:B------:R-:W-:Y:S02]  /*6790*/  HADD2.F32 R7, -RZ, R8.reuse.H0_H0 ;  /* 0x20000008ff077230 */ /* 0x100fe40000004100 */
[----:B------:R-:W-:Y:S01]  /*67a0*/  FMUL R10, R2, R215 ;  /* 0x000000d7020a7220 */ /* 0x000fe20000400000 */
[----:B------:R-:W-:-:S02]  /*67b0*/  HADD2.F32 R9, -RZ, R8.H1_H1 ;  /* 0x30000008ff097230 */ /* 0x000fc40000004100 */
[C---:B------:R-:W-:Y:S01]  /*67c0*/  FFMA R13, R16.reuse, R13, R214 ;  /* 0x0000000d100d7223 */ /* 0x040fe200000000d6 */
[C---:B------:R-:W-:Y:S02]  /*67d0*/  IMAD.SHL.U32 R8, R27.reuse, 0x10, RZ ;  /* 0x000000101b087824 */ /* 0x040fe400078e00ff */
[C---:B------:R-:W-:Y:S01]  /*67e0*/  FFMA R10, R16.reuse, R11, R10 ;  /* 0x0000000b100a7223 */ /* 0x040fe2000000000a */
[C---:B------:R-:W-:Y:S01]  /*67f0*/  SHF.L.U32 R11, R27.reuse, 0x1, RZ ;  /* 0x000000011b0b7819 */ /* 0x040fe200000006ff */
[C---:B------:R-:W-:Y:S01]  /*6800*/  FFMA R212, R16.reuse, R9, R212 ;  /* 0x0000000910d47223 */ /* 0x040fe200000000d4 */
[----:B------:R-:W-:Y:S01]  /*6810*/  SHF.L.U32 R9, R27, 0x3, RZ ;  /* 0x000000031b097819 */ /* 0x000fe200000006ff */
[----:B------:R-:W-:Y:S01]  /*6820*/  FFMA R7, R16, R7, R213 ;  /* 0x0000000710077223 */ /* 0x000fe200000000d5 */
[----:B------:R-:W-:Y:S02]  /*6830*/  LOP3.LUT R8, R8, 0xe00, RZ, 0xc0, !PT ;  /* 0x00000e0008087812 */ /* 0x000fe400078ec0ff */
[----:B------:R-:W-:-:S02]  /*6840*/  F2FP.SATFINITE.E4M3.F32.PACK_AB_MERGE_C R14, R15, R14, RZ ;  /* 0x0000000e0f0e723e */ /* 0x000fc400048070ff */
[----:B------:R-:W-:Y:S02]  /*6850*/  LOP3.LUT R8, R8, 0x6, R11, 0xf8, !PT ;  /* 0x0000000608087812 */ /* 0x000fe400078ef80b */
[----:B------:R-:W-:Y:S02]  /*6860*/  LOP3.LUT R11, R9, 0x80, RZ, 0xc0, !PT ;  /* 0x00000080090b7812 */ /* 0x000fe400078ec0ff */
[----:B------:R-:W-:Y:S01]  /*6870*/  LOP3.LUT R9, R8, 0x60, R9, 0xf8, !PT ;  /* 0x0000006008097812 */ /* 0x000fe200078ef809 */
[----:B------:R-:W-:Y:S01]  /*6880*/  IMAD.MOV.U32 R8, RZ, RZ, 0x10 ;  /* 0x00000010ff087424 */ /* 0x000fe200078e00ff */
[----:B------:R-:W-:Y:S02]  /*6890*/  LOP3.LUT R26, R11, 0x10, R27, 0xf8, !PT ;  /* 0x000000100b1a7812 */ /* 0x000fe400078ef81b */
[----:B------:R-:W-:Y:S02]  /*68a0*/  F2FP.SATFINITE.E4M3.F32.PACK_AB_MERGE_C R212, R212, R7, RZ ;  /* 0x00000007d4d4723e */ /* 0x000fe400048070ff */
[----:B------:R-:W-:-:S02]  /*68b0*/  F2FP.SATFINITE.E4M3.F32.PACK_AB_MERGE_C R222, R222, R223, RZ ;  /* 0x000000dfdede723e */ /* 0x000fc400048070ff */
[----:B------:R-:W-:Y:S02]  /*68c0*/  F2FP.SATFINITE.E4M3.F32.PACK_AB_MERGE_C R20, R21, R20, RZ ;  /* 0x000000141514723e */ /* 0x000fe400048070ff */
[----:B------:R-:W-:Y:S02]  /*68d0*/  F2FP.SATFINITE.E4M3.F32.PACK_AB_MERGE_C R24, R25, R24, RZ ;  /* 0x000000181918723e */ /* 0x000fe400048070ff */
[----:B------:R-:W-:Y:S02]  /*68e0*/  F2FP.SATFINITE.E4M3.F32.PACK_AB_MERGE_C R216, R216, R217, RZ ;  /* 0x000000d9d8d8723e */ /* 0x000fe400048070ff */
[----:B------:R-:W-:Y:S02]  /*68f0*/  F2FP.SATFINITE.E4M3.F32.PACK_AB_MERGE_C R10, R13, R10, RZ ;  /* 0x0000000a0d0a723e */ /* 0x000fe400048070ff */
[----:B------:R-:W-:Y:S02]  /*6900*/  LOP3.LUT R7, R9, R26, RZ, 0xfc, !PT ;  /* 0x0000001a09077212 */ /* 0x000fe400078efcff */
[----:B------:R-:W-:Y:S01]  /*6910*/  SEL R8, R8, 0xfffffff0, !P3 ;  /* 0xfffffff008087807 */ /* 0x000fe20005800000 */
[----:B------:R-:W-:Y:S06]  /*6920*/  @P0 BRA `(.L_x_59) ;  /* 0x0000000000040947 */ /* 0x000fec0003800000 */
[----:B------:R-:W-:-:S04]  /*6930*/  DEPBAR.LE SB0, 0x1 ;  /* 0x000080400000791a */ /* 0x000fc80000000000 */
.L_x_59:
[----:B------:R-:W-:Y:S05]  /*6940*/  WARPSYNC.ALL ;  /* 0x0000000000007948 */ /* 0x000fea0003800000 */
[----:B------:R-:W-:Y:S01]  /*6950*/  BAR.SYNC.DEFER_BLOCKING 0x1, 0x100 ;  /* 0x0044000000007b1d */ /* 0x000fe20000010000 */
[----:B------:R-:W-:-:S05]  /*6960*/  IADD3 R9, R7, UR49, RZ ;  /* 0x0000003107097c10 */ /* 0x000fca000fffe0ff */
[----:B------:R-:W-:Y:S01]  /*6970*/  IMAD.IADD R9, R9, 0x1, R8 ;  /* 0x0000000109097824 */ /* 0x000fe200078e0208 */
[----:B------:R-:W-:Y:S01]  /*6980*/  BSSY B0, `(.L_x_60) ;  /* 0x0000016000007945 */ /* 0x000fe20003800000 */
[----:B------:R1:W-:Y:S04]  /*6990*/  STS.U16 [R7+UR49+0x4100], R12 ;  /* 0x0041000c07007988 */ /* 0x0003e80008000431 */
[----:B------:R1:W-:Y:S04]  /*69a0*/  STS.U16 [R7+UR49+0x4200], R14 ;  /* 0x0042000e07007988 */ /* 0x0003e80008000431 */
[----:B------:R1:W-:Y:S04]  /*69b0*/  STS.U16 [R7+UR49+0x4108], R222 ;  /* 0x004108de07007988 */ /* 0x0003e80008000431 */
[----:B------:R1:W-:Y:S04]  /*69c0*/  STS.U16 [R7+UR49+0x4208], R20 ;  /* 0x0042081407007988 */ /* 0x0003e80008000431 */
[----:B------:R1:W-:Y:S04]  /*69d0*/  STS.U16 [R9+0x4100], R24 ;  /* 0x0041001809007388 */ /* 0x0003e80000000400 */
[----:B------:R1:W-:Y:S04]  /*69e0*/  STS.U16 [R9+0x4200], R216 ;  /* 0x004200d809007388 */ /* 0x0003e80000000400 */
[----:B------:R1:W-:Y:S04]  /*69f0*/  STS.U16 [R9+0x4108], R10 ;  /* 0x0041080a09007388 */ /* 0x0003e80000000400 */
[----:B------:R1:W-:Y:S01]  /*6a00*/  STS.U16 [R9+0x4208], R212 ;  /* 0x004208d409007388 */ /* 0x0003e20000000400 */
[----:B------:R-:W-:Y:S01]  /*6a10*/  @!PT LDS RZ, [RZ] ;  /* 0x00000000fffff984 */ /* 0x000fe20000000800 */
[----:B------:R-:W-:Y:S01]  /*6a20*/  @!PT LDS RZ, [RZ] ;  /* 0x00000000fffff984 */ /* 0x000fe20000000800 */
[----:B------:R-:W-:Y:S01]  /*6a30*/  @!PT LDS RZ, [RZ] ;  /* 0x00000000fffff984 */ /* 0x000fe20000000800 */
[----:B------:R-:W-:Y:S01]  /*6a40*/  @!PT LDS RZ, [RZ] ;  /* 0x00000000fffff984 */ /* 0x000fe20000000800 */
[----:B------:R4:W-:Y:S06]  /*6a50*/  MEMBAR.ALL.CTA ;  /* 0x0000000000007992 */ /* 0x0009ec0000008000 */
[----:B----4-:R-:W4:Y:S02]  /*6a60*/  FENCE.VIEW.ASYNC.S ;  /* 0x00000000000073c6 */ /* 0x010f240000000000 */
[----:B----4-:R-:W-:Y:S06]  /*6a70*/  BAR.SYNC.DEFER_BLOCKING 0x1, 0x100 ;  /* 0x0044000000007b1d */ /* 0x010fec0000010000 */
[----:B-1----:R-:W-:Y:S05]  /*6a80*/  @P0 BRA `(.L_x_61) ;  /* 0x0000000000140947 */ /* 0x002fea0003800000 */
[----:B------:R-:W-:Y:S02]  /*6a90*/  UIADD3 UR4, UP0, UR58, 0x4f0, URZ ;  /* 0x000004f03a047890 */ /* 0x000fe4000ff1e03f */
[----:B------:R-:W-:Y:S02]  /*6aa0*/  UIADD3 UR40, UR49, 0x4100, URZ ;  /* 0x0000410031287890 */ /* 0x000fe4000fffe03f */
[----:B------:R-:W-:-:S09]  /*6ab0*/  UIADD3.X UR5, URZ, UR59, URZ, UP0, !UPT ;  /* 0x0000003b3f057290 */ /* 0x000fd200087fe43f */
[----:B------:R1:W-:Y:S02]  /*6ac0*/  UTMASTG.3D [UR40], [UR4] ;  /* 0x00000028040073b5 */ /* 0x0003e40008010000 */
[----:B-1----:R0:W-:Y:S02]  /*6ad0*/  UTMACMDFLUSH ;  /* 0x00000000000079b7 */ /* 0x0021e40000000000 */
.L_x_61:
[----:B------:R-:W-:Y:S05]  /*6ae0*/  BSYNC B0 ;  /* 0x0000000000007941 */ /* 0x000fea0003800000 */
.L_x_60:
[----:B------:R-:W-:Y:S04]  /*6af0*/  BSSY B0, `(.L_x_62) ;  /* 0x0000036000007945 */ /* 0x000fe80003800000 */
[----:B------:R-:W-:Y:S05]  /*6b00*/  @!P1 BRA `(.L_x_63) ;  /* 0x0000000000d09947 */ /* 0x000fea0003800000 */
[----:B------:R-:W-:-:S04]  /*6b10*/  MOV R10, UR54 ;  /* 0x00000036000a7c02 */ /* 0x000fc80008000f00 */
[----:B------:R-:W-:-:S13]  /*6b20*/  ISETP.NE.AND P3, PT, R10, 0x3, PT ;  /* 0x000000030a00780c */ /* 0x000fda0003f65270 */
[----:B------:R-:W-:Y:S05]  /*6b30*/  @!P3 BRA `(.L_x_64) ;  /* 0x000000000004b947 */ /* 0x000fea0003800000 */
[----:B------:R-:W-:Y:S01]  /*6b40*/  BPT.TRAP 0x1 ;  /* 0x000000040000795c */ /* 0x000fe20000300000 */
.L_x_64:
[----:B------:R-:W4:Y:S04]  /*6b50*/  LDL R10, [R1+0xb8] ;  /* 0x0000b800010a7983 */ /* 0x000f280000100800 */
[----:B------:R-:W5:Y:S01]  /*6b60*/  LDL R11, [R1+0xb4] ;  /* 0x0000b400010b7983 */ /* 0x000f620000100800 */
[----:B------:R-:W-:Y:S01]  /*6b70*/  BSSY B1, `(.L_x_65) ;  /* 0x0000005000017945 */ /* 0x000fe20003800000 */
[----:B----4-:R-:W-:Y:S02]  /*6b80*/  SHF.L.U32 R10, R10, 0x1f, RZ ;  /* 0x0000001f0a0a7819 */ /* 0x010fe400000006ff */
[----:B-----5:R-:W-:-:S04]  /*6b90*/  LEA R15, R11, UR49, 0x3 ;  /* 0x000000310b0f7c11 */ /* 0x020fc8000f8e18ff */
[----:B------:R-:W1:Y:S02]  /*6ba0*/  SYNCS.PHASECHK.TRANS64.TRYWAIT P4, [R15+URZ+0x80], R10 ;  /* 0x0000800a0f0075a7 */ /* 0x000e64000808017f */
[----:B-1----:R-:W-:Y:S05]  /*6bb0*/  @!P4 BRA `(.L_x_66) ;  /* 0x0000007c00e0c947 */ /* 0x002fea0003800000 */
.L_x_243:
[----:B------:R-:W-:Y:S05]  /*6bc0*/  BSYNC B1 ;  /* 0x0000000000017941 */ /* 0x000fea0003800000 */
.L_x_65:
[----:B------:R-:W-:Y:S04]  /*6bd0*/  BSSY B1, `(.L_x_67) ;  /* 0x0000012000017945 */ /* 0x000fe80003800000 */
[----:B------:R-:W-:Y:S05]  /*6be0*/  @P2 BRA `(.L_x_68) ;  /* 0x0000000000402947 */ /* 0x000fea0003800000 */
[----:B------:R-:W4:Y:S02]  /*6bf0*/  LDL R11, [R1+0xb4] ;  /* 0x0000b400010b7983 */ /* 0x000f240000100800 */
[----:B----4-:R-:W-:-:S05]  /*6c00*/  IMAD R20, R11, 0x1000, R7 ;  /* 0x000010000b147824 */ /* 0x010fca00078e0207 */
[----:B------:R-:W-:Y:S01]  /*6c10*/  IADD3 R3, R20, UR49, RZ ;  /* 0x0000003114037c10 */ /* 0x000fe2000fffe0ff */
[----:B------:R-:W-:Y:S04]  /*6c20*/  LDS.U16 R4, [R20+UR49+0x100] ;  /* 0x0001003114047984 */ /* 0x000fe80008000400 */
[----:B------:R-:W-:Y:S01]  /*6c30*/  IMAD.IADD R14, R3, 0x1, R8 ;  /* 0x00000001030e7824 */ /* 0x000fe200078e0208 */
[----:B------:R-:W-:Y:S04]  /*6c40*/  LDS.U16 R5, [R20+UR49+0x208] ;  /* 0x0002083114057984 */ /* 0x000fe80008000400 */
[----:B------:R-:W4:Y:S04]  /*6c50*/  LDS.U16 R3, [R20+UR49+0x200] ;  /* 0x0002003114037984 */ /* 0x000f280008000400 */
[----:B------:R-:W5:Y:S04]  /*6c60*/  LDS.U16 R6, [R20+UR49+0x108] ;  /* 0x0001083114067984 */ /* 0x000f680008000400 */
[----:B-1----:R-:W-:Y:S04]  /*6c70*/  LDS.U16 R10, [R14+0x200] ;  /* 0x000200000e0a7984 */ /* 0x002fe80000000400 */
[----:B------:R-:W1:Y:S04]  /*6c80*/  LDS.U16 R11, [R14+0x100] ;  /* 0x000100000e0b7984 */ /* 0x000e680000000400 */
[----:B------:R-:W-:Y:S04]  /*6c90*/  LDS.U16 R12, [R14+0x208] ;  /* 0x000208000e0c7984 */ /* 0x000fe80000000400 */
[----:B------:R-:W2:Y:S01]  /*6ca0*/  LDS.U16 R13, [R14+0x108] ;  /* 0x000108000e0d7984 */ /* 0x000ea20000000400 */
[----:B----4-:R-:W-:-:S02]  /*6cb0*/  PRMT R3, R4, 0x5410, R3 ;  /* 0x0000541004037816 */ /* 0x010fc40000000003 */
[----:B-----5:R-:W-:Y:S02]  /*6cc0*/  PRMT R4, R6, 0x5410, R5 ;  /* 0x0000541006047816 */ /* 0x020fe40000000005 */
[----:B-1----:R-:W-:Y:S02]  /*6cd0*/  PRMT R5, R11, 0x5410, R10 ;  /* 0x000054100b057816 */ /* 0x002fe4000000000a */
[----:B--2---:R-:W-:-:S07]  /*6ce0*/  PRMT R6, R13, 0x5410, R12 ;  /* 0x000054100d067816 */ /* 0x004fce000000000c */
.L_x_68:
[----:B------:R-:W-:Y:S05]  /*6cf0*/  BSYNC B1 ;  /* 0x0000000000017941 */ /* 0x000fea0003800000 */
.L_x_67:
[----:B------:R-:W-:Y:S01]  /*6d00*/  @!PT LDS RZ, [RZ] ;  /* 0x00000000fffff984 */ /* 0x000fe20000000800 */
[----:B------:R-:W-:Y:S01]  /*6d10*/  @!PT LDS RZ, [RZ] ;  /* 0x00000000fffff984 */ /* 0x000fe20000000800 */
[----:B------:R-:W-:Y:S01]  /*6d20*/  @!PT LDS RZ, [RZ] ;  /* 0x00000000fffff984 */ /* 0x000fe20000000800 */
[----:B------:R-:W-:Y:S01]  /*6d30*/  @!PT LDS RZ, [RZ] ;  /* 0x00000000fffff984 */ /* 0x000fe20000000800 */
[----:B------:R4:W-:Y:S06]  /*6d40*/  MEMBAR.ALL.CTA ;  /* 0x0000000000007992 */ /* 0x0009ec0000008000 */
[----:B----4-:R-:W4:Y:S01]  /*6d50*/  FENCE.VIEW.ASYNC.S ;  /* 0x00000000000073c6 */ /* 0x010f220000000000 */
[----:B------:R-:W-:Y:S05]  /*6d60*/  @!P3 BRA `(.L_x_69) ;  /* 0x000000000004b947 */ /* 0x000fea0003800000 */
[----:B------:R-:W-:Y:S01]  /*6d70*/  BPT.TRAP 0x1 ;  /* 0x000000040000795c */ /* 0x000fe20000300000 */
.L_x_69:
[----:B------:R-:W5:Y:S04]  /*6d80*/  LDL.LU R13, [R1+0xb4] ;  /* 0x0000b400010d7983 */ /* 0x000f680000300800 */
[----:B------:R-:W2:Y:S01]  /*6d90*/  LDL.LU R12, [R1+0xb8] ;  /* 0x0000b800010c7983 */ /* 0x000ea20000300800 */
[----:B-1----:R-:W-:Y:S01]  /*6da0*/  IADD3 R10, R15, 0xa0, RZ ;  /* 0x000000a00f0a7810 */ /* 0x002fe20007ffe0ff */
[----:B------:R-:W1:Y:S03]  /*6db0*/  S2R R11, SR_CgaCtaId ;  /* 0x00000000000b7919 */ /* 0x000e660000008800 */
[----:B-1----:R-:W-:-:S04]  /*6dc0*/  PRMT R10, R11, 0x654, R10 ;  /* 0x000006540b0a7816 */ /* 0x002fc8000000000a */
[----:B----4-:R5:W-:Y:S02]  /*6dd0*/  SYNCS.ARRIVE.TRANS64.RED.A1T0 RZ, [R10+URZ], RZ ;  /* 0x000000ff0aff79a7 */ /* 0x010be4000810043f */
[----:B-----5:R-:W-:-:S05]  /*6de0*/  VIADD R10, R13, 0x1 ;  /* 0x000000010d0a7836 */ /* 0x020fca0000000000 */
[----:B------:R-:W-:-:S04]  /*6df0*/  ISETP.NE.AND P3, PT, R10, 0x4, PT ;  /* 0x000000040a00780c */ /* 0x000fc80003f65270 */
[----:B------:R-:W-:Y:S02]  /*6e00*/  SEL R11, RZ, 0x1, P3 ;  /* 0x00000001ff0b7807 */ /* 0x000fe40001800000 */
[----:B------:R-:W-:Y:S02]  /*6e10*/  SEL R10, R10, RZ, P3 ;  /* 0x000000ff0a0a7207 */ /* 0x000fe40001800000 */
[----:B--2---:R-:W-:-:S05]  /*6e20*/  LOP3.LUT R12, R12, R11, RZ, 0x3c, !PT ;  /* 0x0000000b0c0c7212 */ /* 0x004fca00078e3cff */
[----:B------:R1:W-:Y:S04]  /*6e30*/  STL [R1+0xb8], R12 ;  /* 0x0000b80c01007387 */ /* 0x0003e80000100800 */
[----:B------:R1:W-:Y:S02]  /*6e40*/  STL [R1+0xb4], R10 ;  /* 0x0000b40a01007387 */ /* 0x0003e40000100800 */
.L_x_63:
[----:B------:R-:W-:Y:S05]  /*6e50*/  BSYNC B0 ;  /* 0x0000000000007941 */ /* 0x000fea0003800000 */
.L_x_62:
[----:B-1----:R-:W-:Y:S01]  /*6e60*/  F2FP.F16.E4M3.UNPACK_B R12, R3.H1 ;  /* 0x00000003ff0c723e */ /* 0x002fe200030006ff */
[C---:B------:R-:W-:Y:S01]  /*6e70*/  FMUL R209, R2.reuse, R209 ;  /* 0x000000d102d17220 */ /* 0x040fe20000400000 */
[----:B------:R-:W-:Y:S01]  /*6e80*/  F2FP.F16.E4M3.UNPACK_B R10, R3 ;  /* 0x00000003ff0a723e */ /* 0x000fe200020006ff */
[C---:B------:R-:W-:Y:S01]  /*6e90*/  FMUL R211, R2.reuse, R211 ;  /* 0x000000d302d37220 */ /* 0x040fe20000400000 */
[----:B------:R-:W-:Y:S01]  /*6ea0*/  F2FP.F16.E4M3.UNPACK_B R15, R4 ;  /* 0x00000004ff0f723e */ /* 0x000fe200020006ff */
[----:B------:R-:W-:Y:S02]  /*6eb0*/  HADD2.F32 R14, -RZ, R12.H0_H0 ;  /* 0x2000000cff0e7230 */ /* 0x000fe40000004100 */
[C---:B------:R-:W-:Y:S01]  /*6ec0*/  FMUL R11, R2.reuse, R210 ;  /* 0x000000d2020b7220 */ /* 0x040fe20000400000 */
[--C-:B------:R-:W-:Y:S02]  /*6ed0*/  HADD2.F32 R13, -RZ, R10.reuse.H0_H0 ;  /* 0x2000000aff0d7230 */ /* 0x100fe40000004100 */
[----:B------:R-:W-:Y:S01]  /*6ee0*/  FMUL R207, R2, R207 ;  /* 0x000000cf02cf7220 */ /* 0x000fe20000400000 */
[----:B------:R-:W-:-:S02]  /*6ef0*/  HADD2.F32 R10, -RZ, R10.H1_H1 ;  /* 0x3000000aff0a7230 */ /* 0x000fc40000004100 */
[C---:B------:R-:W-:Y:S01]  /*6f00*/  FFMA R209, R16.reuse, R14, R209 ;  /* 0x0000000e10d17223 */ /* 0x040fe200000000d1 */
[--C-:B------:R-:W-:Y:S02]  /*6f10*/  HADD2.F32 R14, -RZ, R15.reuse.H0_H0 ;  /* 0x2000000fff0e7230 */ /* 0x100fe40000004100 */
[C---:B------:R-:W-:Y:S01]  /*6f20*/  FFMA R211, R16.reuse, R13, R211 ;  /* 0x0000000d10d37223 */ /* 0x040fe200000000d3 */
[----:B------:R-:W-:Y:S02]  /*6f30*/  HADD2.F32 R20, -RZ, R15.H1_H1 ;  /* 0x3000000fff147230 */ /* 0x000fe40000004100 */
[----:B------:R-:W-:Y:S01]  /*6f40*/  FFMA R10, R16, R10, R11 ;  /* 0x0000000a100a7223 */ /* 0x000fe2000000000b */
[----:B------:R-:W-:Y:S02]  /*6f50*/  HADD2.F32 R12, -RZ, R12.H1_H1 ;  /* 0x3000000cff0c7230 */ /* 0x000fe40000004100 */
[C---:B------:R-:W-:Y:S01]  /*6f60*/  FMUL R13, R2.reuse, R206 ;  /* 0x000000ce020d7220 */ /* 0x040fe20000400000 */
[----:B------:R-:W-:Y:S01]  /*6f70*/  F2FP.F16.E4M3.UNPACK_B R15, R4.H1 ;  /* 0x00000004ff0f723e */ /* 0x000fe200030006ff */
[----:B------:R-:W-:Y:S01]  /*6f80*/  FMUL R11, R2, R208 ;  /* 0x000000d0020b7220 */ /* 0x000fe20000400000 */
[C---:B------:R-:W-:Y:S01]  /*6f90*/  FFMA R207, R16.reuse, R14, R207 ;  /* 0x0000000e10cf7223 */ /* 0x040fe200000000cf */
[C---:B------:R-:W-:Y:S01]  /*6fa0*/  FFMA R14, R16.reuse, R20, R13 ;  /* 0x00000014100e7223 */ /* 0x040fe2000000000d */
[----:B------:R-:W-:Y:S01]  /*6fb0*/  F2FP.F16.E4M3.UNPACK_B R21, R5 ;  /* 0x00000005ff15723e */ /* 0x000fe200020006ff */
[----:B------:R-:W-:Y:S01]  /*6fc0*/  FFMA R12, R16, R12, R11 ;  /* 0x0000000c100c7223 */ /* 0x000fe2000000000b */
[----:B------:R-:W-:-:S02]  /*6fd0*/  HADD2.F32 R20, -RZ, R15.H1_H1 ;  /* 0x3000000fff147230 */ /* 0x000fc40000004100 */
[C---:B------:R-:W-:Y:S01]  /*6fe0*/  FMUL R11, R2.reuse, R204 ;  /* 0x000000cc020b7220 */ /* 0x040fe20000400000 */
[----:B------:R-:W-:Y:S02]  /*6ff0*/  HADD2.F32 R13, -RZ, R15.H0_H0 ;  /* 0x2000000fff0d7230 */ /* 0x000fe40000004100 */
[----:B------:R-:W-:Y:S01]  /*7000*/  FMUL R203, R2, R203 ;  /* 0x000000cb02cb7220 */ /* 0x000fe20000400000 */
[--C-:B------:R-:W-:Y:S01]  /*7010*/  HADD2.F32 R24, -RZ, R21.reuse.H0_H0 ;  /* 0x20000015ff187230 */ /* 0x100fe20000004100 */
[----:B------:R-:W-:Y:S01]  /*7020*/  F2FP.F16.E4M3.UNPACK_B R15, R5.H1 ;  /* 0x00000005ff0f723e */ /* 0x000fe200030006ff */
[----:B------:R-:W-:Y:S01]  /*7030*/  FFMA R20, R16, R20, R11 ;  /* 0x0000001410147223 */ /* 0x000fe2000000000b */
[----:B------:R-:W-:Y:S02]  /*7040*/  HADD2.F32 R21, -RZ, R21.H1_H1 ;  /* 0x30000015ff157230 */ /* 0x000fe40000004100 */
[C---:B------:R-:W-:Y:S01]  /*7050*/  FMUL R11, R2.reuse, R202 ;  /* 0x000000ca020b7220 */ /* 0x040fe20000400000 */
[----:B------:R-:W-:Y:S01]  /*7060*/  FMUL R205, R2, R205 ;  /* 0x000000cd02cd7220 */ /* 0x000fe20000400000 */
[----:B------:R-:W-:Y:S01]  /*7070*/  FFMA R203, R16, R24, R203 ;  /* 0x0000001810cb7223 */ /* 0x000fe200000000cb */
[----:B------:R-:W-:-:S02]  /*7080*/  HADD2.F32 R26, -RZ, R15.H0_H0 ;  /* 0x2000000fff1a7230 */ /* 0x000fc40000004100 */
[C---:B------:R-:W-:Y:S01]  /*7090*/  FFMA R24, R16.reuse, R21, R11 ;  /* 0x0000001510187223 */ /* 0x040fe2000000000b */
[----:B------:R-:W-:Y:S01]  /*70a0*/  FFMA R205, R16, R13, R205 ;  /* 0x0000000d10cd7223 */ /* 0x000fe200000000cd */
[----:B------:R-:W-:Y:S02]  /*70b0*/  HADD2.F32 R28, -RZ, R15.H1_H1 ;  /* 0x3000000fff1c7230 */ /* 0x000fe40000004100 */
[C---:B------:R-:W-:Y:S01]  /*70c0*/  FMUL R201, R2.reuse, R201 ;  /* 0x000000c902c97220 */ /* 0x040fe20000400000 */
[----:B------:R-:W-:Y:S01]  /*70d0*/  F2FP.F16.E4M3.UNPACK_B R11, R6.H1 ;  /* 0x00000006ff0b723e */ /* 0x000fe200030006ff */
[----:B------:R-:W-:Y:S01]  /*70e0*/  FMUL R13, R2, R200 ;  /* 0x000000c8020d7220 */ /* 0x000fe20000400000 */
[----:B------:R-:W-:Y:S01]  /*70f0*/  F2FP.F16.E4M3.UNPACK_B R15, R6 ;  /* 0x00000006ff0f723e */ /* 0x000fe200020006ff */
[----:B------:R-:W-:Y:S01]  /*7100*/  FFMA R201, R16, R26, R201 ;  /* 0x0000001a10c97223 */ /* 0x000fe200000000c9 */
[----:B------:R-:W-:Y:S01]  /*7110*/  FMUL R197, R2, R197 ;  /* 0x000000c502c57220 */ /* 0x000fe20000400000 */
[----:B------:R-:W-:Y:S01]  /*7120*/  FFMA R26, R16, R28, R13 ;  /* 0x0000001c101a7223 */ /* 0x000fe2000000000d */
[----:B------:R-:W-:-:S02]  /*7130*/  HADD2.F32 R30, -RZ, R11.H0_H0 ;  /* 0x2000000bff1e7230 */ /* 0x000fc40000004100 */
[C---:B------:R-:W-:Y:S01]  /*7140*/  FMUL R199, R2.reuse, R199 ;  /* 0x000000c702c77220 */ /* 0x040fe20000400000 */
[--C-:B------:R-:W-:Y:S02]  /*7150*/  HADD2.F32 R21, -RZ, R15.reuse.H0_H0 ;  /* 0x2000000fff157230 */ /* 0x100fe40000004100 */
[----:B------:R-:W-:Y:S01]  /*7160*/  FMUL R13, R2, R196 ;  /* 0x000000c4020d7220 */ /* 0x000fe20000400000 */
[----:B------:R-:W-:Y:S02]  /*7170*/  HADD2.F32 R28, -RZ, R15.H1_H1 ;  /* 0x3000000fff1c7230 */ /* 0x000fe40000004100 */
[----:B------:R-:W-:Y:S01]  /*7180*/  FFMA R197, R16, R30, R197 ;  /* 0x0000001e10c57223 */ /* 0x000fe200000000c5 */
[----:B------:R-:W-:Y:S02]  /*7190*/  HADD2.F32 R32, -RZ, R11.H1_H1 ;  /* 0x3000000bff207230 */ /* 0x000fe40000004100 */
[----:B------:R-:W-:Y:S01]  /*71a0*/  FMUL R11, R2, R198 ;  /* 0x000000c6020b7220 */ /* 0x000fe20000400000 */
[----:B------:R-:W-:Y:S01]  /*71b0*/  FFMA R199, R16, R21, R199 ;  /* 0x0000001510c77223 */ /* 0x000fe200000000c7 */
[----:B------:R-:W-:-:S02]  /*71c0*/  F2FP.SATFINITE.E4M3.F32.PACK_AB_MERGE_C R10, R10, R211, RZ ;  /* 0x000000d30a0a723e */ /* 0x000fc400048070ff */
[C---:B------:R-:W-:Y:S01]  /*71d0*/  FFMA R28, R16.reuse, R28, R11 ;  /* 0x0000001c101c7223 */ /* 0x040fe2000000000b */
[----:B------:R-:W-:Y:S01]  /*71e0*/  FFMA R30, R16, R32, R13 ;  /* 0x00000020101e7223 */ /* 0x000fe2000000000d */
[----:B------:R-:W-:Y:S02]  /*71f0*/  F2FP.SATFINITE.E4M3.F32.PACK_AB_MERGE_C R12, R12, R209, RZ ;  /* 0x000000d10c0c723e */ /* 0x000fe400048070ff */
[----:B------:R-:W-:Y:S02]  /*7200*/  F2FP.SATFINITE.E4M3.F32.PACK_AB_MERGE_C R14, R14, R207, RZ ;  /* 0x000000cf0e0e723e */ /* 0x000fe400048070ff */
[----:B------:R-:W-:Y:S02]  /*7210*/  F2FP.SATFINITE.E4M3.F32.PACK_AB_MERGE_C R20, R20, R205, RZ ;  /* 0x000000cd1414723e */ /* 0x000fe400048070ff */
[----:B------:R-:W-:Y:S02]  /*7220*/  F2FP.SATFINITE.E4M3.F32.PACK_AB_MERGE_C R24, R24, R203, RZ ;  /* 0x000000cb1818723e */ /* 0x000fe400048070ff */
[----:B------:R-:W-:-:S02]  /*7230*/  F2FP.SATFINITE.E4M3.F32.PACK_AB_MERGE_C R26, R26, R201, RZ ;  /* 0x000000c91a1a723e */ /* 0x000fc400048070ff */
[----:B------:R-:W-:Y:S02]  /*7240*/  F2FP.SATFINITE.E4M3.F32.PACK_AB_MERGE_C R28, R28, R199, RZ ;  /* 0x000000c71c1c723e */ /* 0x000fe400048070ff */
[----:B------:R-:W-:Y:S01]  /*7250*/  F2FP.SATFINITE.E4M3.F32.PACK_AB_MERGE_C R30, R30, R197, RZ ;  /* 0x000000c51e1e723e */ /* 0x000fe200048070ff */
[----:B------:R-:W-:Y:S06]  /*7260*/  @P0 BRA `(.L_x_70) ;  /* 0x0000000000040947 */ /* 0x000fec0003800000 */
[----:B------:R-:W-:-:S04]  /*7270*/  DEPBAR.LE SB0, 0x1 ;  /* 0x000080400000791a */ /* 0x000fc80000000000 */
.L_x_70:
[----:B------:R-:W-:Y:S05]  /*7280*/  WARPSYNC.ALL ;  /* 0x0000000000007948 */ /* 0x000fea0003800000 */
[----:B------:R-:W-:Y:S06]  /*7290*/  BAR.SYNC.DEFER_BLOCKING 0x1, 0x100 ;  /* 0x0044000000007b1d */ /* 0x000fec0000010000 */
        /* <DEDUP_REMOVED lines=19> */
[----:B------:R-:W-:Y:S02]  /*73d0*/  UIADD3 UR4, UR49, 0x5100, URZ ;  /* 0x0000510031047890 */ /* 0x000fe4000fffe03f */
[----:B------:R-:W-:Y:S01]  /*73e0*/  UIADD3.X UR9, URZ, UR59, URZ, UP0, !UPT ;  /* 0x0000003b3f097290 */ /* 0x000fe200087fe43f */
[----:B------:R-:W-:Y:S01]  /*73f0*/  UMOV UR6, UR42 ;  /* 0x0000002a00067c82 */ /* 0x000fe20008000000 */
[----:B------:R-:W-:-:S07]  /*7400*/  UMOV UR7, UR43 ;  /* 0x0000002b00077c82 */ /* 0x000fce0008000000 */
[----:B------:R1:W-:Y:S02]  /*7410*/  UTMASTG.3D [UR4], [UR8] ;  /* 0x00000004080073b5 */ /* 0x0003e40008010000 */
[----:B-1----:R0:W-:Y:S02]  /*7420*/  UTMACMDFLUSH ;  /* 0x00000000000079b7 */ /* 0x0021e40000000000 */
.L_x_72:
[----:B------:R-:W-:Y:S05]  /*7430*/  BSYNC B0 ;  /* 0x0000000000007941 */ /* 0x000fea0003800000 */
.L_x_71:
[----:B------:R-:W4:Y:S04]  /*7440*/  LDL R13, [R1+0xb4] ;  /* 0x0000b400010d7983 */ /* 0x000f280000100800 */
[----:B------:R-:W5:Y:S01]  /*7450*/  LDL R12, [R1+0xb8] ;  /* 0x0000b800010c7983 */ /* 0x000f620000100800 */
[----:B------:R-:W-:Y:S01]  /*7460*/  BSSY B0, `(.L_x_73) ;  /* 0x0000036000007945 */ /* 0x000fe20003800000 */
[----:B----4-:R-:W-:Y:S01]  /*7470*/  MOV R11, R13 ;  /* 0x0000000d000b7202 */ /* 0x010fe20000000f00 */
[----:B-----5:R-:W-:Y:S02]  /*7480*/  IMAD.MOV.U32 R10, RZ, RZ, R12 ;  /* 0x000000ffff0a7224 */ /* 0x020fe400078e000c */
[----:B------:R-:W-:Y:S05]  /*7490*/  @!P1 BRA `(.L_x_74) ;  /* 0x0000000000c89947 */ /* 0x000fea0003800000 */
[----:B------:R-:W-:-:S04]  /*74a0*/  MOV R10, UR54 ;  /* 0x00000036000a7c02 */ /* 0x000fc80008000f00 */
[----:B------:R-:W-:-:S13]  /*74b0*/  ISETP.NE.AND P3, PT, R10, 0x3, PT ;  /* 0x000000030a00780c */ /* 0x000fda0003f65270 */
[----:B------:R-:W-:Y:S05]  /*74c0*/  @!P3 BRA `(.L_x_75) ;  /* 0x000000000004b947 */ /* 0x000fea0003800000 */
[----:B------:R-:W-:Y:S01]  /*74d0*/  BPT.TRAP 0x1 ;  /* 0x000000040000795c */ /* 0x000fe20000300000 */
.L_x_75:
[----:B------:R-:W-:Y:S01]  /*74e0*/  LEA R14, R13, UR49, 0x3 ;  /* 0x000000310d0e7c11 */ /* 0x000fe2000f8e18ff */
[----:B------:R-:W-:Y:S01]  /*74f0*/  BSSY B1, `(.L_x_76) ;  /* 0x0000004000017945 */ /* 0x000fe20003800000 */
[----:B------:R-:W-:-:S04]  /*7500*/  SHF.L.U32 R11, R12, 0x1f, RZ ;  /* 0x0000001f0c0b7819 */ /* 0x000fc800000006ff */
[----:B------:R-:W1:Y:S02]  /*7510*/  SYNCS.PHASECHK.TRANS64.TRYWAIT P4, [R14+URZ+0x80], R11 ;  /* 0x0000800b0e0075a7 */ /* 0x000e64000808017f */
[----:B-1----:R-:W-:Y:S05]  /*7520*/  @!P4 BRA `(.L_x_77) ;  /* 0x000000740098c947 */ /* 0x002fea0003800000 */
.L_x_244:
[----:B------:R-:W-:Y:S05]  /*7530*/  BSYNC B1 ;  /* 0x0000000000017941 */ /* 0x000fea0003800000 */
.L_x_76:
        /* <DEDUP_REMOVED lines=10> */
[----:B------:R-:W-:Y:S04]  /*75e0*/  LDS.U16 R10, [R20+0x200] ;  /* 0x00020000140a7984 */ /* 0x000fe80000000400 */
[----:B-1----:R-:W1:Y:S04]  /*75f0*/  LDS.U16 R11, [R20+0x100] ;  /* 0x00010000140b7984 */ /* 0x002e680000000400 */
[----:B------:R-:W-:Y:S04]  /*7600*/  LDS.U16 R12, [R20+0x208] ;  /* 0x00020800140c7984 */ /* 0x000fe80000000400 */
[----:B------:R-:W2:Y:S01]  /*7610*/  LDS.U16 R13, [R20+0x108] ;  /* 0x00010800140d7984 */ /* 0x000ea20000000400 */
[----:B----4-:R-:W-:-:S02]  /*7620*/  PRMT R3, R4, 0x5410, R3 ;  /* 0x0000541004037816 */ /* 0x010fc40000000003 */
[----:B-----5:R-:W-:Y:S02]  /*7630*/  PRMT R4, R6, 0x5410, R5 ;  /* 0x0000541006047816 */ /* 0x020fe40000000005 */
[----:B-1----:R-:W-:Y:S02]  /*7640*/  PRMT R5, R11, 0x5410, R10 ;  /* 0x000054100b057816 */ /* 0x002fe4000000000a */
[----:B--2---:R-:W-:-:S07]  /*7650*/  PRMT R6, R13, 0x5410, R12 ;  /* 0x000054100d067816 */ /* 0x004fce000000000c */
.L_x_79:
[----:B------:R-:W-:Y:S05]  /*7660*/  BSYNC B1 ;  /* 0x0000000000017941 */ /* 0x000fea0003800000 */
.L_x_78:
        /* <DEDUP_REMOVED lines=8> */
.L_x_80:
[----:B------:R-:W5:Y:S04]  /*76f0*/  LDL.LU R13, [R1+0xb4] ;  /* 0x0000b400010d7983 */ /* 0x000f680000300800 */
[----:B------:R-:W2:Y:S01]  /*7700*/  LDL.LU R12, [R1+0xb8] ;  /* 0x0000b800010c7983 */ /* 0x000ea20000300800 */
[----:B------:R-:W-:Y:S01]  /*7710*/  IADD3 R10, R14, 0xa0, RZ ;  /* 0x000000a00e0a7810 */ /* 0x000fe20007ffe0ff */
[----:B-1----:R-:W1:Y:S03]  /*7720*/  S2R R11, SR_CgaCtaId ;  /* 0x00000000000b7919 */ /* 0x002e660000008800 */
[----:B-1----:R-:W-:-:S04]  /*7730*/  PRMT R10, R11, 0x654, R10 ;  /* 0x000006540b0a7816 */ /* 0x002fc8000000000a */
[----:B----4-:R1:W-:Y:S01]  /*7740*/  SYNCS.ARRIVE.TRANS64.RED.A1T0 RZ, [R10+URZ], RZ ;  /* 0x000000ff0aff79a7 */ /* 0x0103e2000810043f */
[----:B-----5:R-:W-:-:S05]  /*7750*/  VIADD R11, R13, 0x1 ;  /* 0x000000010d0b7836 */ /* 0x020fca0000000000 */
[----:B------:R-:W-:-:S04]  /*7760*/  ISETP.NE.AND P3, PT, R11, 0x4, PT ;  /* 0x000000040b00780c */ /* 0x000fc80003f65270 */
[----:B-1----:R-:W-:Y:S02]  /*7770*/  SEL R10, RZ, 0x1, P3 ;  /* 0x00000001ff0a7807 */ /* 0x002fe40001800000 */
[----:B------:R-:W-:Y:S02]  /*7780*/  SEL R11, R11, RZ, P3 ;  /* 0x000000ff0b0b7207 */ /* 0x000fe40001800000 */
[----:B--2---:R-:W-:-:S03]  /*7790*/  LOP3.LUT R10, R12, R10, RZ, 0x3c, !PT ;  /* 0x0000000a0c0a7212 */ /* 0x004fc600078e3cff */
[----:B------:R1:W-:Y:S04]  /*77a0*/  STL [R1+0xb4], R11 ;  /* 0x0000b40b01007387 */ /* 0x0003e80000100800 */
[----:B------:R1:W-:Y:S02]  /*77b0*/  STL [R1+0xb8], R10 ;  /* 0x0000b80a01007387 */ /* 0x0003e40000100800 */
.L_x_74:
[----:B------:R-:W-:Y:S05]  /*77c0*/  BSYNC B0 ;  /* 0x0000000000007941 */ /* 0x000fea0003800000 */
.L_x_73:
[----:B------:R-:W-:Y:S01]  /*77d0*/  F2FP.F16.E4M3.UNPACK_B R14, R3.H1 ;  /* 0x00000003ff0e723e */ /* 0x000fe200030006ff */
        /* <DEDUP_REMOVED lines=65> */
.L_x_81:
        /* <DEDUP_REMOVED lines=16> */
[----:B-----5:R-:W5:Y:S02]  /*7cf0*/  FENCE.VIEW.ASYNC.S ;  /* 0x00000000000073c6 */ /* 0x020f640000000000 */
[----:B-----5:R-:W-:Y:S06]  /*7d00*/  BAR.SYNC.DEFER_BLOCKING 0x1, 0x100 ;  /* 0x0044000000007b1d */ /* 0x020fec0000010000 */
[----:B----4-:R-:W-:Y:S05]  /*7d10*/  @P0 BRA `(.L_x_83) ;  /* 0x0000000000200947 */ /* 0x010fea0003800000 */
[----:B------:R-:W-:Y:S02]  /*7d20*/  UIADD3 UR8, UP0, UR58, 0x4f0, URZ ;  /* 0x000004f03a087890 */ /* 0x000fe4000ff1e03f */
[----:B------:R-:W-:Y:S02]  /*7d30*/  UIADD3 UR5, UR41, 0x40, URZ ;  /* 0x0000004029057890 */ /* 0x000fe4000fffe03f */
[----:B------:R-:W-:Y:S02]  /*7d40*/  UIADD3 UR4, UR49, 0x4100, URZ ;  /* 0x0000410031047890 */ /* 0x000fe4000fffe03f */
[----:B------:R-:W-:Y:S01]  /*7d50*/  UIADD3.X UR9, URZ, UR59, URZ, UP0, !UPT ;  /* 0x0000003b3f097290 */ /* 0x000fe200087fe43f */
[----:B------:R-:W-:Y:S01]  /*7d60*/  UMOV UR6, UR42 ;  /* 0x0000002a00067c82 */ /* 0x000fe20008000000 */
[----:B------:R-:W-:-:S07]  /*7d70*/  UMOV UR7, UR43 ;  /* 0x0000002b00077c82 */ /* 0x000fce0008000000 */
[----:B------:R4:W-:Y:S02]  /*7d80*/  UTMASTG.3D [UR4], [UR8] ;  /* 0x00000004080073b5 */ /* 0x0009e40008010000 */
[----:B----4-:R0:W-:Y:S02]  /*7d90*/  UTMACMDFLUSH ;  /* 0x00000000000079b7 */ /* 0x0101e40000000000 */
.L_x_83:
[----:B------:R-:W-:Y:S05]  /*7da0*/  BSYNC B0 ;  /* 0x0000000000007941 */ /* 0x000fea0003800000 */
.L_x_82:
[----:B------:R-:W-:Y:S04]  /*7db0*/  BSSY B0, `(.L_x_84) ;  /* 0x000003c000007945 */ /* 0x000fe80003800000 */
[----:B------:R-:W-:Y:S05]  /*7dc0*/  @!P1 BRA `(.L_x_85) ;  /* 0x0000000000e89947 */ /* 0x000fea0003800000 */
[----:B------:R-:W-:-:S04]  /*7dd0*/  MOV R12, UR54 ;  /* 0x00000036000c7c02 */ /* 0x000fc80008000f00 */
[----:B------:R-:W-:-:S13]  /*7de0*/  ISETP.NE.AND P3, PT, R12, 0x3, PT ;  /* 0x000000030c00780c */ /* 0x000fda0003f65270 */
[----:B------:R-:W-:Y:S05]  /*7df0*/  @!P3 BRA `(.L_x_86) ;  /* 0x000000000004b947 */ /* 0x000fea0003800000 */
[----:B------:R-:W-:Y:S01]  /*7e00*/  BPT.TRAP 0x1 ;  /* 0x000000040000795c */ /* 0x000fe20000300000 */
.L_x_86:
[----:B------:R-:W4:Y:S04]  /*7e10*/  LDL R13, [R1+0xb8] ;  /* 0x0000b800010d7983 */ /* 0x000f280000100800 */
[----:B------:R-:W5:Y:S01]  /*7e20*/  LDL R12, [R1+0xb4] ;  /* 0x0000b400010c7983 */ /* 0x000f620000100800 */
[----:B------:R-:W-:Y:S01]  /*7e30*/  BSSY B1, `(.L_x_87) ;  /* 0x0000005000017945 */ /* 0x000fe20003800000 */
[----:B----4-:R-:W-:Y:S02]  /*7e40*/  SHF.L.U32 R13, R13, 0x1f, RZ ;  /* 0x0000001f0d0d7819 */ /* 0x010fe400000006ff */
[----:B-----5:R-:W-:-:S04]  /*7e50*/  LEA R12, R12, UR49, 0x3 ;  /* 0x000000310c0c7c11 */ /* 0x020fc8000f8e18ff */
[----:B------:R-:W4:Y:S02]  /*7e60*/  SYNCS.PHASECHK.TRANS64.TRYWAIT P4, [R12+URZ+0x80], R13 ;  /* 0x0000800d0c0075a7 */ /* 0x000f24000808017f */
[----:B----4-:R-:W-:Y:S05]  /*7e70*/  @!P4 BRA `(.L_x_88) ;  /* 0x0000006c0058c947 */ /* 0x010fea0003800000 */
.L_x_245:
[----:B------:R-:W-:Y:S05]  /*7e80*/  BSYNC B1 ;  /* 0x0000000000017941 */ /* 0x000fea0003800000 */
.L_x_87:
[----:B------:R-:W-:Y:S04]  /*7e90*/  BSSY B1, `(.L_x_89) ;  /* 0x0000012000017945 */ /* 0x000fe80003800000 */
[----:B------:R-:W-:Y:S05]  /*7ea0*/  @P2 BRA `(.L_x_90) ;  /* 0x0000000000402947 */ /* 0x000fea0003800000 */
[----:B------:R-:W5:Y:S02]  /*7eb0*/  LDL R14, [R1+0xb4] ;  /* 0x0000b400010e7983 */ /* 0x000f640000100800 */
[----:B-----5:R-:W-:-:S05]  /*7ec0*/  IMAD R20, R14, 0x1000, R7 ;  /* 0x000010000e147824 */ /* 0x020fca00078e0207 */
[----:B------:R-:W-:Y:S01]  /*7ed0*/  IADD3 R3, R20, UR49, RZ ;  /* 0x0000003114037c10 */ /* 0x000fe2000fffe0ff */
[----:B------:R-:W-:Y:S04]  /*7ee0*/  LDS.U16 R4, [R20+UR49+0x100] ;  /* 0x0001003114047984 */ /* 0x000fe80008000400 */
[----:B------:R-:W-:Y:S01]  /*7ef0*/  IMAD.IADD R21, R3, 0x1, R8 ;  /* 0x0000000103157824 */ /* 0x000fe200078e0208 */
[----:B------:R-:W-:Y:S04]  /*7f00*/  LDS.U16 R5, [R20+UR49+0x208] ;  /* 0x0002083114057984 */ /* 0x000fe80008000400 */
[----:B------:R-:W5:Y:S04]  /*7f10*/  LDS.U16 R3, [R20+UR49+0x200] ;  /* 0x0002003114037984 */ /* 0x000f680008000400 */
[----:B------:R-:W1:Y:S04]  /*7f20*/  LDS.U16 R6, [R20+UR49+0x108] ;  /* 0x0001083114067984 */ /* 0x000e680008000400 */
[----:B----4-:R-:W-:Y:S04]  /*7f30*/  LDS.U16 R12, [R21+0x200] ;  /* 0x00020000150c7984 */ /* 0x010fe80000000400 */
[----:B------:R-:W4:Y:S04]  /*7f40*/  LDS.U16 R13, [R21+0x100] ;  /* 0x00010000150d7984 */ /* 0x000f280000000400 */
[----:B------:R-:W-:Y:S04]  /*7f50*/  LDS.U16 R14, [R21+0x208] ;  /* 0x00020800150e7984 */ /* 0x000fe80000000400 */
[----:B------:R-:W2:Y:S01]  /*7f60*/  LDS.U16 R15, [R21+0x108] ;  /* 0x00010800150f7984 */ /* 0x000ea20000000400 */
[----:B-----5:R-:W-:-:S02]  /*7f70*/  PRMT R3, R4, 0x5410, R3 ;  /* 0x0000541004037816 */ /* 0x020fc40000000003 */
[----:B-1----:R-:W-:Y:S02]  /*7f80*/  PRMT R4, R6, 0x5410, R5 ;  /* 0x0000541006047816 */ /* 0x002fe40000000005 */
[----:B----4-:R-:W-:Y:S02]  /*7f90*/  PRMT R5, R13, 0x5410, R12 ;  /* 0x000054100d057816 */ /* 0x010fe4000000000c */
[----:B--2---:R-:W-:-:S07]  /*7fa0*/  PRMT R6, R15, 0x5410, R14 ;  /* 0x000054100f067816 */ /* 0x004fce000000000e */
.L_x_90:
[----:B------:R-:W-:Y:S05]  /*7fb0*/  BSYNC B1 ;  /* 0x0000000000017941 */ /* 0x000fea0003800000 */
.L_x_89:
[----:B------:R-:W-:Y:S01]  /*7fc0*/  @!PT LDS RZ, [RZ] ;  /* 0x00000000fffff984 */ /* 0x000fe20000000800 */
[----:B------:R-:W-:Y:S01]  /*7fd0*/  @!PT LDS RZ, [RZ] ;  /* 0x00000000fffff984 */ /* 0x000fe20000000800 */
[----:B------:R-:W-:Y:S01]  /*7fe0*/  @!PT LDS RZ, [RZ] ;  /* 0x00000000fffff984 */ /* 0x000fe20000000800 */
[----:B------:R-:W-:Y:S01]  /*7ff0*/  @!PT LDS RZ, [RZ] ;  /* 0x00000000fffff984 */ /* 0x000fe20000000800 */
[----:B------:R5:W-:Y:S06]  /*8000*/  MEMBAR.ALL.CTA ;  /* 0x0000000000007992 */ /* 0x000bec0000008000 */
[----:B-----5:R-:W1:Y:S01]  /*8010*/  FENCE.VIEW.ASYNC.S ;  /* 0x00000000000073c6 */ /* 0x020e620000000000 */
[----:B------:R-:W-:Y:S05]  /*8020*/  @!P3 BRA `(.L_x_91) ;  /* 0x000000000004b947 */ /* 0x000fea0003800000 */
[----:B------:R-:W-:Y:S01]  /*8030*/  BPT.TRAP 0x1 ;  /* 0x000000040000795c */ /* 0x000fe20000300000 */
.L_x_91:
[----:B------:R-:W5:Y:S04]  /*8040*/  LDL.LU R14, [R1+0xb4] ;  /* 0x0000b400010e7983 */ /* 0x000f680000300800 */
[----:B------:R-:W2:Y:S01]  /*8050*/  LDL.LU R15, [R1+0xb8] ;  /* 0x0000b800010f7983 */ /* 0x000ea20000300800 */
[C---:B----4-:R-:W-:Y:S01]  /*8060*/  LEA R12, R11.reuse, UR49, 0x3 ;  /* 0x000000310b0c7c11 */ /* 0x050fe2000f8e18ff */
[----:B-1----:R-:W-:Y:S01]  /*8070*/  VIADD R11, R11, 0x1 ;  /* 0x000000010b0b7836 */ /* 0x002fe20000000000 */
[----:B------:R-:W1:Y:S02]  /*8080*/  S2R R13, SR_CgaCtaId ;  /* 0x00000000000d7919 */ /* 0x000e640000008800 */
[----:B------:R-:W-:Y:S02]  /*8090*/  IADD3 R12, R12, 0xa0, RZ ;  /* 0x000000a00c0c7810 */ /* 0x000fe40007ffe0ff */
[----:B------:R-:W-:-:S04]  /*80a0*/  ISETP.NE.AND P3, PT, R11, 0x4, PT ;  /* 0x000000040b00780c */ /* 0x000fc80003f65270 */
[----:B------:R-:W-:Y:S02]  /*80b0*/  SEL R11, R11, RZ, P3 ;  /* 0x000000ff0b0b7207 */ /* 0x000fe40001800000 */
[----:B-1----:R-:W-:Y:S02]  /*80c0*/  PRMT R12, R13, 0x654, R12 ;  /* 0x000006540d0c7816 */ /* 0x002fe4000000000c */
[----:B------:R-:W-:Y:S02]  /*80d0*/  SEL R13, RZ, 0x1, P3 ;  /* 0x00000001ff0d7807 */ /* 0x000fe40001800000 */
[----:B------:R5:W-:Y:S02]  /*80e0*/  SYNCS.ARRIVE.TRANS64.RED.A1T0 RZ, [R12+URZ], RZ ;  /* 0x000000ff0cff79a7 */ /* 0x000be4000810043f */
[----:B------:R-:W-:Y:S02]  /*80f0*/  LOP3.LUT R10, R10, R13, RZ, 0x3c, !PT ;  /* 0x0000000d0a0a7212 */ /* 0x000fe400078e3cff */
[----:B-----5:R-:W-:-:S04]  /*8100*/  IADD3 R12, R14, 0x1, RZ ;  /* 0x000000010e0c7810 */ /* 0x020fc80007ffe0ff */
[----:B------:R-:W-:-:S04]  /*8110*/  ISETP.NE.AND P4, PT, R12, 0x4, PT ;  /* 0x000000040c00780c */ /* 0x000fc80003f85270 */
[----:B------:R-:W-:Y:S02]  /*8120*/  SEL R14, RZ, 0x1, P4 ;  /* 0x00000001ff0e7807 */ /* 0x000fe40002000000 */
[----:B------:R-:W-:Y:S02]  /*8130*/  SEL R12, R12, RZ, P4 ;  /* 0x000000ff0c0c7207 */ /* 0x000fe40002000000 */
[----:B--2---:R-:W-:-:S03]  /*8140*/  LOP3.LUT R15, R15, R14, RZ, 0x3c, !PT ;  /* 0x0000000e0f0f7212 */ /* 0x004fc600078e3cff */
[----:B------:R4:W-:Y:S04]  /*8150*/  STL [R1+0xb4], R12 ;  /* 0x0000b40c01007387 */ /* 0x0009e80000100800 */
[----:B------:R4:W-:Y:S02]  /*8160*/  STL [R1+0xb8], R15 ;  /* 0x0000b80f01007387 */ /* 0x0009e40000100800 */
.L_x_85:
[----:B------:R-:W-:Y:S05]  /*8170*/  BSYNC B0 ;  /* 0x0000000000007941 */ /* 0x000fea0003800000 */
.L_x_84:
[----:B------:R-:W-:Y:S01]  /*8180*/  F2FP.F16.E4M3.UNPACK_B R14, R3.H1 ;  /* 0x00000003ff0e723e */ /* 0x000fe200030006ff */
[C---:B------:R-:W-:Y:S01]  /*8190*/  FMUL R177, R2.reuse, R177 ;  /* 0x000000b102b17220 */ /* 0x040fe20000400000 */
[----:B----4-:R-:W-:Y:S01]  /*81a0*/  F2FP.F16.E4M3.UNPACK_B R12, R3 ;  /* 0x00000003ff0c723e */ /* 0x010fe200020006ff */
        /* <DEDUP_REMOVED lines=63> */
.L_x_92:
        /* <DEDUP_REMOVED lines=27> */
.L_x_94:
[----:B------:R-:W-:Y:S05]  /*8750*/  BSYNC B0 ;  /* 0x0000000000007941 */ /* 0x000fea0003800000 */
.L_x_93:
[----:B------:R-:W-:Y:S04]  /*8760*/  BSSY B0, `(.L_x_95) ;  /* 0x000003c000007945 */ /* 0x000fe80003800000 */
[----:B------:R-:W-:Y:S05]  /*8770*/  @!P1 BRA `(.L_x_96) ;  /* 0x0000000000e89947 */ /* 0x000fea0003800000 */
[----:B------:R-:W-:-:S05]  /*8780*/  IMAD.U32 R12, RZ, RZ, UR54 ;  /* 0x00000036ff0c7e24 */ /* 0x000fca000f8e00ff */
[----:B------:R-:W-:-:S13]  /*8790*/  ISETP.NE.AND P3, PT, R12, 0x3, PT ;  /* 0x000000030c00780c */ /* 0x000fda0003f65270 */
[----:B------:R-:W-:Y:S05]  /*87a0*/  @!P3 BRA `(.L_x_97) ;  /* 0x000000000004b947 */ /* 0x000fea0003800000 */
[----:B------:R-:W-:Y:S01]  /*87b0*/  BPT.TRAP 0x1 ;  /* 0x000000040000795c */ /* 0x000fe20000300000 */
.L_x_97:
[----:B------:R-:W4:Y:S04]  /*87c0*/  LDL R13, [R1+0xb8] ;  /* 0x0000b800010d7983 */ /* 0x000f280000100800 */
[----:B------:R-:W5:Y:S01]  /*87d0*/  LDL R12, [R1+0xb4] ;  /* 0x0000b400010c7983 */ /* 0x000f620000100800 */
[----:B------:R-:W-:Y:S01]  /*87e0*/  BSSY B1, `(.L_x_98) ;  /* 0x0000005000017945 */ /* 0x000fe20003800000 */
[----:B----4-:R-:W-:Y:S02]  /*87f0*/  SHF.L.U32 R13, R13, 0x1f, RZ ;  /* 0x0000001f0d0d7819 */ /* 0x010fe400000006ff */
[----:B-----5:R-:W-:-:S04]  /*8800*/  LEA R12, R12, UR49, 0x3 ;  /* 0x000000310c0c7c11 */ /* 0x020fc8000f8e18ff */
[----:B------:R-:W4:Y:S02]  /*8810*/  SYNCS.PHASECHK.TRANS64.TRYWAIT P4, [R12+URZ+0x80], R13 ;  /* 0x0000800d0c0075a7 */ /* 0x000f24000808017f */
[----:B----4-:R-:W-:Y:S05]  /*8820*/  @!P4 BRA `(.L_x_99) ;  /* 0x000000640000c947 */ /* 0x010fea0003800000 */
.L_x_246:
[----:B------:R-:W-:Y:S05]  /*8830*/  BSYNC B1 ;  /* 0x0000000000017941 */ /* 0x000fea0003800000 */
.L_x_98:
[----:B------:R-:W-:Y:S04]  /*8840*/  BSSY B1, `(.L_x_100) ;  /* 0x0000012000017945 */ /* 0x000fe80003800000 */
[----:B------:R-:W-:Y:S05]  /*8850*/  @P2 BRA `(.L_x_101) ;  /* 0x0000000000402947 */ /* 0x000fea0003800000 */
[----:B------:R-:W5:Y:S02]  /*8860*/  LDL R14, [R1+0xb4] ;  /* 0x0000b400010e7983 */ /* 0x000f640000100800 */
[----:B-----5:R-:W-:-:S05]  /*8870*/  LEA R20, R14, R7, 0xc ;  /* 0x000000070e147211 */ /* 0x020fca00078e60ff */
[----:B------:R-:W-:Y:S01]  /*8880*/  VIADD R3, R20, UR49 ;  /* 0x0000003114037c36 */ /* 0x000fe20008000000 */
[----:B------:R-:W-:Y:S04]  /*8890*/  LDS.U16 R4, [R20+UR49+0x100] ;  /* 0x0001003114047984 */ /* 0x000fe80008000400 */
[----:B------:R-:W-:Y:S01]  /*88a0*/  IADD3 R21, R3, R8, RZ ;  /* 0x0000000803157210 */ /* 0x000fe20007ffe0ff */
        /* <DEDUP_REMOVED lines=11> */
.L_x_101:
[----:B------:R-:W-:Y:S05]  /*8960*/  BSYNC B1 ;  /* 0x0000000000017941 */ /* 0x000fea0003800000 */
.L_x_100:
        /* <DEDUP_REMOVED lines=8> */
.L_x_102:
[----:B------:R-:W5:Y:S04]  /*89f0*/  LDL.LU R14, [R1+0xb4] ;  /* 0x0000b400010e7983 */ /* 0x000f680000300800 */
[----:B------:R-:W2:Y:S01]  /*8a00*/  LDL.LU R15, [R1+0xb8] ;  /* 0x0000b800010f7983 */ /* 0x000ea20000300800 */
[C---:B----4-:R-:W-:Y:S02]  /*8a10*/  LEA R12, R11.reuse, UR49, 0x3 ;  /* 0x000000310b0c7c11 */ /* 0x050fe4000f8e18ff */
[----:B-1----:R-:W-:Y:S01]  /*8a20*/  IADD3 R11, R11, 0x1, RZ ;  /* 0x000000010b0b7810 */ /* 0x002fe20007ffe0ff */
[----:B------:R-:W1:Y:S02]  /*8a30*/  S2R R13, SR_CgaCtaId ;  /* 0x00000000000d7919 */ /* 0x000e640000008800 */
[----:B------:R-:W-:Y:S01]  /*8a40*/  VIADD R12, R12, 0xa0 ;  /* 0x000000a00c0c7836 */ /* 0x000fe20000000000 */
[----:B------:R-:W-:-:S04]  /*8a50*/  ISETP.NE.AND P3, PT, R11, 0x4, PT ;  /* 0x000000040b00780c */ /* 0x000fc80003f65270 */
[----:B------:R-:W-:Y:S02]  /*8a60*/  SEL R11, R11, RZ, P3 ;  /* 0x000000ff0b0b7207 */ /* 0x000fe40001800000 */
[----:B-1----:R-:W-:Y:S02]  /*8a70*/  PRMT R12, R13, 0x654, R12 ;  /* 0x000006540d0c7816 */ /* 0x002fe4000000000c */
[----:B------:R-:W-:Y:S02]  /*8a80*/  SEL R13, RZ, 0x1, P3 ;  /* 0x00000001ff0d7807 */ /* 0x000fe40001800000 */
[----:B------:R5:W-:Y:S02]  /*8a90*/  SYNCS.ARRIVE.TRANS64.RED.A1T0 RZ, [R12+URZ], RZ ;  /* 0x000000ff0cff79a7 */ /* 0x000be4000810043f */
[----:B------:R-:W-:Y:S01]  /*8aa0*/  LOP3.LUT R10, R10, R13, RZ, 0x3c, !PT ;  /* 0x0000000d0a0a7212 */ /* 0x000fe200078e3cff */
[----:B-----5:R-:W-:-:S05]  /*8ab0*/  VIADD R12, R14, 0x1 ;  /* 0x000000010e0c7836 */ /* 0x020fca0000000000 */
[----:B------:R-:W-:-:S04]  /*8ac0*/  ISETP.NE.AND P4, PT, R12, 0x4, PT ;  /* 0x000000040c00780c */ /* 0x000fc80003f85270 */
[----:B------:R-:W-:Y:S02]  /*8ad0*/  SEL R14, RZ, 0x1, P4 ;  /* 0x00000001ff0e7807 */ /* 0x000fe40002000000 */
[----:B------:R-:W-:Y:S02]  /*8ae0*/  SEL R12, R12, RZ, P4 ;  /* 0x000000ff0c0c7207 */ /* 0x000fe40002000000 */
[----:B--2---:R-:W-:-:S03]  /*8af0*/  LOP3.LUT R15, R15, R14, RZ, 0x3c, !PT ;  /* 0x0000000e0f0f7212 */ /* 0x004fc600078e3cff */
[----:B------:R4:W-:Y:S04]  /*8b00*/  STL [R1+0xb4], R12 ;  /* 0x0000b40c01007387 */ /* 0x0009e80000100800 */
[----:B------:R4:W-:Y:S02]  /*8b10*/  STL [R1+0xb8], R15 ;  /* 0x0000b80f01007387 */ /* 0x0009e40000100800 */
.L_x_96:
[----:B------:R-:W-:Y:S05]  /*8b20*/  BSYNC B0 ;  /* 0x0000000000007941 */ /* 0x000fea0003800000 */
.L_x_95:
        /* <DEDUP_REMOVED lines=25> */
[----:B------:R-:W-:Y:S01]  /*8cc0*/  HADD2.F32 R15, -RZ, R21.H0_H0 ;  /* 0x20000015ff0f7230 */ /* 0x000fe20000004100 */
[----:B------:R-:W-:Y:S01]  /*8cd0*/  F2FP.F16.E4M3.UNPACK_B R21, R5.H1 ;  /* 0x00000005ff15723e */ /* 0x000fe200030006ff */
[--C-:B------:R-:W-:Y:S02]  /*8ce0*/  HADD2.F32 R26, -RZ, R25.reuse.H0_H0 ;  /* 0x20000019ff1a7230 */ /* 0x100fe40000004100 */
[----:B------:R-:W-:Y:S01]  /*8cf0*/  FMUL R155, R2, R155 ;  /* 0x0000009b029b7220 */ /* 0x000fe20000400000 */
[----:B------:R-:W-:Y:S01]  /*8d00*/  FFMA R24, R16, R24, R13 ;  /* 0x0000001810187223 */ /* 0x000fe2000000000d */
[----:B------:R-:W-:Y:S02]  /*8d10*/  HADD2.F32 R25, -RZ, R25.H1_H1 ;  /* 0x30000019ff197230 */ /* 0x000fe40000004100 */
[C---:B------:R-:W-:Y:S01]  /*8d20*/  FMUL R157, R2.reuse, R157 ;  /* 0x0000009d029d7220 */ /* 0x040fe20000400000 */
[----:B------:R-:W-:Y:S01]  /*8d30*/  FMUL R13, R2, R154 ;  /* 0x0000009a020d7220 */ /* 0x000fe20000400000 */
[----:B------:R-:W-:Y:S01]  /*8d40*/  FFMA R155, R16, R26, R155 ;  /* 0x0000001a109b7223 */ /* 0x000fe2000000009b */
[----:B------:R-:W-:-:S02]  /*8d50*/  HADD2.F32 R28, -RZ, R21.H0_H0 ;  /* 0x20000015ff1c7230 */ /* 0x000fc40000004100 */
[----:B------:R-:W-:Y:S01]  /*8d60*/  FFMA R157, R16, R15, R157 ;  /* 0x0000000f109d7223 */ /* 0x000fe2000000009d */
[----:B------:R-:W-:Y:S02]  /*8d70*/  HADD2.F32 R30, -RZ, R21.H1_H1 ;  /* 0x30000015ff1e7230 */ /* 0x000fe40000004100 */
[----:B------:R-:W-:Y:S01]  /*8d80*/  FMUL R153, R2, R153 ;  /* 0x0000009902997220 */ /* 0x000fe20000400000 */
[----:B------:R-:W-:Y:S01]  /*8d90*/  FFMA R26, R16, R25, R13 ;  /* 0x00000019101a7223 */ /* 0x000fe2000000000d */
[----:B------:R-:W-:Y:S01]  /*8da0*/  FMUL R15, R2, R152 ;  /* 0x00000098020f7220 */ /* 0x000fe20000400000 */
[----:B------:R-:W-:Y:S01]  /*8db0*/  F2FP.F16.E4M3.UNPACK_B R21, R6 ;  /* 0x00000006ff15723e */ /* 0x000fe200020006ff */
[C---:B------:R-:W-:Y:S01]  /*8dc0*/  FFMA R153, R16.reuse, R28, R153 ;  /* 0x0000001c10997223 */ /* 0x040fe20000000099 */
[----:B------:R-:W-:Y:S01]  /*8dd0*/  F2FP.F16.E4M3.UNPACK_B R13, R6.H1 ;  /* 0x00000006ff0d723e */ /* 0x000fe200030006ff */
[----:B------:R-:W-:Y:S01]  /*8de0*/  FFMA R28, R16, R30, R15 ;  /* 0x0000001e101c7223 */ /* 0x000fe2000000000f */
[----:B------:R-:W-:Y:S01]  /*8df0*/  FMUL R23, R2, R23 ;  /* 0x0000001702177220 */ /* 0x000fe20000400000 */
[----:B------:R-:W-:-:S02]  /*8e00*/  HADD2.F32 R25, -RZ, R21.H0_H0 ;  /* 0x20000015ff197230 */ /* 0x000fc40000004100 */
[C---:B------:R-:W-:Y:S01]  /*8e10*/  FMUL R19, R2.reuse, R19 ;  /* 0x0000001302137220 */ /* 0x040fe20000400000 */
[----:B------:R-:W-:Y:S02]  /*8e20*/  HADD2.F32 R30, -RZ, R21.H1_H1 ;  /* 0x30000015ff1e7230 */ /* 0x000fe40000004100 */
[----:B------:R-:W-:Y:S01]  /*8e30*/  FMUL R15, R2, R18 ;  /* 0x00000012020f7220 */ /* 0x000fe20000400000 */
[--C-:B------:R-:W-:Y:S02]  /*8e40*/  HADD2.F32 R32, -RZ, R13.reuse.H0_H0 ;  /* 0x2000000dff207230 */ /* 0x100fe40000004100 */
[----:B------:R-:W-:Y:S01]  /*8e50*/  FFMA R23, R16, R25, R23 ;  /* 0x0000001910177223 */ /* 0x000fe20000000017 */
[----:B------:R-:W-:Y:S02]  /*8e60*/  HADD2.F32 R34, -RZ, R13.H1_H1 ;  /* 0x3000000dff227230 */ /* 0x000fe40000004100 */
[----:B------:R-:W-:Y:S01]  /*8e70*/  FMUL R13, R2, R22 ;  /* 0x00000016020d7220 */ /* 0x000fe20000400000 */
[----:B------:R-:W-:Y:S01]  /*8e80*/  F2FP.SATFINITE.E4M3.F32.PACK_AB_MERGE_C R12, R12, R163, RZ ;  /* 0x000000a30c0c723e */ /* 0x000fe200048070ff */
[----:B------:R-:W-:Y:S01]  /*8e90*/  FFMA R19, R16, R32, R19 ;  /* 0x0000002010137223 */ /* 0x000fe20000000013 */
[----:B------:R-:W-:Y:S01]  /*8ea0*/  F2FP.SATFINITE.E4M3.F32.PACK_AB_MERGE_C R14, R14, R161, RZ ;  /* 0x000000a10e0e723e */ /* 0x000fe200048070ff */
[C---:B------:R-:W-:Y:S01]  /*8eb0*/  FFMA R18, R16.reuse, R30, R13 ;  /* 0x0000001e10127223 */ /* 0x040fe2000000000d */
[----:B------:R-:W-:Y:S01]  /*8ec0*/  FFMA R22, R16, R34, R15 ;  /* 0x0000002210167223 */ /* 0x000fe2000000000f */
[----:B------:R-:W-:-:S02]  /*8ed0*/  F2FP.SATFINITE.E4M3.F32.PACK_AB_MERGE_C R20, R20, R159, RZ ;  /* 0x0000009f1414723e */ /* 0x000fc400048070ff */
[----:B------:R-:W-:Y:S02]  /*8ee0*/  F2FP.SATFINITE.E4M3.F32.PACK_AB_MERGE_C R24, R24, R157, RZ ;  /* 0x0000009d1818723e */ /* 0x000fe400048070ff */
[----:B------:R-:W-:Y:S02]  /*8ef0*/  F2FP.SATFINITE.E4M3.F32.PACK_AB_MERGE_C R26, R26, R155, RZ ;  /* 0x0000009b1a1a723e */ /* 0x000fe400048070ff */
[----:B------:R-:W-:Y:S02]  /*8f00*/  F2FP.SATFINITE.E4M3.F32.PACK_AB_MERGE_C R28, R28, R153, RZ ;  /* 0x000000991c1c723e */ /* 0x000fe400048070ff */
[----:B------:R-:W-:Y:S02]  /*8f10*/  F2FP.SATFINITE.E4M3.F32.PACK_AB_MERGE_C R18, R18, R23, RZ ;  /* 0x000000171212723e */ /* 0x000fe400048070ff */
[----:B------:R-:W-:Y:S01]  /*8f20*/  F2FP.SATFINITE.E4M3.F32.PACK_AB_MERGE_C R22, R22, R19, RZ ;  /* 0x000000131616723e */ /* 0x000fe200048070ff */
[----:B------:R-:W-:Y:S06]  /*8f30*/  @P0 BRA `(.L_x_103) ;  /* 0x0000000000040947 */ /* 0x000fec0003800000 */
[----:B------:R-:W-:-:S04]  /*8f40*/  DEPBAR.LE SB0, 0x1 ;  /* 0x000080400000791a */ /* 0x000fc80000000000 */
.L_x_103:
        /* <DEDUP_REMOVED lines=27> */
.L_x_105:
[----:B------:R-:W-:Y:S05]  /*9100*/  BSYNC B0 ;  /* 0x0000000000007941 */ /* 0x000fea0003800000 */
.L_x_104:
[----:B------:R-:W-:Y:S04]  /*9110*/  BSSY B0, `(.L_x_106) ;  /* 0x000003c000007945 */ /* 0x000fe80003800000 */
[----:B------:R-:W-:Y:S05]  /*9120*/  @!P1 BRA `(.L_x_107) ;  /* 0x0000000000e89947 */ /* 0x000fea0003800000 */
[----:B------:R-:W-:-:S04]  /*9130*/  MOV R12, UR54 ;  /* 0x00000036000c7c02 */ /* 0x000fc80008000f00 */
[----:B------:R-:W-:-:S13]  /*9140*/  ISETP.NE.AND P3, PT, R12, 0x3, PT ;  /* 0x000000030c00780c */ /* 0x000fda0003f65270 */
[----:B------:R-:W-:Y:S05]  /*9150*/  @!P3 BRA `(.L_x_108) ;  /* 0x000000000004b947 */ /* 0x000fea0003800000 */
[----:B------:R-:W-:Y:S01]  /*9160*/  BPT.TRAP 0x1 ;  /* 0x000000040000795c */ /* 0x000fe20000300000 */
.L_x_108:
[----:B------:R-:W4:Y:S04]  /*9170*/  LDL R13, [R1+0xb8] ;  /* 0x0000b800010d7983 */ /* 0x000f280000100800 */
[----:B------:R-:W5:Y:S01]  /*9180*/  LDL R12, [R1+0xb4] ;  /* 0x0000b400010c7983 */ /* 0x000f620000100800 */
[----:B------:R-:W-:Y:S01]  /*9190*/  BSSY B1, `(.L_x_109) ;  /* 0x0000005000017945 */ /* 0x000fe20003800000 */
[----:B----4-:R-:W-:Y:S02]  /*91a0*/  SHF.L.U32 R13, R13, 0x1f, RZ ;  /* 0x0000001f0d0d7819 */ /* 0x010fe400000006ff */
[----:B-----5:R-:W-:-:S04]  /*91b0*/  LEA R12, R12, UR49, 0x3 ;  /* 0x000000310c0c7c11 */ /* 0x020fc8000f8e18ff */
[----:B------:R-:W4:Y:S02]  /*91c0*/  SYNCS.PHASECHK.TRANS64.TRYWAIT P4, [R12+URZ+0x80], R13 ;  /* 0x0000800d0c0075a7 */ /* 0x000f24000808017f */
[----:B----4-:R-:W-:Y:S05]  /*91d0*/  @!P4 BRA `(.L_x_110) ;  /* 0x0000005800a8c947 */ /* 0x010fea0003800000 */
.L_x_247:
[----:B------:R-:W-:Y:S05]  /*91e0*/  BSYNC B1 ;  /* 0x0000000000017941 */ /* 0x000fea0003800000 */
.L_x_109:
        /* <DEDUP_REMOVED lines=18> */
.L_x_112:
[----:B------:R-:W-:Y:S05]  /*9310*/  BSYNC B1 ;  /* 0x0000000000017941 */ /* 0x000fea0003800000 */
.L_x_111:
        /* <DEDUP_REMOVED lines=8> */
.L_x_113:
        /* <DEDUP_REMOVED lines=19> */
.L_x_107:
[----:B------:R-:W-:Y:S05]  /*94d0*/  BSYNC B0 ;  /* 0x0000000000007941 */ /* 0x000fea0003800000 */
.L_x_106:
[----:B------:R-:W5:Y:S04]  /*94e0*/  LDL.LU R33, [R1] ;  /* 0x0000000001217983 */ /* 0x000f680000300800 */
[----:B------:R-:W2:Y:S04]  /*94f0*/  LDL.LU R31, [R1+0x4] ;  /* 0x00000400011f7983 */ /* 0x000ea80000300800 */
[----:B------:R-:W3:Y:S04]  /*9500*/  LDL.LU R29, [R1+0x8] ;  /* 0x00000800011d7983 */ /* 0x000ee80000300800 */
[----:B------:R-:W3:Y:S01]  /*9510*/  LDL.LU R32, [R1+0xc] ;  /* 0x00000c0001207983 */ /* 0x000ee20000300800 */
[----:B----4-:R-:W-:-:S03]  /*9520*/  F2FP.F16.E4M3.UNPACK_B R12, R3 ;  /* 0x00000003ff0c723e */ /* 0x010fc600020006ff */
[----:B------:R-:W4:Y:S01]  /*9530*/  LDL.LU R26, [R1+0x10] ;  /* 0x00001000011a7983 */ /* 0x000f220000300800 */
[----:B------:R-:W-:-:S03]  /*9540*/  F2FP.F16.E4M3.UNPACK_B R14, R3.H1 ;  /* 0x00000003ff0e723e */ /* 0x000fc600030006ff */
[----:B------:R-:W4:Y:S01]  /*9550*/  LDL.LU R21, [R1+0x14] ;  /* 0x0000140001157983 */ /* 0x000f220000300800 */
[----:B------:R-:W-:-:S03]  /*9560*/  HADD2.F32 R15, -RZ, R12.H0_H0 ;  /* 0x2000000cff0f7230 */ /* 0x000fc60000004100 */
[----:B------:R-:W4:Y:S01]  /*9570*/  LDL.LU R30, [R1+0x18] ;  /* 0x00001800011e7983 */ /* 0x000f220000300800 */
[----:B------:R-:W-:Y:S02]  /*9580*/  HADD2.F32 R12, -RZ, R12.H1_H1 ;  /* 0x3000000cff0c7230 */ /* 0x000fe40000004100 */
[C---:B------:R-:W-:Y:S01]  /*9590*/  FMUL R13, R2.reuse, R228 ;  /* 0x000000e4020d7220 */ /* 0x040fe20000400000 */
[----:B------:R-:W-:Y:S01]  /*95a0*/  HADD2.F32 R18, -RZ, R14.H0_H0 ;  /* 0x2000000eff127230 */ /* 0x000fe20000004100 */
[----:B------:R-:W4:Y:S01]  /*95b0*/  LDL.LU R28, [R1+0x1c] ;  /* 0x00001c00011c7983 */ /* 0x000f220000300800 */
[C---:B------:R-:W-:Y:S01]  /*95c0*/  FMUL R17, R2.reuse, R17 ;  /* 0x0000001102117220 */ /* 0x040fe20000400000 */
[----:B------:R-:W-:Y:S01]  /*95d0*/  FMUL R229, R2, R229 ;  /* 0x000000e502e57220 */ /* 0x000fe20000400000 */
[----:B------:R-:W-:Y:S01]  /*95e0*/  F2FP.F16.E4M3.UNPACK_B R19, R4 ;  /* 0x00000004ff13723e */ /* 0x000fe200020006ff */
[----:B------:R-:W4:Y:S01]  /*95f0*/  LDL.LU R25, [R1+0x20] ;  /* 0x0000200001197983 */ /* 0x000f220000300800 */
[C---:B------:R-:W-:Y:S01]  /*9600*/  FFMA R12, R16.reuse, R12, R13 ;  /* 0x0000000c100c7223 */ /* 0x040fe2000000000d */
[C---:B------:R-:W-:Y:S01]  /*9610*/  FFMA R17, R16.reuse, R15, R17 ;  /* 0x0000000f10117223 */ /* 0x040fe20000000011 */
[----:B------:R-:W-:Y:S01]  /*9620*/  FFMA R229, R16, R18, R229 ;  /* 0x0000001210e57223 */ /* 0x000fe200000000e5 */
[----:B------:R-:W4:Y:S01]  /*9630*/  LDL.LU R34, [R1+0x24] ;  /* 0x0000240001227983 */ /* 0x000f220000300800 */
[----:B------:R-:W-:-:S02]  /*9640*/  HADD2.F32 R18, -RZ, R19.H0_H0 ;  /* 0x20000013ff127230 */ /* 0x000fc40000004100 */
[----:B------:R-:W-:Y:S01]  /*9650*/  HADD2.F32 R22, -RZ, R19.H1_H1 ;  /* 0x30000013ff167230 */ /* 0x000fe20000004100 */
[----:B------:R-:W-:Y:S01]  /*9660*/  F2FP.F16.E4M3.UNPACK_B R20, R4.H1 ;  /* 0x00000004ff14723e */ /* 0x000fe200030006ff */
[----:B------:R-:W-:Y:S02]  /*9670*/  HADD2.F32 R14, -RZ, R14.H1_H1 ;  /* 0x3000000eff0e7230 */ /* 0x000fe40000004100 */
[C---:B-----5:R-:W-:Y:S02]  /*9680*/  FMUL R13, R2.reuse, R33 ;  /* 0x00000021020d7220 */ /* 0x060fe40000400000 */
[----:B------:R-:W5:Y:S01]  /*9690*/  LDL.LU R33, [R1+0x28] ;  /* 0x0000280001217983 */ /* 0x000f620000300800 */
[----:B--2---:R-:W-:-:S03]  /*96a0*/  FMUL R15, R2, R31 ;  /* 0x0000001f020f7220 */ /* 0x004fc60000400000 */
[----:B------:R-:W2:Y:S01]  /*96b0*/  LDL.LU R31, [R1+0x2c] ;  /* 0x00002c00011f7983 */ /* 0x000ea20000300800 */
[----:B---3--:R-:W-:-:S03]  /*96c0*/  FMUL R19, R2, R29 ;  /* 0x0000001d02137220 */ /* 0x008fc60000400000 */
[----:B------:R-:W3:Y:S01]  /*96d0*/  LDL.LU R29, [R1+0x30] ;  /* 0x00003000011d7983 */ /* 0x000ee20000300800 */
[C---:B------:R-:W-:Y:S01]  /*96e0*/  FFMA R15, R16.reuse, R18, R15 ;  /* 0x00000012100f7223 */ /* 0x040fe2000000000f */
[C---:B------:R-:W-:Y:S01]  /*96f0*/  FFMA R18, R16.reuse, R22, R19 ;  /* 0x0000001610127223 */ /* 0x040fe20000000013 */
[----:B------:R-:W-:Y:S01]  /*9700*/  FFMA R14, R16, R14, R13 ;  /* 0x0000000e100e7223 */ /* 0x000fe2000000000d */
[----:B------:R-:W-:Y:S01]  /*9710*/  F2FP.F16.E4M3.UNPACK_B R23, R5 ;  /* 0x00000005ff17723e */ /* 0x000fe200020006ff */
[--C-:B------:R-:W-:Y:S02]  /*9720*/  HADD2.F32 R22, -RZ, R20.reuse.H0_H0 ;  /* 0x20000014ff167230 */ /* 0x100fe40000004100 */
[C---:B------:R-:W-:Y:S01]  /*9730*/  FMUL R13, R2.reuse, R32 ;  /* 0x00000020020d7220 */ /* 0x040fe20000400000 */
[----:B------:R-:W-:Y:S02]  /*9740*/  HADD2.F32 R20, -RZ, R20.H1_H1 ;  /* 0x30000014ff147230 */ /* 0x000fe40000004100 */
[----:B----4-:R-:W-:Y:S01]  /*9750*/  FMUL R19, R2, R26 ;  /* 0x0000001a02137220 */ /* 0x010fe20000400000 */
[----:B------:R-:W-:-:S02]  /*9760*/  HADD2.F32 R26, -RZ, R23.H0_H0 ;  /* 0x20000017ff1a7230 */ /* 0x000fc40000004100 */
[----:B------:R-:W-:Y:S01]  /*9770*/  FFMA R13, R16, R22, R13 ;  /* 0x00000016100d7223 */ /* 0x000fe2000000000d */
[----:B------:R-:W-:Y:S01]  /*9780*/  FMUL R21, R2, R21 ;  /* 0x0000001502157220 */ /* 0x000fe20000400000 */
[----:B------:R-:W-:Y:S01]  /*9790*/  F2FP.F16.E4M3.UNPACK_B R24, R5.H1 ;  /* 0x00000005ff18723e */ /* 0x000fe200030006ff */
[----:B------:R-:W-:Y:S01]  /*97a0*/  FFMA R20, R16, R20, R19 ;  /* 0x0000001410147223 */ /* 0x000fe20000000013 */
[----:B------:R-:W-:Y:S02]  /*97b0*/  HADD2.F32 R22, -RZ, R23.H1_H1 ;  /* 0x30000017ff167230 */ /* 0x000fe40000004100 */
[----:B------:R-:W-:Y:S01]  /*97c0*/  FMUL R19, R2, R30 ;  /* 0x0000001e02137220 */ /* 0x000fe20000400000 */
[----:B------:R-:W-:Y:S01]  /*97d0*/  FFMA R21, R16, R26, R21 ;  /* 0x0000001a10157223 */ /* 0x000fe20000000015 */
[--C-:B------:R-:W-:Y:S02]  /*97e0*/  HADD2.F32 R26, -RZ, R24.reuse.H0_H0 ;  /* 0x20000018ff1a7230 */ /* 0x100fe40000004100 */
[----:B------:R-:W-:Y:S01]  /*97f0*/  FMUL R23, R2, R28 ;  /* 0x0000001c02177220 */ /* 0x000fe20000400000 */
[----:B------:R-:W-:Y:S01]  /*9800*/  FFMA R22, R16, R22, R19 ;  /* 0x0000001610167223 */ /* 0x000fe20000000013 */
[-C--:B------:R-:W-:Y:S01]  /*9810*/  F2FP.F16.E4M3.UNPACK_B R27, R6.reuse ;  /* 0x00000006ff1b723e */ /* 0x080fe200020006ff */
[----:B------:R-:W-:Y:S01]  /*9820*/  HADD2.F32 R24, -RZ, R24.H1_H1 ;  /* 0x30000018ff187230 */ /* 0x000fe20000004100 */
[----:B------:R-:W-:Y:S01]  /*9830*/  F2FP.F16.E4M3.UNPACK_B R19, R6.H1 ;  /* 0x00000006ff13723e */ /* 0x000fe200030006ff */
[----:B------:R-:W-:Y:S01]  /*9840*/  FMUL R25, R2, R25 ;  /* 0x0000001902197220 */ /* 0x000fe20000400000 */
[----:B------:R-:W-:Y:S01]  /*9850*/  FFMA R23, R16, R26, R23 ;  /* 0x0000001a10177223 */ /* 0x000fe20000000017 */
[----:B------:R-:W-:-:S02]  /*9860*/  HADD2.F32 R26, -RZ, R27.H0_H0 ;  /* 0x2000001bff1a7230 */ /* 0x000fc40000004100 */
[--C-:B------:R-:W-:Y:S02]  /*9870*/  HADD2.F32 R30, -RZ, R19.reuse.H0_H0 ;  /* 0x20000013ff1e7230 */ /* 0x100fe40000004100 */
[----:B------:R-:W-:Y:S01]  /*9880*/  FFMA R24, R16, R24, R25 ;  /* 0x0000001810187223 */ /* 0x000fe20000000019 */
[----:B------:R-:W-:Y:S02]  /*9890*/  HADD2.F32 R32, -RZ, R19.H1_H1 ;  /* 0x30000013ff207230 */ /* 0x000fe40000004100 */
[----:B------:R-:W-:Y:S01]  /*98a0*/  FMUL R19, R2, R34 ;  /* 0x0000002202137220 */ /* 0x000fe20000400000 */
[----:B------:R-:W-:-:S03]  /*98b0*/  HADD2.F32 R28, -RZ, R27.H1_H1 ;  /* 0x3000001bff1c7230 */ /* 0x000fc60000004100 */
[----:B------:R-:W-:Y:S01]  /*98c0*/  FFMA R19, R16, R26, R19 ;  /* 0x0000001a10137223 */ /* 0x000fe20000000013 */
[----:B------:R-:W-:Y:S02]  /*98d0*/  F2FP.SATFINITE.E4M3.F32.PACK_AB_MERGE_C R12, R12, R17, RZ ;  /* 0x000000110c0c723e */ /* 0x000fe400048070ff */
[----:B------:R-:W-:Y:S02]  /*98e0*/  F2FP.SATFINITE.E4M3.F32.PACK_AB_MERGE_C R14, R14, R229, RZ ;  /* 0x000000e50e0e723e */ /* 0x000fe400048070ff */
[----:B------:R-:W-:Y:S02]  /*98f0*/  F2FP.SATFINITE.E4M3.F32.PACK_AB_MERGE_C R18, R18, R15, RZ ;  /* 0x0000000f1212723e */ /* 0x000fe400048070ff */
[----:B------:R-:W-:Y:S02]  /*9900*/  F2FP.SATFINITE.E4M3.F32.PACK_AB_MERGE_C R20, R20, R13, RZ ;  /* 0x0000000d1414723e */ /* 0x000fe400048070ff */
[----:B------:R-:W-:Y:S02]  /*9910*/  F2FP.SATFINITE.E4M3.F32.PACK_AB_MERGE_C R22, R22, R21, RZ ;  /* 0x000000151616723e */ /* 0x000fe400048070ff */
[----:B------:R-:W-:Y:S01]  /*9920*/  F2FP.SATFINITE.E4M3.F32.PACK_AB_MERGE_C R24, R24, R23, RZ ;  /* 0x000000171818723e */ /* 0x000fe200048070ff */
[C---:B-----5:R-:W-:Y:S01]  /*9930*/  FMUL R25, R2.reuse, R33 ;  /* 0x0000002102197220 */ /* 0x060fe20000400000 */
[----:B--2---:R-:W-:-:S03]  /*9940*/  FMUL R27, R2, R31 ;  /* 0x0000001f021b7220 */ /* 0x004fc60000400000 */
[----:B------:R-:W-:Y:S01]  /*9950*/  FFMA R26, R16, R28, R25 ;  /* 0x0000001c101a7223 */ /* 0x000fe20000000019 */
[----:B---3--:R-:W-:Y:S01]  /*9960*/  FMUL R29, R2, R29 ;  /* 0x0000001d021d7220 */ /* 0x008fe20000400000 */
[----:B------:R-:W-:-:S03]  /*9970*/  FFMA R27, R16, R30, R27 ;  /* 0x0000001e101b7223 */ /* 0x000fc6000000001b */
[----:B------:R-:W-:Y:S01]  /*9980*/  FFMA R28, R16, R32, R29 ;  /* 0x00000020101c7223 */ /* 0x000fe2000000001d */
[----:B------:R-:W-:-:S04]  /*9990*/  F2FP.SATFINITE.E4M3.F32.PACK_AB_MERGE_C R26, R26, R19, RZ ;  /* 0x000000131a1a723e */ /* 0x000fc800048070ff */
[----:B------:R-:W-:Y:S01]  /*99a0*/  F2FP.SATFINITE.E4M3.F32.PACK_AB_MERGE_C R28, R28, R27, RZ ;  /* 0x0000001b1c1c723e */ /* 0x000fe200048070ff */
[----:B------:R-:W-:Y:S06]  /*99b0*/  @P0 BRA `(.L_x_114) ;  /* 0x0000000000040947 */ /* 0x000fec0003800000 */
[----:B------:R-:W-:-:S04]  /*99c0*/  DEPBAR.LE SB0, 0x1 ;  /* 0x000080400000791a */ /* 0x000fc80000000000 */
.L_x_114:
        /* <DEDUP_REMOVED lines=16> */
[----:B---3--:R-:W3:Y:S02]  /*9ad0*/  FENCE.VIEW.ASYNC.S ;  /* 0x00000000000073c6 */ /* 0x008ee40000000000 */
[----:B---3--:R-:W-:Y:S06]  /*9ae0*/  BAR.SYNC.DEFER_BLOCKING 0x1, 0x100 ;  /* 0x0044000000007b1d */ /* 0x008fec0000010000 */
[----:B--2---:R-:W-:Y:S05]  /*9af0*/  @P0 BRA `(.L_x_116) ;  /* 0x0000000000200947 */ /* 0x004fea0003800000 */
[----:B------:R-:W-:Y:S02]  /*9b00*/  UIADD3 UR8, UP0, UR58, 0x4f0, URZ ;  /* 0x000004f03a087890 */ /* 0x000fe4000ff1e03f */
[----:B------:R-:W-:Y:S02]  /*9b10*/  UIADD3 UR5, UR41, 0xa0, URZ ;  /* 0x000000a029057890 */ /* 0x000fe4000fffe03f */
[----:B------:R-:W-:Y:S02]  /*9b20*/  UIADD3 UR4, UR49, 0x5100, URZ ;  /* 0x0000510031047890 */ /* 0x000fe4000fffe03f */
[----:B------:R-:W-:Y:S01]  /*9b30*/  UIADD3.X UR9, URZ, UR59, URZ, UP0, !UPT ;  /* 0x0000003b3f097290 */ /* 0x000fe200087fe43f */
[----:B------:R-:W-:Y:S01]  /*9b40*/  UMOV UR6, UR42 ;  /* 0x0000002a00067c82 */ /* 0x000fe20008000000 */
[----:B------:R-:W-:-:S07]  /*9b50*/  UMOV UR7, UR43 ;  /* 0x0000002b00077c82 */ /* 0x000fce0008000000 */
[----:B------:R2:W-:Y:S02]  /*9b60*/  UTMASTG.3D [UR4], [UR8] ;  /* 0x00000004080073b5 */ /* 0x0005e40008010000 */
[----:B--2---:R0:W-:Y:S02]  /*9b70*/  UTMACMDFLUSH ;  /* 0x00000000000079b7 */ /* 0x0041e40000000000 */
.L_x_116:
[----:B------:R-:W-:Y:S05]  /*9b80*/  BSYNC B0 ;  /* 0x0000000000007941 */ /* 0x000fea0003800000 */
.L_x_115:
[----:B------:R-:W-:Y:S04]  /*9b90*/  BSSY B0, `(.L_x_117) ;  /* 0x000003c000007945 */ /* 0x000fe80003800000 */
[----:B------:R-:W-:Y:S05]  /*9ba0*/  @!P1 BRA `(.L_x_118) ;  /* 0x0000000000e89947 */ /* 0x000fea0003800000 */
[----:B------:R-:W-:-:S05]  /*9bb0*/  IMAD.U32 R12, RZ, RZ, UR54 ;  /* 0x00000036ff0c7e24 */ /* 0x000fca000f8e00ff */
[----:B------:R-:W-:-:S13]  /*9bc0*/  ISETP.NE.AND P3, PT, R12, 0x3, PT ;  /* 0x000000030c00780c */ /* 0x000fda0003f65270 */
[----:B------:R-:W-:Y:S05]  /*9bd0*/  @!P3 BRA `(.L_x_119) ;  /* 0x000000000004b947 */ /* 0x000fea0003800000 */
[----:B------:R-:W-:Y:S01]  /*9be0*/  BPT.TRAP 0x1 ;  /* 0x000000040000795c */ /* 0x000fe20000300000 */
.L_x_119:
[----:B------:R-:W2:Y:S04]  /*9bf0*/  LDL R13, [R1+0xb8] ;  /* 0x0000b800010d7983 */ /* 0x000ea80000100800 */
[----:B------:R-:W3:Y:S01]  /*9c00*/  LDL R12, [R1+0xb4] ;  /* 0x0000b400010c7983 */ /* 0x000ee20000100800 */
[----:B------:R-:W-:Y:S01]  /*9c10*/  BSSY B1, `(.L_x_120) ;  /* 0x0000005000017945 */ /* 0x000fe20003800000 */
[----:B--2---:R-:W-:Y:S02]  /*9c20*/  SHF.L.U32 R13, R13, 0x1f, RZ ;  /* 0x0000001f0d0d7819 */ /* 0x004fe400000006ff */
[----:B---3--:R-:W-:-:S04]  /*9c30*/  LEA R12, R12, UR49, 0x3 ;  /* 0x000000310c0c7c11 */ /* 0x008fc8000f8e18ff */
[----:B------:R-:W2:Y:S02]  /*9c40*/  SYNCS.PHASECHK.TRANS64.TRYWAIT P4, [R12+URZ+0x80], R13 ;  /* 0x0000800d0c0075a7 */ /* 0x000ea4000808017f */
[----:B--2---:R-:W-:Y:S05]  /*9c50*/  @!P4 BRA `(.L_x_121) ;  /* 0x00000050001cc947 */ /* 0x004fea0003800000 */
.L_x_248:
[----:B------:R-:W-:Y:S05]  /*9c60*/  BSYNC B1 ;  /* 0x0000000000017941 */ /* 0x000fea0003800000 */
.L_x_120:
[----:B------:R-:W-:Y:S04]  /*9c70*/  BSSY B1, `(.L_x_122) ;  /* 0x0000012000017945 */ /* 0x000fe80003800000 */
[----:B------:R-:W-:Y:S05]  /*9c80*/  @P2 BRA `(.L_x_123) ;  /* 0x0000000000402947 */ /* 0x000fea0003800000 */
[----:B------:R-:W3:Y:S02]  /*9c90*/  LDL R14, [R1+0xb4] ;  /* 0x0000b400010e7983 */ /* 0x000ee40000100800 */
[----:B---3--:R-:W-:-:S05]  /*9ca0*/  LEA R17, R14, R7, 0xc ;  /* 0x000000070e117211 */ /* 0x008fca00078e60ff */
[----:B------:R-:W-:Y:S01]  /*9cb0*/  VIADD R3, R17, UR49 ;  /* 0x0000003111037c36 */ /* 0x000fe20008000000 */
[----:B------:R-:W-:Y:S04]  /*9cc0*/  LDS.U16 R4, [R17+UR49+0x100] ;  /* 0x0001003111047984 */ /* 0x000fe80008000400 */
[----:B------:R-:W-:Y:S01]  /*9cd0*/  IADD3 R18, R3, R8, RZ ;  /* 0x0000000803127210 */ /* 0x000fe20007ffe0ff */
[----:B------:R-:W-:Y:S04]  /*9ce0*/  LDS.U16 R5, [R17+UR49+0x208] ;  /* 0x0002083111057984 */ /* 0x000fe80008000400 */
[----:B------:R-:W3:Y:S04]  /*9cf0*/  LDS.U16 R3, [R17+UR49+0x200] ;  /* 0x0002003111037984 */ /* 0x000ee80008000400 */
[----:B------:R-:W4:Y:S04]  /*9d00*/  LDS.U16 R6, [R17+UR49+0x108] ;  /* 0x0001083111067984 */ /* 0x000f280008000400 */
[----:B--2---:R-:W-:Y:S04]  /*9d10*/  LDS.U16 R12, [R18+0x200] ;  /* 0x00020000120c7984 */ /* 0x004fe80000000400 */
[----:B------:R-:W2:Y:S04]  /*9d20*/  LDS.U16 R13, [R18+0x100] ;  /* 0x00010000120d7984 */ /* 0x000ea80000000400 */
[----:B------:R-:W-:Y:S04]  /*9d30*/  LDS.U16 R14, [R18+0x208] ;  /* 0x00020800120e7984 */ /* 0x000fe80000000400 */
[----:B------:R-:W5:Y:S01]  /*9d40*/  LDS.U16 R15, [R18+0x108] ;  /* 0x00010800120f7984 */ /* 0x000f620000000400 */
[----:B---3--:R-:W-:-:S02]  /*9d50*/  PRMT R3, R4, 0x5410, R3 ;  /* 0x0000541004037816 */ /* 0x008fc40000000003 */
[----:B----4-:R-:W-:Y:S02]  /*9d60*/  PRMT R4, R6, 0x5410, R5 ;  /* 0x0000541006047816 */ /* 0x010fe40000000005 */
[----:B--2---:R-:W-:Y:S02]  /*9d70*/  PRMT R5, R13, 0x5410, R12 ;  /* 0x000054100d057816 */ /* 0x004fe4000000000c */
[----:B-----5:R-:W-:-:S07]  /*9d80*/  PRMT R6, R15, 0x5410, R14 ;  /* 0x000054100f067816 */ /* 0x020fce000000000e */
.L_x_123:
[----:B------:R-:W-:Y:S05]  /*9d90*/  BSYNC B1 ;  /* 0x0000000000017941 */ /* 0x000fea0003800000 */
.L_x_122:
[----:B------:R-:W-:Y:S01]  /*9da0*/  @!PT LDS RZ, [RZ] ;  /* 0x00000000fffff984 */ /* 0x000fe20000000800 */
[----:B------:R-:W-:Y:S01]  /*9db0*/  @!PT LDS RZ, [RZ] ;  /* 0x00000000fffff984 */ /* 0x000fe20000000800 */
[----:B------:R-:W-:Y:S01]  /*9dc0*/  @!PT LDS RZ, [RZ] ;  /* 0x00000000fffff984 */ /* 0x000fe20000000800 */
[----:B------:R-:W-:Y:S01]  /*9dd0*/  @!PT LDS RZ, [RZ] ;  /* 0x00000000fffff984 */ /* 0x000fe20000000800 */
[----:B------:R3:W-:Y:S06]  /*9de0*/  MEMBAR.ALL.CTA ;  /* 0x0000000000007992 */ /* 0x0007ec0000008000 */
[----:B---3--:R-:W3:Y:S01]  /*9df0*/  FENCE.VIEW.ASYNC.S ;  /* 0x00000000000073c6 */ /* 0x008ee20000000000 */
[----:B------:R-:W-:Y:S05]  /*9e00*/  @!P3 BRA `(.L_x_124) ;  /* 0x000000000004b947 */ /* 0x000fea0003800000 */
[----:B------:R-:W-:Y:S01]  /*9e10*/  BPT.TRAP 0x1 ;  /* 0x000000040000795c */ /* 0x000fe20000300000 */
.L_x_124:
[----:B------:R-:W4:Y:S04]  /*9e20*/  LDL.LU R14, [R1+0xb4] ;  /* 0x0000b400010e7983 */ /* 0x000f280000300800 */
[----:B------:R-:W5:Y:S01]  /*9e30*/  LDL.LU R15, [R1+0xb8] ;  /* 0x0000b800010f7983 */ /* 0x000f620000300800 */
[C---:B--2---:R-:W-:Y:S02]  /*9e40*/  LEA R12, R11.reuse, UR49, 0x3 ;  /* 0x000000310b0c7c11 */ /* 0x044fe4000f8e18ff */
[----:B-1----:R-:W-:Y:S01]  /*9e50*/  IADD3 R11, R11, 0x1, RZ ;  /* 0x000000010b0b7810 */ /* 0x002fe20007ffe0ff */
[----:B------:R-:W1:Y:S02]  /*9e60*/  S2R R13, SR_CgaCtaId ;  /* 0x00000000000d7919 */ /* 0x000e640000008800 */
[----:B------:R-:W-:Y:S01]  /*9e70*/  VIADD R12, R12, 0xa0 ;  /* 0x000000a00c0c7836 */ /* 0x000fe20000000000 */
[----:B------:R-:W-:-:S04]  /*9e80*/  ISETP.NE.AND P3, PT, R11, 0x4, PT ;  /* 0x000000040b00780c */ /* 0x000fc80003f65270 */
[----:B------:R-:W-:Y:S02]  /*9e90*/  SEL R11, R11, RZ, P3 ;  /* 0x000000ff0b0b7207 */ /* 0x000fe40001800000 */
[----:B-1----:R-:W-:Y:S02]  /*9ea0*/  PRMT R12, R13, 0x654, R12 ;  /* 0x000006540d0c7816 */ /* 0x002fe4000000000c */
[----:B------:R-:W-:Y:S02]  /*9eb0*/  SEL R13, RZ, 0x1, P3 ;  /* 0x00000001ff0d7807 */ /* 0x000fe40001800000 */
[----:B---3--:R4:W-:Y:S02]  /*9ec0*/  SYNCS.ARRIVE.TRANS64.RED.A1T0 RZ, [R12+URZ], RZ ;  /* 0x000000ff0cff79a7 */ /* 0x0089e4000810043f */
[----:B------:R-:W-:Y:S01]  /*9ed0*/  LOP3.LUT R10, R10, R13, RZ, 0x3c, !PT ;  /* 0x0000000d0a0a7212 */ /* 0x000fe200078e3cff */
[----:B----4-:R-:W-:-:S05]  /*9ee0*/  VIADD R12, R14, 0x1 ;  /* 0x000000010e0c7836 */ /* 0x010fca0000000000 */
[----:B------:R-:W-:-:S04]  /*9ef0*/  ISETP.NE.AND P4, PT, R12, 0x4, PT ;  /* 0x000000040c00780c */ /* 0x000fc80003f85270 */
[----:B------:R-:W-:Y:S02]  /*9f00*/  SEL R14, RZ, 0x1, P4 ;  /* 0x00000001ff0e7807 */ /* 0x000fe40002000000 */
[----:B------:R-:W-:Y:S02]  /*9f10*/  SEL R12, R12, RZ, P4 ;  /* 0x000000ff0c0c7207 */ /* 0x000fe40002000000 */
[----:B-----5:R-:W-:-:S03]  /*9f20*/  LOP3.LUT R15, R15, R14, RZ, 0x3c, !PT ;  /* 0x0000000e0f0f7212 */ /* 0x020fc600078e3cff */
[----:B------:R2:W-:Y:S04]  /*9f30*/  STL [R1+0xb4], R12 ;  /* 0x0000b40c01007387 */ /* 0x0005e80000100800 */
[----:B------:R2:W-:Y:S02]  /*9f40*/  STL [R1+0xb8], R15 ;  /* 0x0000b80f01007387 */ /* 0x0005e40000100800 */
.L_x_118:
[----:B------:R-:W-:Y:S05]  /*9f50*/  BSYNC B0 ;  /* 0x0000000000007941 */ /* 0x000fea0003800000 */
.L_x_117:
[----:B------:R-:W3:Y:S04]  /*9f60*/  LDL.LU R13, [R1+0x34] ;  /* 0x00003400010d7983 */ /* 0x000ee80000300800 */
[----:B--2---:R-:W2:Y:S04]  /*9f70*/  LDL.LU R15, [R1+0x38] ;  /* 0x00003800010f7983 */ /* 0x004ea80000300800 */
[----:B------:R-:W4:Y:S04]  /*9f80*/  LDL.LU R17, [R1+0x3c] ;  /* 0x00003c0001117983 */ /* 0x000f280000300800 */
[----:B------:R-:W5:Y:S04]  /*9f90*/  LDL.LU R31, [R1+0x40] ;  /* 0x00004000011f7983 */ /* 0x000f680000300800 */
[----:B------:R-:W4:Y:S04]  /*9fa0*/  LDL.LU R29, [R1+0x44] ;  /* 0x00004400011d7983 */ /* 0x000f280000300800 */
[----:B------:R-:W4:Y:S04]  /*9fb0*/  LDL.LU R21, [R1+0x48] ;  /* 0x0000480001157983 */ /* 0x000f280000300800 */
[----:B------:R-:W4:Y:S04]  /*9fc0*/  LDL.LU R35, [R1+0x4c] ;  /* 0x00004c0001237983 */ /* 0x000f280000300800 */
[----:B------:R-:W4:Y:S01]  /*9fd0*/  LDL.LU R26, [R1+0x50] ;  /* 0x00005000011a7983 */ /* 0x000f220000300800 */
[----:B------:R-:W-:-:S02]  /*9fe0*/  F2FP.F16.E4M3.UNPACK_B R12, R3 ;  /* 0x00000003ff0c723e */ /* 0x000fc400020006ff */
[----:B------:R-:W-:Y:S01]  /*9ff0*/  F2FP.F16.E4M3.UNPACK_B R14, R3.H1 ;  /* 0x00000003ff0e723e */ /* 0x000fe200030006ff */
[----:B------:R-:W4:Y:S01]  /*a000*/  LDL.LU R23, [R1+0x54] ;  /* 0x0000540001177983 */ /* 0x000f220000300800 */
[----:B------:R-:W-:Y:S01]  /*a010*/  F2FP.F16.E4M3.UNPACK_B R19, R4 ;  /* 0x00000004ff13723e */ /* 0x000fe200020006ff */
[--C-:B------:R-:W-:Y:S02]  /*a020*/  HADD2.F32 R18, -RZ, R12.reuse.H0_H0 ;  /* 0x2000000cff127230 */ /* 0x100fe40000004100 */
[----:B------:R-:W4:Y:S01]  /*a030*/  LDL.LU R32, [R1+0x58] ;  /* 0x0000580001207983 */ /* 0x000f220000300800 */
[----:B------:R-:W-:-:S03]  /*a040*/  HADD2.F32 R12, -RZ, R12.H1_H1 ;  /* 0x3000000cff0c7230 */ /* 0x000fc60000004100 */
[----:B------:R-:W4:Y:S04]  /*a050*/  LDL.LU R30, [R1+0x5c] ;  /* 0x00005c00011e7983 */ /* 0x000f280000300800 */
[----:B------:R-:W4:Y:S01]  /*a060*/  LDL.LU R27, [R1+0x60] ;  /* 0x00006000011b7983 */ /* 0x000f220000300800 */
[----:B------:R-:W-:-:S03]  /*a070*/  HADD2.F32 R22, -RZ, R19.H1_H1 ;  /* 0x30000013ff167230 */ /* 0x000fc60000004100 */
[----:B------:R-:W4:Y:S04]  /*a080*/  LDL.LU R34, [R1+0x64] ;  /* 0x0000640001227983 */ /* 0x000f280000300800 */
[----:B------:R-:W4:Y:S01]  /*a090*/  LDL.LU R33, [R1+0x68] ;  /* 0x0000680001217983 */ /* 0x000f220000300800 */
[C---:B---3--:R-:W-:Y:S01]  /*a0a0*/  FMUL R13, R2.reuse, R13 ;  /* 0x0000000d020d7220 */ /* 0x048fe20000400000 */
[----:B--2---:R-:W-:-:S03]  /*a0b0*/  FMUL R15, R2, R15 ;  /* 0x0000000f020f7220 */ /* 0x004fc60000400000 */
[C---:B------:R-:W-:Y:S01]  /*a0c0*/  FFMA R13, R16.reuse, R18, R13 ;  /* 0x00000012100d7223 */ /* 0x040fe2000000000d */
[----:B------:R-:W-:Y:S02]  /*a0d0*/  HADD2.F32 R18, -RZ, R19.H0_H0 ;  /* 0x20000013ff127230 */ /* 0x000fe40000004100 */
[----:B------:R-:W-:Y:S01]  /*a0e0*/  FFMA R12, R16, R12, R15 ;  /* 0x0000000c100c7223 */ /* 0x000fe2000000000f */
[C---:B-----5:R-:W-:Y:S01]  /*a0f0*/  FMUL R15, R2.reuse, R31 ;  /* 0x0000001f020f7220 */ /* 0x060fe20000400000 */
[----:B----4-:R-:W-:Y:S02]  /*a100*/  FMUL R19, R2, R29 ;  /* 0x0000001d02137220 */ /* 0x010fe40000400000 */
[----:B------:R-:W2:Y:S04]  /*a110*/  LDL.LU R29, [R1+0x6c] ;  /* 0x00006c00011d7983 */ /* 0x000ea80000300800 */
[----:B------:R-:W3:Y:S01]  /*a120*/  LDL.LU R31, [R1+0x70] ;  /* 0x00007000011f7983 */ /* 0x000ee20000300800 */
[----:B------:R-:W-:-:S02]  /*a130*/  HADD2.F32 R20, -RZ, R14.H0_H0 ;  /* 0x2000000eff147230 */ /* 0x000fc40000004100 */
[C---:B------:R-:W-:Y:S01]  /*a140*/  FMUL R17, R2.reuse, R17 ;  /* 0x0000001102117220 */ /* 0x040fe20000400000 */
[----:B------:R-:W-:Y:S02]  /*a150*/  HADD2.F32 R14, -RZ, R14.H1_H1 ;  /* 0x3000000eff0e7230 */ /* 0x000fe40000004100 */
[----:B------:R-:W-:Y:S01]  /*a160*/  FMUL R21, R2, R21 ;  /* 0x0000001502157220 */ /* 0x000fe20000400000 */
[C---:B------:R-:W-:Y:S01]  /*a170*/  FFMA R17, R16.reuse, R20, R17 ;  /* 0x0000001410117223 */ /* 0x040fe20000000011 */
[----:B------:R-:W-:Y:S01]  /*a180*/  F2FP.F16.E4M3.UNPACK_B R20, R4.H1 ;  /* 0x00000004ff14723e */ /* 0x000fe200030006ff */
[C---:B------:R-:W-:Y:S01]  /*a190*/  FFMA R19, R16.reuse, R18, R19 ;  /* 0x0000001210137223 */ /* 0x040fe20000000013 */
[C---:B------:R-:W-:Y:S01]  /*a1a0*/  FFMA R18, R16.reuse, R22, R21 ;  /* 0x0000001610127223 */ /* 0x040fe20000000015 */
[----:B------:R-:W-:Y:S01]  /*a1b0*/  F2FP.F16.E4M3.UNPACK_B R24, R5 ;  /* 0x00000005ff18723e */ /* 0x000fe200020006ff */
[----:B------:R-:W-:Y:S01]  /*a1c0*/  FFMA R14, R16, R14, R15 ;  /* 0x0000000e100e7223 */ /* 0x000fe2000000000f */
[----:B------:R-:W-:-:S02]  /*a1d0*/  HADD2.F32 R22, -RZ, R20.H0_H0 ;  /* 0x20000014ff167230 */ /* 0x000fc40000004100 */
[C---:B------:R-:W-:Y:S01]  /*a1e0*/  FMUL R15, R2.reuse, R35 ;  /* 0x00000023020f7220 */ /* 0x040fe20000400000 */
[----:B------:R-:W-:Y:S02]  /*a1f0*/  HADD2.F32 R20, -RZ, R20.H1_H1 ;  /* 0x30000014ff147230 */ /* 0x000fe40000004100 */
[C---:B------:R-:W-:Y:S01]  /*a200*/  FMUL R21, R2.reuse, R26 ;  /* 0x0000001a02157220 */ /* 0x040fe20000400000 */
[--C-:B------:R-:W-:Y:S02]  /*a210*/  HADD2.F32 R26, -RZ, R24.reuse.H0_H0 ;  /* 0x20000018ff1a7230 */ /* 0x100fe40000004100 */
[----:B------:R-:W-:Y:S01]  /*a220*/  FMUL R23, R2, R23 ;  /* 0x0000001702177220 */ /* 0x000fe20000400000 */
[----:B------:R-:W-:Y:S01]  /*a230*/  F2FP.F16.E4M3.UNPACK_B R25, R5.H1 ;  /* 0x00000005ff19723e */ /* 0x000fe200030006ff */
[C---:B------:R-:W-:Y:S01]  /*a240*/  FFMA R15, R16.reuse, R22, R15 ;  /* 0x00000016100f7223 */ /* 0x040fe2000000000f */
[----:B------:R-:W-:Y:S01]  /*a250*/  FFMA R20, R16, R20, R21 ;  /* 0x0000001410147223 */ /* 0x000fe20000000015 */
[----:B------:R-:W-:-:S02]  /*a260*/  HADD2.F32 R22, -RZ, R24.H1_H1 ;  /* 0x30000018ff167230 */ /* 0x000fc40000004100 */
[----:B------:R-:W-:Y:S01]  /*a270*/  FMUL R21, R2, R32 ;  /* 0x0000002002157220 */ /* 0x000fe20000400000 */
[----:B------:R-:W-:Y:S01]  /*a280*/  FFMA R23, R16, R26, R23 ;  /* 0x0000001a10177223 */ /* 0x000fe20000000017 */
[--C-:B------:R-:W-:Y:S02]  /*a290*/  HADD2.F32 R24, -RZ, R25.reuse.H0_H0 ;  /* 0x20000019ff187230 */ /* 0x100fe40000004100 */
[----:B------:R-:W-:Y:S02]  /*a2a0*/  HADD2.F32 R26, -RZ, R25.H1_H1 ;  /* 0x30000019ff1a7230 */ /* 0x000fe40000004100 */
[----:B------:R-:W-:Y:S01]  /*a2b0*/  FMUL R25, R2, R30 ;  /* 0x0000001e02197220 */ /* 0x000fe20000400000 */
[----:B------:R-:W-:Y:S01]  /*a2c0*/  FFMA R22, R16, R22, R21 ;  /* 0x0000001610167223 */ /* 0x000fe20000000015 */
[----:B------:R-:W-:Y:S01]  /*a2d0*/  FMUL R27, R2, R27 ;  /* 0x0000001b021b7220 */ /* 0x000fe20000400000 */
[-C--:B------:R-:W-:Y:S02]  /*a2e0*/  F2FP.F16.E4M3.UNPACK_B R28, R6.reuse ;  /* 0x00000006ff1c723e */ /* 0x080fe400020006ff */
[----:B------:R-:W-:Y:S01]  /*a2f0*/  F2FP.F16.E4M3.UNPACK_B R21, R6.H1 ;  /* 0x00000006ff15723e */ /* 0x000fe200030006ff */
[C---:B------:R-:W-:Y:S01]  /*a300*/  FFMA R25, R16.reuse, R24, R25 ;  /* 0x0000001810197223 */ /* 0x040fe20000000019 */
[----:B------:R-:W-:Y:S01]  /*a310*/  FFMA R24, R16, R26, R27 ;  /* 0x0000001a10187223 */ /* 0x000fe2000000001b */
[----:B------:R-:W-:-:S02]  /*a320*/  HADD2.F32 R26, -RZ, R28.H0_H0 ;  /* 0x2000001cff1a7230 */ /* 0x000fc40000004100 */
[--C-:B------:R-:W-:Y:S02]  /*a330*/  HADD2.F32 R30, -RZ, R21.reuse.H0_H0 ;  /* 0x20000015ff1e7230 */ /* 0x100fe40000004100 */
[----:B------:R-:W-:Y:S02]  /*a340*/  HADD2.F32 R32, -RZ, R21.H1_H1 ;  /* 0x30000015ff207230 */ /* 0x000fe40000004100 */
[C---:B------:R-:W-:Y:S01]  /*a350*/  FMUL R21, R2.reuse, R34 ;  /* 0x0000002202157220 */ /* 0x040fe20000400000 */
[----:B------:R-:W-:Y:S02]  /*a360*/  HADD2.F32 R28, -RZ, R28.H1_H1 ;  /* 0x3000001cff1c7230 */ /* 0x000fe40000004100 */
[----:B------:R-:W-:Y:S01]  /*a370*/  FMUL R27, R2, R33 ;  /* 0x00000021021b7220 */ /* 0x000fe20000400000 */
[----:B------:R-:W-:-:S03]  /*a380*/  FFMA R21, R16, R26, R21 ;  /* 0x0000001a10157223 */ /* 0x000fc60000000015 */
[----:B------:R-:W-:Y:S01]  /*a390*/  FFMA R26, R16, R28, R27 ;  /* 0x0000001c101a7223 */ /* 0x000fe2000000001b */
[----:B------:R-:W-:Y:S02]  /*a3a0*/  F2FP.SATFINITE.E4M3.F32.PACK_AB_MERGE_C R12, R12, R13, RZ ;  /* 0x0000000d0c0c723e */ /* 0x000fe400048070ff */
[----:B------:R-:W-:Y:S02]  /*a3b0*/  F2FP.SATFINITE.E4M3.F32.PACK_AB_MERGE_C R14, R14, R17, RZ ;  /* 0x000000110e0e723e */ /* 0x000fe400048070ff */
[----:B------:R-:W-:Y:S02]  /*a3c0*/  F2FP.SATFINITE.E4M3.F32.PACK_AB_MERGE_C R18, R18, R19, RZ ;  /* 0x000000131212723e */ /* 0x000fe400048070ff */
[----:B------:R-:W-:Y:S02]  /*a3d0*/  F2FP.SATFINITE.E4M3.F32.PACK_AB_MERGE_C R20, R20, R15, RZ ;  /* 0x0000000f1414723e */ /* 0x000fe400048070ff */
[----:B------:R-:W-:Y:S02]  /*a3e0*/  F2FP.SATFINITE.E4M3.F32.PACK_AB_MERGE_C R22, R22, R23, RZ ;  /* 0x000000171616723e */ /* 0x000fe400048070ff */
[----:B------:R-:W-:-:S02]  /*a3f0*/  F2FP.SATFINITE.E4M3.F32.PACK_AB_MERGE_C R24, R24, R25, RZ ;  /* 0x000000191818723e */ /* 0x000fc400048070ff */
[----:B------:R-:W-:Y:S01]  /*a400*/  F2FP.SATFINITE.E4M3.F32.PACK_AB_MERGE_C R26, R26, R21, RZ ;  /* 0x000000151a1a723e */ /* 0x000fe200048070ff */
[C---:B--2---:R-:W-:Y:S01]  /*a410*/  FMUL R29, R2.reuse, R29 ;  /* 0x0000001d021d7220 */ /* 0x044fe20000400000 */
[----:B---3--:R-:W-:-:S03]  /*a420*/  FMUL R31, R2, R31 ;  /* 0x0000001f021f7220 */ /* 0x008fc60000400000 */
[C---:B------:R-:W-:Y:S01]  /*a430*/  FFMA R29, R16.reuse, R30, R29 ;  /* 0x0000001e101d7223 */ /* 0x040fe2000000001d */
[----:B------:R-:W-:-:S05]  /*a440*/  FFMA R28, R16, R32, R31 ;  /* 0x00000020101c7223 */ /* 0x000fca000000001f */
[----:B------:R-:W-:Y:S01]  /*a450*/  F2FP.SATFINITE.E4M3.F32.PACK_AB_MERGE_C R28, R28, R29, RZ ;  /* 0x0000001d1c1c723e */ /* 0x000fe200048070ff */
[----:B------:R-:W-:Y:S06]  /*a460*/  @P0 BRA `(.L_x_125) ;  /* 0x0000000000040947 */ /* 0x000fec0003800000 */
[----:B------:R-:W-:-:S04]  /*a470*/  DEPBAR.LE SB0, 0x1 ;  /* 0x000080400000791a */ /* 0x000fc80000000000 */
.L_x_125:
        /* <DEDUP_REMOVED lines=27> */
.L_x_127:
[----:B------:R-:W-:Y:S05]  /*a630*/  BSYNC B0 ;  /* 0x0000000000007941 */ /* 0x000fea0003800000 */
.L_x_126:
[----:B------:R-:W-:Y:S04]  /*a640*/  BSSY B0, `(.L_x_128) ;  /* 0x0000033000007945 */ /* 0x000fe80003800000 */
[----:B------:R-:W-:Y:S05]  /*a650*/  @!P1 BRA `(.L_x_129) ;  /* 0x0000000000c49947 */ /* 0x000fea0003800000 */
[----:B------:R-:W-:-:S04]  /*a660*/  MOV R12, UR54 ;  /* 0x00000036000c7c02 */ /* 0x000fc80008000f00 */
[----:B------:R-:W-:-:S13]  /*a670*/  ISETP.NE.AND P3, PT, R12, 0x3, PT ;  /* 0x000000030c00780c */ /* 0x000fda0003f65270 */
[----:B------:R-:W-:Y:S05]  /*a680*/  @!P3 BRA `(.L_x_130) ;  /* 0x000000000004b947 */ /* 0x000fea0003800000 */
[----:B------:R-:W-:Y:S01]  /*a690*/  BPT.TRAP 0x1 ;  /* 0x000000040000795c */ /* 0x000fe20000300000 */
.L_x_130:
[----:B------:R-:W2:Y:S04]  /*a6a0*/  LDL R13, [R1+0xb4] ;  /* 0x0000b400010d7983 */ /* 0x000ea80000100800 */
[----:B------:R-:W3:Y:S01]  /*a6b0*/  LDL.LU R12, [R1+0xb8] ;  /* 0x0000b800010c7983 */ /* 0x000ee20000300800 */
[----:B------:R-:W-:Y:S01]  /*a6c0*/  BSSY B1, `(.L_x_131) ;  /* 0x0000005000017945 */ /* 0x000fe20003800000 */
[----:B--2---:R-:W-:Y:S02]  /*a6d0*/  LEA R13, R13, UR49, 0x3 ;  /* 0x000000310d0d7c11 */ /* 0x004fe4000f8e18ff */
[----:B---3--:R-:W-:-:S04]  /*a6e0*/  SHF.L.U32 R12, R12, 0x1f, RZ ;  /* 0x0000001f0c0c7819 */ /* 0x008fc800000006ff */
[----:B------:R-:W2:Y:S02]  /*a6f0*/  SYNCS.PHASECHK.TRANS64.TRYWAIT P1, [R13+URZ+0x80], R12 ;  /* 0x0000800c0d0075a7 */ /* 0x000ea4000802017f */
[----:B--2---:R-:W-:Y:S05]  /*a700*/  @!P1 BRA `(.L_x_132) ;  /* 0x0000004400849947 */ /* 0x004fea0003800000 */
.L_x_249:
[----:B------:R-:W-:Y:S05]  /*a710*/  BSYNC B1 ;  /* 0x0000000000017941 */ /* 0x000fea0003800000 */
.L_x_131:
[----:B------:R-:W-:Y:S04]  /*a720*/  BSSY B1, `(.L_x_133) ;  /* 0x0000012000017945 */ /* 0x000fe80003800000 */
[----:B------:R-:W-:Y:S05]  /*a730*/  @P2 BRA `(.L_x_134) ;  /* 0x0000000000402947 */ /* 0x000fea0003800000 */
[----:B------:R-:W3:Y:S02]  /*a740*/  LDL.LU R14, [R1+0xb4] ;  /* 0x0000b400010e7983 */ /* 0x000ee40000300800 */
[----:B---3--:R-:W-:-:S05]  /*a750*/  IMAD R3, R14, 0x1000, R7 ;  /* 0x000010000e037824 */ /* 0x008fca00078e0207 */
[----:B------:R-:W-:Y:S01]  /*a760*/  IADD3 R5, R3, UR49, RZ ;  /* 0x0000003103057c10 */ /* 0x000fe2000fffe0ff */
[----:B------:R-:W-:Y:S04]  /*a770*/  LDS.U16 R4, [R3+UR49+0x200] ;  /* 0x0002003103047984 */ /* 0x000fe80008000400 */
[----:B------:R-:W-:Y:S01]  /*a780*/  IMAD.IADD R14, R8, 0x1, R5 ;  /* 0x00000001080e7824 */ /* 0x000fe200078e0205 */
[----:B------:R-:W-:Y:S04]  /*a790*/  LDS.U16 R6, [R3+UR49+0x208] ;  /* 0x0002083103067984 */ /* 0x000fe80008000400 */
[----:B------:R-:W3:Y:S04]  /*a7a0*/  LDS.U16 R5, [R3+UR49+0x100] ;  /* 0x0001003103057984 */ /* 0x000ee80008000400 */
[----:B--2---:R3:W2:Y:S04]  /*a7b0*/  LDS.U16 R13, [R3+UR49+0x108] ;  /* 0x00010831030d7984 */ /* 0x0046a80008000400 */
[----:B------:R-:W-:Y:S04]  /*a7c0*/  LDS.U16 R8, [R14+0x200] ;  /* 0x000200000e087984 */ /* 0x000fe80000000400 */
[----:B------:R-:W4:Y:S04]  /*a7d0*/  LDS.U16 R15, [R14+0x100] ;  /* 0x000100000e0f7984 */ /* 0x000f280000000400 */
[----:B------:R-:W-:Y:S04]  /*a7e0*/  LDS.U16 R12, [R14+0x208] ;  /* 0x000208000e0c7984 */ /* 0x000fe80000000400 */
[----:B------:R-:W5:Y:S01]  /*a7f0*/  LDS.U16 R17, [R14+0x108] ;  /* 0x000108000e117984 */ /* 0x000f620000000400 */
[----:B---3--:R-:W-:-:S02]  /*a800*/  PRMT R3, R5, 0x5410, R4 ;  /* 0x0000541005037816 */ /* 0x008fc40000000004 */
[----:B--2---:R-:W-:Y:S02]  /*a810*/  PRMT R4, R13, 0x5410, R6 ;  /* 0x000054100d047816 */ /* 0x004fe40000000006 */
[----:B----4-:R-:W-:Y:S02]  /*a820*/  PRMT R5, R15, 0x5410, R8 ;  /* 0x000054100f057816 */ /* 0x010fe40000000008 */
[----:B-----5:R-:W-:-:S07]  /*a830*/  PRMT R6, R17, 0x5410, R12 ;  /* 0x0000541011067816 */ /* 0x020fce000000000c */
.L_x_134:
[----:B------:R-:W-:Y:S05]  /*a840*/  BSYNC B1 ;  /* 0x0000000000017941 */ /* 0x000fea0003800000 */
.L_x_133:
        /* <DEDUP_REMOVED lines=8> */
.L_x_135:
[----:B--2---:R-:W2:Y:S01]  /*a8d0*/  S2R R13, SR_CgaCtaId ;  /* 0x00000000000d7919 */ /* 0x004ea20000008800 */
[C---:B------:R-:W-:Y:S01]  /*a8e0*/  LEA R8, R11.reuse, UR49, 0x3 ;  /* 0x000000310b087c11 */ /* 0x040fe2000f8e18ff */
[----:B-1----:R-:W-:-:S03]  /*a8f0*/  VIADD R11, R11, 0x1 ;  /* 0x000000010b0b7836 */ /* 0x002fc60000000000 */
[----:B------:R-:W-:Y:S02]  /*a900*/  IADD3 R8, R8, 0xa0, RZ ;  /* 0x000000a008087810 */ /* 0x000fe40007ffe0ff */
[----:B------:R-:W-:-:S04]  /*a910*/  ISETP.NE.AND P1, PT, R11, 0x4, PT ;  /* 0x000000040b00780c */ /* 0x000fc80003f25270 */
[----:B------:R-:W-:Y:S02]  /*a920*/  SEL R11, R11, RZ, P1 ;  /* 0x000000ff0b0b7207 */ /* 0x000fe40000800000 */
[----:B--2---:R-:W-:Y:S02]  /*a930*/  PRMT R8, R13, 0x654, R8 ;  /* 0x000006540d087816 */ /* 0x004fe40000000008 */
[----:B------:R-:W-:Y:S02]  /*a940*/  SEL R13, RZ, 0x1, P1 ;  /* 0x00000001ff0d7807 */ /* 0x000fe40000800000 */
[----:B---3--:R2:W-:Y:S02]  /*a950*/  SYNCS.ARRIVE.TRANS64.RED.A1T0 RZ, [R8+URZ], RZ ;  /* 0x000000ff08ff79a7 */ /* 0x0085e4000810043f */
[----:B------:R-:W-:-:S07]  /*a960*/  LOP3.LUT R10, R10, R13, RZ, 0x3c, !PT ;  /* 0x0000000d0a0a7212 */ /* 0x000fce00078e3cff */
.L_x_129:
[----:B------:R-:W-:Y:S05]  /*a970*/  BSYNC B0 ;  /* 0x0000000000007941 */ /* 0x000fea0003800000 */
.L_x_128:
[----:B------:R-:W3:Y:S04]  /*a980*/  LDL.LU R17, [R1+0x74] ;  /* 0x0000740001117983 */ /* 0x000ee80000300800 */
[----:B------:R-:W4:Y:S04]  /*a990*/  LDL.LU R12, [R1+0x78] ;  /* 0x00007800010c7983 */ /* 0x000f280000300800 */
[----:B------:R-:W5:Y:S04]  /*a9a0*/  LDL.LU R14, [R1+0x7c] ;  /* 0x00007c00010e7983 */ /* 0x000f680000300800 */
[----:B------:R-:W5:Y:S04]  /*a9b0*/  LDL.LU R21, [R1+0x80] ;  /* 0x0000800001157983 */ /* 0x000f680000300800 */
[----:B------:R-:W5:Y:S04]  /*a9c0*/  LDL.LU R20, [R1+0x84] ;  /* 0x0000840001147983 */ /* 0x000f680000300800 */
[----:B------:R-:W5:Y:S04]  /*a9d0*/  LDL.LU R18, [R1+0x88] ;  /* 0x0000880001127983 */ /* 0x000f680000300800 */
[----:B------:R-:W5:Y:S04]  /*a9e0*/  LDL.LU R23, [R1+0x8c] ;  /* 0x00008c0001177983 */ /* 0x000f680000300800 */
[----:B------:R-:W5:Y:S01]  /*a9f0*/  LDL.LU R31, [R1+0x90] ;  /* 0x00009000011f7983 */ /* 0x000f620000300800 */
[----:B--2---:R-:W-:-:S02]  /*aa00*/  F2FP.F16.E4M3.UNPACK_B R8, R3 ;  /* 0x00000003ff08723e */ /* 0x004fc400020006ff */
[----:B------:R-:W-:Y:S01]  /*aa10*/  F2FP.F16.E4M3.UNPACK_B R3, R3.H1 ;  /* 0x00000003ff03723e */ /* 0x000fe200030006ff */
[----:B------:R-:W2:Y:S02]  /*aa20*/  LDL.LU R22, [R1+0x94] ;  /* 0x0000940001167983 */ /* 0x000ea40000300800 */
[--C-:B------:R-:W-:Y:S02]  /*aa30*/  HADD2.F32 R13, -RZ, R8.reuse.H0_H0 ;  /* 0x20000008ff0d7230 */ /* 0x100fe40000004100 */
[----:B------:R-:W2:Y:S01]  /*aa40*/  LDL.LU R27, [R1+0x98] ;  /* 0x00009800011b7983 */ /* 0x000ea20000300800 */
[----:B------:R-:W-:-:S03]  /*aa50*/  HADD2.F32 R15, -RZ, R8.H1_H1 ;  /* 0x30000008ff0f7230 */ /* 0x000fc60000004100 */
[----:B------:R-:W2:Y:S04]  /*aa60*/  LDL.LU R25, [R1+0x9c] ;  /* 0x00009c0001197983 */ /* 0x000ea80000300800 */
[----:B------:R-:W2:Y:S04]  /*aa70*/  LDL.LU R24, [R1+0xa0] ;  /* 0x0000a00001187983 */ /* 0x000ea80000300800 */
[----:B------:R-:W2:Y:S04]  /*aa80*/  LDL.LU R29, [R1+0xa4] ;  /* 0x0000a400011d7983 */ /* 0x000ea80000300800 */
[----:B------:R-:W2:Y:S04]  /*aa90*/  LDL.LU R30, [R1+0xa8] ;  /* 0x0000a800011e7983 */ /* 0x000ea80000300800 */
[----:B------:R-:W2:Y:S04]  /*aaa0*/  LDL.LU R28, [R1+0xac] ;  /* 0x0000ac00011c7983 */ /* 0x000ea80000300800 */
[----:B------:R-:W2:Y:S01]  /*aab0*/  LDL.LU R26, [R1+0xb0] ;  /* 0x0000b000011a7983 */ /* 0x000ea20000300800 */
[----:B------:R-:W-:-:S02]  /*aac0*/  F2FP.F16.E4M3.UNPACK_B R8, R4 ;  /* 0x00000004ff08723e */ /* 0x000fc400020006ff */
[----:B------:R-:W-:Y:S01]  /*aad0*/  F2FP.F16.E4M3.UNPACK_B R4, R4.H1 ;  /* 0x00000004ff04723e */ /* 0x000fe200030006ff */
[C---:B---3--:R-:W-:Y:S01]  /*aae0*/  FMUL R19, R2.reuse, R17 ;  /* 0x0000001102137220 */ /* 0x048fe20000400000 */
[----:B------:R-:W-:Y:S02]  /*aaf0*/  HADD2.F32 R17, -RZ, R3.H0_H0 ;  /* 0x20000003ff117230 */ /* 0x000fe40000004100 */
[----:B----4-:R-:W-:Y:S01]  /*ab00*/  FMUL R12, R2, R12 ;  /* 0x0000000c020c7220 */ /* 0x010fe20000400000 */
[----:B------:R-:W-:Y:S01]  /*ab10*/  FFMA R19, R16, R13, R19 ;  /* 0x0000000d10137223 */ /* 0x000fe20000000013 */
[--C-:B------:R-:W-:Y:S02]  /*ab20*/  HADD2.F32 R13, -RZ, R8.reuse.H0_H0 ;  /* 0x20000008ff0d7230 */ /* 0x100fe40000004100 */
[----:B-----5:R-:W-:Y:S01]  /*ab30*/  FMUL R14, R2, R14 ;  /* 0x0000000e020e7220 */ /* 0x020fe20000400000 */
[----:B------:R-:W-:Y:S01]  /*ab40*/  FFMA R12, R16, R15, R12 ;  /* 0x0000000f100c7223 */ /* 0x000fe2000000000c */
[----:B------:R-:W-:-:S02]  /*ab50*/  HADD2.F32 R15, -RZ, R8.H1_H1 ;  /* 0x30000008ff0f7230 */ /* 0x000fc40000004100 */
[----:B------:R-:W-:Y:S01]  /*ab60*/  FFMA R14, R16, R17, R14 ;  /* 0x00000011100e7223 */ /* 0x000fe2000000000e */
[----:B------:R-:W-:Y:S02]  /*ab70*/  HADD2.F32 R3, -RZ, R3.H1_H1 ;  /* 0x30000003ff037230 */ /* 0x000fe40000004100 */
[C---:B------:R-:W-:Y:S01]  /*ab80*/  FMUL R8, R2.reuse, R20 ;  /* 0x0000001402087220 */ /* 0x040fe20000400000 */
[C---:B------:R-:W-:Y:S01]  /*ab90*/  FMUL R17, R2.reuse, R21 ;  /* 0x0000001502117220 */ /* 0x040fe20000400000 */
[----:B------:R-:W-:Y:S02]  /*aba0*/  FMUL R20, R2, R18 ;  /* 0x0000001202147220 */ /* 0x000fe40000400000 */
[C---:B------:R-:W-:Y:S01]  /*abb0*/  FFMA R18, R16.reuse, R13, R8 ;  /* 0x0000000d10127223 */ /* 0x040fe20000000008 */
[----:B------:R-:W-:Y:S01]  /*abc0*/  F2FP.F16.E4M3.UNPACK_B R8, R5 ;  /* 0x00000005ff08723e */ /* 0x000fe200020006ff */
[----:B------:R-:W-:Y:S01]  /*abd0*/  FFMA R17, R16, R3, R17 ;  /* 0x0000000310117223 */ /* 0x000fe20000000011 */
[----:B------:R-:W-:-:S02]  /*abe0*/  HADD2.F32 R3, -RZ, R4.H0_H0 ;  /* 0x20000004ff037230 */ /* 0x000fc40000004100 */
[----:B------:R-:W-:Y:S01]  /*abf0*/  FFMA R21, R16, R15, R20 ;  /* 0x0000000f10157223 */ /* 0x000fe20000000014 */
[----:B------:R-:W-:Y:S01]  /*ac00*/  HADD2.F32 R13, -RZ, R4.H1_H1 ;  /* 0x30000004ff0d7230 */ /* 0x000fe20000004100 */
[----:B------:R-:W-:Y:S01]  /*ac10*/  F2FP.F16.E4M3.UNPACK_B R5, R5.H1 ;  /* 0x00000005ff05723e */ /* 0x000fe200030006ff */
[C---:B------:R-:W-:Y:S01]  /*ac20*/  FMUL R4, R2.reuse, R31 ;  /* 0x0000001f02047220 */ /* 0x040fe20000400000 */
[C---:B------:R-:W-:Y:S01]  /*ac30*/  FMUL R23, R2.reuse, R23 ;  /* 0x0000001702177220 */ /* 0x040fe20000400000 */
[----:B------:R-:W-:Y:S02]  /*ac40*/  HADD2.F32 R15, -RZ, R8.H0_H0 ;  /* 0x20000008ff0f7230 */ /* 0x000fe40000004100 */
[----:B--2---:R-:W-:Y:S01]  /*ac50*/  FMUL R22, R2, R22 ;  /* 0x0000001602167220 */ /* 0x004fe20000400000 */
[C---:B------:R-:W-:Y:S01]  /*ac60*/  FFMA R20, R16.reuse, R13, R4 ;  /* 0x0000000d10147223 */ /* 0x040fe20000000004 */
[----:B------:R-:W-:Y:S01]  /*ac70*/  FFMA R23, R16, R3, R23 ;  /* 0x0000000310177223 */ /* 0x000fe20000000017 */
[----:B------:R-:W-:-:S02]  /*ac80*/  HADD2.F32 R13, -RZ, R5.H0_H0 ;  /* 0x20000005ff0d7230 */ /* 0x000fc40000004100 */
[----:B------:R-:W-:Y:S01]  /*ac90*/  FFMA R22, R16, R15, R22 ;  /* 0x0000000f10167223 */ /* 0x000fe20000000016 */
[----:B------:R-:W-:Y:S01]  /*aca0*/  HADD2.F32 R3, -RZ, R8.H1_H1 ;  /* 0x30000008ff037230 */ /* 0x000fe20000004100 */
[-C--:B------:R-:W-:Y:S01]  /*acb0*/  F2FP.F16.E4M3.UNPACK_B R4, R6.reuse ;  /* 0x00000006ff04723e */ /* 0x080fe200020006ff */
[----:B------:R-:W-:Y:S02]  /*acc0*/  HADD2.F32 R5, -RZ, R5.H1_H1 ;  /* 0x30000005ff057230 */ /* 0x000fe40000004100 */
[C---:B------:R-:W-:Y:S01]  /*acd0*/  FMUL R15, R2.reuse, R27 ;  /* 0x0000001b020f7220 */ /* 0x040fe20000400000 */
[C---:B------:R-:W-:Y:S01]  /*ace0*/  FMUL R8, R2.reuse, R25 ;  /* 0x0000001902087220 */ /* 0x040fe20000400000 */
[----:B------:R-:W-:Y:S01]  /*acf0*/  F2FP.F16.E4M3.UNPACK_B R6, R6.H1 ;  /* 0x00000006ff06723e */ /* 0x000fe200030006ff */
[----:B------:R-:W-:Y:S01]  /*ad00*/  FMUL R24, R2, R24 ;  /* 0x0000001802187220 */ /* 0x000fe20000400000 */
[C---:B------:R-:W-:Y:S01]  /*ad10*/  FFMA R25, R16.reuse, R3, R15 ;  /* 0x0000000310197223 */ /* 0x040fe2000000000f */
[----:B------:R-:W-:Y:S01]  /*ad20*/  FFMA R8, R16, R13, R8 ;  /* 0x0000000d10087223 */ /* 0x000fe20000000008 */
[----:B------:R-:W-:-:S02]  /*ad30*/  HADD2.F32 R3, -RZ, R4.H0_H0 ;  /* 0x20000004ff037230 */ /* 0x000fc40000004100 */
[----:B------:R-:W-:Y:S01]  /*ad40*/  FFMA R27, R16, R5, R24 ;  /* 0x00000005101b7223 */ /* 0x000fe20000000018 */
[----:B------:R-:W-:Y:S02]  /*ad50*/  HADD2.F32 R5, -RZ, R4.H1_H1 ;  /* 0x30000004ff057230 */ /* 0x000fe40000004100 */
[C---:B------:R-:W-:Y:S01]  /*ad60*/  FMUL R29, R2.reuse, R29 ;  /* 0x0000001d021d7220 */ /* 0x040fe20000400000 */
[--C-:B------:R-:W-:Y:S02]  /*ad70*/  HADD2.F32 R13, -RZ, R6.reuse.H0_H0 ;  /* 0x20000006ff0d7230 */ /* 0x100fe40000004100 */
[C---:B------:R-:W-:Y:S01]  /*ad80*/  FMUL R4, R2.reuse, R30 ;  /* 0x0000001e02047220 */ /* 0x040fe20000400000 */
[----:B------:R-:W-:Y:S02]  /*ad90*/  HADD2.F32 R15, -RZ, R6.H1_H1 ;  /* 0x30000006ff0f7230 */ /* 0x000fe40000004100 */
[C---:B------:R-:W-:Y:S01]  /*ada0*/  FMUL R6, R2.reuse, R28 ;  /* 0x0000001c02067220 */ /* 0x040fe20000400000 */
[----:B------:R-:W-:Y:S01]  /*adb0*/  FMUL R24, R2, R26 ;  /* 0x0000001a02187220 */ /* 0x000fe20000400000 */
[C---:B------:R-:W-:Y:S01]  /*adc0*/  FFMA R3, R16.reuse, R3, R29 ;  /* 0x0000000310037223 */ /* 0x040fe2000000001d */
[C---:B------:R-:W-:Y:S01]  /*add0*/  FFMA R4, R16.reuse, R5, R4 ;  /* 0x0000000510047223 */ /* 0x040fe20000000004 */
[C---:B------:R-:W-:Y:S01]  /*ade0*/  FFMA R6, R16.reuse, R13, R6 ;  /* 0x0000000d10067223 */ /* 0x040fe20000000006 */
[----:B------:R-:W-:Y:S01]  /*adf0*/  FFMA R15, R16, R15, R24 ;  /* 0x0000000f100f7223 */ /* 0x000fe20000000018 */
[----:B------:R-:W-:-:S02]  /*ae00*/  F2FP.SATFINITE.E4M3.F32.PACK_AB_MERGE_C R12, R12, R19, RZ ;  /* 0x000000130c0c723e */ /* 0x000fc400048070ff */
[----:B------:R-:W-:Y:S02]  /*ae10*/  F2FP.SATFINITE.E4M3.F32.PACK_AB_MERGE_C R14, R17, R14, RZ ;  /* 0x0000000e110e723e */ /* 0x000fe400048070ff */
[----:B------:R-:W-:Y:S02]  /*ae20*/  F2FP.SATFINITE.E4M3.F32.PACK_AB_MERGE_C R18, R21, R18, RZ ;  /* 0x000000121512723e */ /* 0x000fe400048070ff */
[----:B------:R-:W-:Y:S02]  /*ae30*/  F2FP.SATFINITE.E4M3.F32.PACK_AB_MERGE_C R20, R20, R23, RZ ;  /* 0x000000171414723e */ /* 0x000fe400048070ff */
[----:B------:R-:W-:Y:S02]  /*ae40*/  F2FP.SATFINITE.E4M3.F32.PACK_AB_MERGE_C R22, R25, R22, RZ ;  /* 0x000000161916723e */ /* 0x000fe400048070ff */
[----:B------:R-:W-:Y:S02]  /*ae50*/  F2FP.SATFINITE.E4M3.F32.PACK_AB_MERGE_C R8, R27, R8, RZ ;  /* 0x000000081b08723e */ /* 0x000fe400048070ff */
[----:B------:R-:W-:-:S02]  /*ae60*/  F2FP.SATFINITE.E4M3.F32.PACK_AB_MERGE_C R4, R4, R3, RZ ;  /* 0x000000030404723e */ /* 0x000fc400048070ff */
[----:B------:R-:W-:Y:S01]  /*ae70*/  F2FP.SATFINITE.E4M3.F32.PACK_AB_MERGE_C R6, R15, R6, RZ ;  /* 0x000000060f06723e */ /* 0x000fe200048070ff */
[----:B------:R-:W-:Y:S06]  /*ae80*/  @P0 BRA `(.L_x_136) ;  /* 0x0000000000040947 */ /* 0x000fec0003800000 */
[----:B------:R-:W-:-:S04]  /*ae90*/  DEPBAR.LE SB0, 0x1 ;  /* 0x000080400000791a */ /* 0x000fc80000000000 */
.L_x_136:
[----:B------:R-:W2:Y:S01]  /*aea0*/  LDL.LU R21, [R1+0xc4] ;  /* 0x0000c40001157983 */ /* 0x000ea20000300800 */
        /* <DEDUP_REMOVED lines=17> */
[----:B----4-:R-:W-:Y:S01]  /*afc0*/  BAR.SYNC.DEFER_BLOCKING 0x1, 0x100 ;  /* 0x0044000000007b1d */ /* 0x010fe20000010000 */
[----:B--2---:R-:W-:-:S05]  /*afd0*/  IADD3 R21, P1, R21, UR50, RZ ;  /* 0x0000003215157c10 */ /* 0x004fca000ff3e0ff */
[----:B------:R3:W-:Y:S01]  /*afe0*/  STL [R1+0xc4], R21 ;  /* 0x0000c41501007387 */ /* 0x0007e20000100800 */
[----:B------:R-:W-:Y:S07]  /*aff0*/  @P0 BRA `(.L_x_138) ;  /* 0x0000000000200947 */ /* 0x000fee0003800000 */
        /* <DEDUP_REMOVED lines=8> */
.L_x_138:
[----:B------:R-:W-:Y:S05]  /*b080*/  BSYNC B0 ;  /* 0x0000000000007941 */ /* 0x000fea0003800000 */
.L_x_137:
[----:B---3--:R-:W2:Y:S01]  /*b090*/  LDL.LU R20, [R1+0xc8] ;  /* 0x0000c80001147983 */ /* 0x008ea20000300800 */
[----:B------:R-:W-:Y:S01]  /*b0a0*/  ULDC.64 UR4, c[0x0][0x8f8] ;  /* 0x00023e0000047ab9 */ /* 0x000fe20000000a00 */
[----:B------:R-:W-:Y:S01]  /*b0b0*/  UMOV UR41, 0xffffffff ;  /* 0xffffffff00297882 */ /* 0x000fe20000000000 */
[----:B------:R-:W-:Y:S01]  /*b0c0*/  ISETP.GE.U32.AND P0, PT, R21, UR4, PT ;  /* 0x0000000415007c0c */ /* 0x000fe2000bf06070 */
[----:B------:R-:W-:Y:S01]  /*b0d0*/  UMOV UR43, 0xffffffff ;  /* 0xffffffff002b7882 */ /* 0x000fe20000000000 */
[----:B------:R-:W-:Y:S02]  /*b0e0*/  PRMT R3, RZ, 0x7610, R3 ;  /* 0x00007610ff037816 */ /* 0x000fe40000000003 */
[----:B------:R-:W-:Y:S02]  /*b0f0*/  MOV R4, 0xffffffff ;  /* 0xffffffff00047802 */ /* 0x000fe40000000f00 */
[----:B--2---:R-:W-:-:S04]  /*b100*/  IADD3.X R20, R20, UR39, RZ, P1, !PT ;  /* 0x0000002714147c10 */ /* 0x004fc80008ffe4ff */
[----:B------:R-:W-:Y:S01]  /*b110*/  ISETP.GE.U32.AND.EX P0, PT, R20, UR5, PT, P0 ;  /* 0x0000000514007c0c */ /* 0x000fe2000bf06100 */
[----:B------:R2:W-:-:S12]  /*b120*/  STL [R1+0xc8], R20 ;  /* 0x0000c81401007387 */ /* 0x0005d80000100800 */
[----:B--2---:R-:W-:Y:S05]  /*b130*/  @P0 BRA `(.L_x_139) ;  /* 0x0000000400740947 */ /* 0x004fea0003800000 */
[----:B------:R-:W2:Y:S01]  /*b140*/  LDC.64 R12, c[0x0][0x8d0] ;  /* 0x00023400ff0c7b82 */ /* 0x000ea20000000a00 */
[----:B------:R-:W3:Y:S01]  /*b150*/  S2R R17, SR_CTAID.X ;  /* 0x0000000000117919 */ /* 0x000ee20000002500 */
[----:B------:R-:W-:Y:S01]  /*b160*/  IMAD.MOV.U32 R8, RZ, RZ, R21 ;  /* 0x000000ffff087224 */ /* 0x000fe200078e0015 */
[----:B------:R-:W-:-:S05]  /*b170*/  MOV R9, R20 ;  /* 0x0000001400097202 */ /* 0x000fca0000000f00 */
[----:B------:R-:W4:Y:S08]  /*b180*/  LDC R14, c[0x0][0x8d8] ;  /* 0x00023600ff0e7b82 */ /* 0x000f300000000800 */
[----:B------:R-:W1:Y:S01]  /*b190*/  LDC.64 R18, c[0x0][0x8c8] ;  /* 0x00023200ff127b82 */ /* 0x000e620000000a00 */
[----:B--2---:R-:W-:-:S04]  /*b1a0*/  ISETP.NE.U32.AND P0, PT, R12, RZ, PT ;  /* 0x000000ff0c00720c */ /* 0x004fc80003f05070 */
[----:B------:R-:W-:-:S13]  /*b1b0*/  ISETP.NE.AND.EX P0, PT, R13, RZ, PT, P0 ;  /* 0x000000ff0d00720c */ /* 0x000fda0003f05300 */
[----:B-1-34-:R-:W-:Y:S05]  /*b1c0*/  @!P0 BRA `(.L_x_140) ;  /* 0x0000000000288947 */ /* 0x01afea0003800000 */
[----:B------:R-:W1:Y:S02]  /*b1d0*/  LDC R3, c[0x0][0x8dc] ;  /* 0x00023700ff037b82 */ /* 0x000e640000000800 */
[----:B-1----:R-:W-:-:S05]  /*b1e0*/  IADD3 R3, P0, R21, R3, RZ ;  /* 0x0000000315037210 */ /* 0x002fca0007f1e0ff */
        /* <DEDUP_REMOVED lines=8> */
.L_x_140:
[----:B------:R-:W1:Y:S01]  /*b270*/  S2R R15, SR_CTAID.Y ;  /* 0x00000000000f7919 */ /* 0x000e620000002600 */
[-C--:B------:R-:W-:Y:S01]  /*b280*/  SHF.R.U64 R29, R8, R14.reuse, R9 ;  /* 0x0000000e081d7219 */ /* 0x080fe20000001209 */
[----:B------:R-:W-:Y:S01]  /*b290*/  IMAD.MOV.U32 R4, RZ, RZ, R21 ;  /* 0x000000ffff047224 */ /* 0x000fe200078e0015 */
[----:B------:R-:W2:Y:S01]  /*b2a0*/  LDC R8, c[0x0][0x8c0] ;  /* 0x00023000ff087b82 */ /* 0x000ea20000000800 */
[----:B------:R-:W-:Y:S01]  /*b2b0*/  SHF.R.U32.HI R3, RZ, R14, R9 ;  /* 0x0000000eff037219 */ /* 0x000fe20000011609 */
[----:B------:R-:W-:Y:S01]  /*b2c0*/  ULDC UR4, c[0x0][0x150] ;  /* 0x0000540000047ab9 */ /* 0x000fe20000000800 */
[----:B------:R-:W-:Y:S02]  /*b2d0*/  IADD3 R7, P0, RZ, -R29, RZ ;  /* 0x8000001dff077210 */ /* 0x000fe40007f1e0ff */
[----:B------:R-:W-:Y:S02]  /*b2e0*/  MOV R5, R20 ;  /* 0x0000001400057202 */ /* 0x000fe40000000f00 */
[----:B------:R-:W-:Y:S01]  /*b2f0*/  IADD3.X R3, RZ, ~R3, RZ, P0, !PT ;  /* 0x80000003ff037210 */ /* 0x000fe200007fe4ff */
[----:B------:R-:W3:Y:S01]  /*b300*/  LDC.64 R20, c[0x0][0x8e8] ;  /* 0x00023a00ff147b82 */ /* 0x000ee20000000a00 */
[----:B------:R-:W-:Y:S01]  /*b310*/  I2FP.F32.U32 R9, R17 ;  /* 0x0000001100097245 */ /* 0x000fe20000201000 */
[----:B------:R-:W-:-:S04]  /*b320*/  IMAD.WIDE.U32 R4, R7, R18, R4 ;  /* 0x0000001207047225 */ /* 0x000fc800078e0004 */
[----:B------:R-:W-:Y:S02]  /*b330*/  IMAD R6, R3, R18, RZ ;  /* 0x0000001203067224 */ /* 0x000fe400078e02ff */
[----:B------:R-:W-:Y:S01]  /*b340*/  FMUL R9, R9, UR4 ;  /* 0x0000000409097c20 */ /* 0x000fe20008400000 */
[----:B------:R-:W4:Y:S01]  /*b350*/  LDC R18, c[0x0][0x8b0] ;  /* 0x00022c00ff127b82 */ /* 0x000f220000000800 */
[----:B------:R-:W-:Y:S01]  /*b360*/  ULDC UR4, c[0x0][0x154] ;  /* 0x0000550000047ab9 */ /* 0x000fe20000000800 */
[----:B------:R-:W-:-:S03]  /*b370*/  IMAD R3, R7, R19, R6 ;  /* 0x0000001307037224 */ /* 0x000fc600078e0206 */
[----:B------:R-:W5:Y:S01]  /*b380*/  F2I.U32.TRUNC.NTZ R9, R9 ;  /* 0x0000000900097305 */ /* 0x000f62000020f000 */
[----:B------:R-:W-:Y:S02]  /*b390*/  IMAD.IADD R3, R5, 0x1, R3 ;  /* 0x0000000105037824 */ /* 0x000fe400078e0203 */
[----:B------:R-:W4:Y:S03]  /*b3a0*/  LDC R13, c[0x0][0x900] ;  /* 0x00024000ff0d7b82 */ /* 0x000f260000000800 */
[-CC-:B--2---:R-:W-:Y:S02]  /*b3b0*/  SHF.R.U64 R14, R4, R8.reuse, R3.reuse ;  /* 0x00000008040e7219 */ /* 0x184fe40000001203 */
[----:B-1----:R-:W-:Y:S02]  /*b3c0*/  I2FP.F32.U32 R4, R15 ;  /* 0x0000000f00047245 */ /* 0x002fe40000201000 */
[----:B------:R-:W-:Y:S01]  /*b3d0*/  SHF.R.U32.HI R3, RZ, R8, R3 ;  /* 0x00000008ff037219 */ /* 0x000fe20000011603 */
[----:B------:R-:W1:Y:S01]  /*b3e0*/  LDC R6, c[0x0][0x144] ;  /* 0x00005100ff067b82 */ /* 0x000e620000000800 */
[----:B---3--:R-:W-:Y:S01]  /*b3f0*/  ISETP.NE.U32.AND P0, PT, R20, RZ, PT ;  /* 0x000000ff1400720c */ /* 0x008fe20003f05070 */
[----:B------:R-:W-:Y:S01]  /*b400*/  FMUL R7, R4, UR4 ;  /* 0x0000000404077c20 */ /* 0x000fe20008400000 */
[----:B------:R-:W-:Y:S01]  /*b410*/  IMAD.MOV.U32 R4, RZ, RZ, -0x1 ;  /* 0xffffffffff047424 */ /* 0x000fe200078e00ff */
[----:B-----5:R-:W-:-:S02]  /*b420*/  IADD3 R9, -R9, RZ, RZ ;  /* 0x000000ff09097210 */ /* 0x020fc40007ffe1ff */
[----:B------:R-:W-:Y:S01]  /*b430*/  ISETP.NE.AND.EX P0, PT, R21, RZ, PT, P0 ;  /* 0x000000ff1500720c */ /* 0x000fe20003f05300 */
[----:B------:R2:W3:Y:S01]  /*b440*/  F2I.U32.TRUNC.NTZ R19, R7 ;  /* 0x0000000700137305 */ /* 0x0004e2000020f000 */
[----:B------:R-:W2:Y:S01]  /*b450*/  LDC R22, c[0x0][0x148] ;  /* 0x00005200ff167b82 */ /* 0x000ea20000000800 */
[-CC-:B----4-:R-:W-:Y:S02]  /*b460*/  SHF.R.U64 R12, R14, R18.reuse, R3.reuse ;  /* 0x000000120e0c7219 */ /* 0x190fe40000001203 */
[----:B------:R-:W-:-:S05]  /*b470*/  SHF.R.U32.HI R3, RZ, R18, R3 ;  /* 0x00000012ff037219 */ /* 0x000fca0000011603 */
[----:B------:R-:W4:Y:S01]  /*b480*/  LDC R23, c[0x0][0x8a8] ;  /* 0x00022a00ff177b82 */ /* 0x000f220000000800 */
[-C--:B------:R-:W-:Y:S02]  /*b490*/  SHF.L.U32 R4, R4, R13.reuse, RZ ;  /* 0x0000000d04047219 */ /* 0x080fe400000006ff */
[-CC-:B------:R-:W-:Y:S02]  /*b4a0*/  SHF.R.U64 R18, R12, R13.reuse, R3.reuse ;  /* 0x0000000d0c127219 */ /* 0x180fe40000001203 */
[----:B------:R-:W-:Y:S02]  /*b4b0*/  LOP3.LUT R25, RZ, R4, RZ, 0x33, !PT ;  /* 0x00000004ff197212 */ /* 0x000fe400078e33ff */
[----:B------:R-:W-:Y:S01]  /*b4c0*/  SHF.R.U32.HI R5, RZ, R13, R3 ;  /* 0x0000000dff057219 */ /* 0x000fe20000011603 */
[----:B------:R-:W2:Y:S01]  /*b4d0*/  LDC R24, c[0x0][0x8f0] ;  /* 0x00023c00ff187b82 */ /* 0x000ea20000000800 */
[----:B-1----:R-:W-:Y:S01]  /*b4e0*/  IMAD R17, R6, R9, R17 ;  /* 0x0000000906117224 */ /* 0x002fe200078e0211 */
[----:B------:R-:W-:-:S02]  /*b4f0*/  SHF.L.U32 R27, R0, R13, RZ ;  /* 0x0000000d001b7219 */ /* 0x000fc400000006ff */
[----:B------:R-:W-:-:S04]  /*b500*/  MOV R4, R18 ;  /* 0x0000001200047202 */ /* 0x000fc80000000f00 */
[----:B------:R-:W1:Y:S08]  /*b510*/  LDC R26, c[0x0][0x8e0] ;  /* 0x00023800ff1a7b82 */ /* 0x000e700000000800 */
[----:B------:R-:W1:Y:S01]  /*b520*/  LDC R28, c[0x0][0x8b8] ;  /* 0x00022e00ff1c7b82 */ /* 0x000e620000000800 */
[----:B---3--:R-:W-:Y:S05]  /*b530*/  @!P0 BRA `(.L_x_141) ;  /* 0x0000000000288947 */ /* 0x008fea0003800000 */
[----:B------:R-:W3:Y:S02]  /*b540*/  LDC R3, c[0x0][0x8f4] ;  /* 0x00023d00ff037b82 */ /* 0x000ee40000000800 */
[----:B---3--:R-:W-:-:S05]  /*b550*/  IADD3 R3, P0, R18, R3, RZ ;  /* 0x0000000312037210 */ /* 0x008fca0007f1e0ff */
[----:B------:R-:W-:-:S04]  /*b560*/  IMAD.X R13, RZ, RZ, R5, P0 ;  /* 0x000000ffff0d7224 */ /* 0x000fc800000e0605 */
[----:B------:R-:W-:-:S04]  /*b570*/  IMAD.WIDE.U32 R4, R13, R20, RZ ;  /* 0x000000140d047225 */ /* 0x000fc800078e00ff */
[----:B--2---:R-:W-:-:S04]  /*b580*/  IMAD.WIDE.U32 R6, P0, R3, R21, R4 ;  /* 0x0000001503067225 */ /* 0x004fc80007800004 */
[----:B------:R-:W-:Y:S01]  /*b590*/  IMAD.WIDE.U32 R4, R3, R20, RZ ;  /* 0x0000001403047225 */ /* 0x000fe200078e00ff */
[----:B------:R-:W-:-:S03]  /*b5a0*/  IADD3.X R9, RZ, RZ, RZ, P0, !PT ;  /* 0x000000ffff097210 */ /* 0x000fc600007fe4ff */
[----:B------:R-:W-:Y:S01]  /*b5b0*/  IMAD.MOV.U32 R8, RZ, RZ, R7 ;  /* 0x000000ffff087224 */ /* 0x000fe200078e0007 */
[----:B------:R-:W-:-:S05]  /*b5c0*/  IADD3 RZ, P0, R5, R6, RZ ;  /* 0x0000000605ff7210 */ /* 0x000fca0007f1e0ff */
[----:B------:R-:W-:-:S08]  /*b5d0*/  IMAD.WIDE.U32.X R4, R13, R21, R8, P0 ;  /* 0x000000150d047225 */ /* 0x000fd000000e0408 */
.L_x_141:
[----:B------:R-:W3:Y:S01]  /*b5e0*/  LDC R3, c[0x0][0x904] ;  /* 0x00024100ff037b82 */ /* 0x000ee20000000800 */
[----:B--2---:R-:W-:Y:S02]  /*b5f0*/  SHF.R.U64 R0, R4, R24, R5 ;  /* 0x0000001804007219 */ /* 0x004fe40000001205 */
[----:B------:R-:W-:Y:S02]  /*b600*/  LOP3.LUT R7, R12, R25, RZ, 0xc0, !PT ;  /* 0x000000190c077212 */ /* 0x000fe400078ec0ff */
[----:B------:R-:W-:Y:S02]  /*b610*/  IADD3 R19, -R19, RZ, RZ ;  /* 0x000000ff13137210 */ /* 0x000fe40007ffe1ff */
[----:B----4-:R-:W-:Y:S01]  /*b620*/  IADD3 R5, R23, -0x1, RZ ;  /* 0xffffffff17057810 */ /* 0x010fe20007ffe0ff */
[----:B------:R-:W-:Y:S01]  /*b630*/  IMAD R4, R27, R0, R7 ;  /* 0x000000001b047224 */ /* 0x000fe200078e0207 */
[----:B------:R-:W-:Y:S02]  /*b640*/  R2UR UR43, R29 ;  /* 0x000000001d2b72ca */ /* 0x000fe400000e0000 */
[----:B------:R-:W-:-:S02]  /*b650*/  LOP3.LUT R5, R14, R5, RZ, 0xc0, !PT ;  /* 0x000000050e057212 */ /* 0x000fc400078ec0ff */
[----:B---3--:R-:W-:Y:S01]  /*b660*/  ISETP.NE.AND P0, PT, R3, 0x1, PT ;  /* 0x000000010300780c */ /* 0x008fe20003f05270 */
[----:B------:R-:W-:-:S04]  /*b670*/  IMAD.MOV R3, RZ, RZ, -R0 ;  /* 0x000000ffff037224 */ /* 0x000fc800078e0a00 */
[----:B-1----:R-:W-:-:S04]  /*b680*/  IMAD R0, R3, R26, R18 ;  /* 0x0000001a03007224 */ /* 0x002fc800078e0212 */
[----:B------:R-:W-:-:S04]  /*b690*/  IMAD R3, R0, R23, R5 ;  /* 0x0000001700037224 */ /* 0x000fc800078e0205 */
[----:B------:R-:W-:-:S04]  /*b6a0*/  @P0 IMAD R17, R22, R19, R15 ;  /* 0x0000001316110224 */ /* 0x000fc800078e020f */
[----:B------:R-:W-:-:S05]  /*b6b0*/  IMAD R4, R4, R28, R17 ;  /* 0x0000001c04047224 */ /* 0x000fca00078e0211 */
[----:B------:R-:W-:Y:S02]  /*b6c0*/  SEL R0, R3, R4, !P0 ;  /* 0x0000000403007207 */ /* 0x000fe40004000000 */
[----:B------:R-:W-:Y:S02]  /*b6d0*/  SEL R4, R4, R3, !P0 ;  /* 0x0000000304047207 */ /* 0x000fe40004000000 */
[----:B------:R-:W-:Y:S02]  /*b6e0*/  R2UR UR41, R0 ;  /* 0x00000000002972ca */ /* 0x000fe400000e0000 */
[----:B------:R-:W-:-:S04]  /*b6f0*/  MOV R0, 0x1 ;  /* 0x0000000100007802 */ /* 0x000fc80000000f00 */
[----:B------:R-:W-:-:S09]  /*b700*/  PRMT R3, R0, 0x7610, R3 ;  /* 0x0000761000037816 */ /* 0x000fd20000000003 */
.L_x_139:
[----:B------:R-:W-:Y:S01]  /*b710*/  UIADD3 UR44, UR56, UR44, URZ ;  /* 0x0000002c382c7290 */ /* 0x000fe2000fffe03f */
[----:B------:R2:W-:Y:S01]  /*b720*/  STL [R1+0xb8], R10 ;  /* 0x0000b80a01007387 */ /* 0x0005e20000100800 */
[----:B------:R-:W-:Y:S02]  /*b730*/  LOP3.LUT P0, RZ, R3, 0xff, RZ, 0xc0, !PT ;  /* 0x000000ff03ff7812 */ /* 0x000fe4000780c0ff */
[----:B------:R-:W-:Y:S01]  /*b740*/  USHF.R.U32.HI UR4, URZ, 0x3, UR44 ;  /* 0x000000033f047899 */ /* 0x000fe2000801162c */
[----:B------:R2:W-:Y:S01]  /*b750*/  STL [R1+0xb4], R11 ;  /* 0x0000b40b01007387 */ /* 0x0005e20000100800 */
[----:B------:R-:W-:Y:S02]  /*b760*/  UISETP.GT.U32.AND UP0, UPT, UR44, 0x7, UPT ;  /* 0x000000072c00788c */ /* 0x000fe4000bf04070 */
[----:B------:R-:W-:Y:S02]  /*b770*/  ULOP3.LUT UR4, UR4, 0x1, URZ, 0xc0, !UPT ;  /* 0x0000000104047892 */ /* 0x000fe4000f8ec03f */
[----:B------:R-:W-:-:S02]  /*b780*/  UISETP.LT.U32.AND UP1, UPT, UR56, 0x8, UP0 ;  /* 0x000000083800788c */ /* 0x000fc40008721070 */
[----:B------:R-:W-:Y:S02]  /*b790*/  UISETP.NE.U32.AND UP2, UPT, UR4, 0x1, UPT ;  /* 0x000000010400788c */ /* 0x000fe4000bf45070 */
[----:B------:R-:W-:Y:S02]  /*b7a0*/  USEL UR5, URZ, 0x1, !UP1 ;  /* 0x000000013f057887 */ /* 0x000fe4000c800000 */
[----:B------:R-:W-:Y:S02]  /*b7b0*/  UISETP.GT.U32.AND UP0, UPT, UR56, 0x7, !UP2 ;  /* 0x000000073800788c */ /* 0x000fe4000d704070 */
[----:B------:R-:W-:Y:S02]  /*b7c0*/  ULOP3.LUT UR44, UR44, 0x7, URZ, 0xc0, !UPT ;  /* 0x000000072c2c7892 */ /* 0x000fe4000f8ec03f */
[----:B------:R-:W-:-:S04]  /*b7d0*/  USEL UR4, URZ, 0x1, !UP0 ;  /* 0x000000013f047887 */ /* 0x000fc8000c000000 */
[----:B------:R-:W-:Y:S01]  /*b7e0*/  ULOP3.LUT UR36, UR4, UR36, UR5, 0x96, !UPT ;  /* 0x0000002404247292 */ /* 0x000fe2000f8e9605 */
[----:B--2---:R-:W-:Y:S11]  /*b7f0*/  @P0 BRA `(.L_x_142) ;  /* 0xffffff6000080947 */ /* 0x004ff6000383ffff */
[----:B------:R-:W-:-:S04]  /*b800*/  DEPBAR.LE SB0, 0x0 ;  /* 0x000080000000791a */ /* 0x000fc80000000000 */
[----:B------:R-:W-:Y:S05]  /*b810*/  EXIT ;  /* 0x000000000000794d */ /* 0x000fea0003800000 */
.L_x_12:
[----:B------:R-:W3:Y:S01]  /*b820*/  LDL R23, [R1+0xc4] ;  /* 0x0000c40001177983 */ /* 0x000ee20000100800 */
[----:B------:R-:W-:-:S03]  /*b830*/  ULDC.64 UR4, c[0x0][0x8f8] ;  /* 0x00023e0000047ab9 */ /* 0x000fc60000000a00 */
[----:B------:R-:W4:Y:S01]  /*b840*/  LDL R26, [R1+0xc8] ;  /* 0x0000c800011a7983 */ /* 0x000f220000100800 */
[----:B------:R-:W-:Y:S01]  /*b850*/  PRMT R9, RZ, 0x7610, R9 ;  /* 0x00007610ff097816 */ /* 0x000fe20000000009 */
[----:B------:R-:W-:Y:S01]  /*b860*/  IMAD.MOV.U32 R5, RZ, RZ, -0x1 ;  /* 0xffffffffff057424 */ /* 0x000fe200078e00ff */
[----:B-1----:R-:W-:Y:S02]  /*b870*/  MOV R12, 0xffffffff ;  /* 0xffffffff000c7802 */ /* 0x002fe40000000f00 */
[----:B------:R-:W-:Y:S02]  /*b880*/  MOV R4, 0xffffffff ;  /* 0xffffffff00047802 */ /* 0x000fe40000000f00 */
[----:B---3--:R-:W-:-:S04]  /*b890*/  ISETP.GE.U32.AND P0, PT, R23, UR4, PT ;  /* 0x0000000417007c0c */ /* 0x008fc8000bf06070 */
[----:B----4-:R-:W-:-:S13]  /*b8a0*/  ISETP.GE.U32.AND.EX P0, PT, R26, UR5, PT, P0 ;  /* 0x000000051a007c0c */ /* 0x010fda000bf06100 */
[----:B------:R-:W-:Y:S05]  /*b8b0*/  @P0 BRA `(.L_x_143) ;  /* 0x0000000400340947 */ /* 0x000fea0003800000 */
[----:B------:R-:W1:Y:S01]  /*b8c0*/  LDC.64 R18, c[0x0][0x8d0] ;  /* 0x00023400ff127b82 */ /* 0x000e620000000a00 */
[----:B------:R-:W-:Y:S01]  /*b8d0*/  MOV R12, R23 ;  /* 0x00000017000c7202 */ /* 0x000fe20000000f00 */
[----:B------:R-:W-:-:S06]  /*b8e0*/  IMAD.MOV.U32 R13, RZ, RZ, R26 ;  /* 0x000000ffff0d7224 */ /* 0x000fcc00078e001a */
[----:B------:R-:W3:Y:S08]  /*b8f0*/  LDC R14, c[0x0][0x8d8] ;  /* 0x00023600ff0e7b82 */ /* 0x000ef00000000800 */
[----:B------:R-:W4:Y:S01]  /*b900*/  LDC.64 R20, c[0x0][0x8c8] ;  /* 0x00023200ff147b82 */ /* 0x000f220000000a00 */
[----:B-1----:R-:W-:-:S04]  /*b910*/  ISETP.NE.U32.AND P0, PT, R18, RZ, PT ;  /* 0x000000ff1200720c */ /* 0x002fc80003f05070 */
[----:B------:R-:W-:-:S13]  /*b920*/  ISETP.NE.AND.EX P0, PT, R19, RZ, PT, P0 ;  /* 0x000000ff1300720c */ /* 0x000fda0003f05300 */
[----:B---34-:R-:W-:Y:S05]  /*b930*/  @!P0 BRA `(.L_x_144) ;  /* 0x0000000000288947 */ /* 0x018fea0003800000 */
[----:B------:R-:W1:Y:S02]  /*b940*/  LDC R4, c[0x0][0x8dc] ;  /* 0x00023700ff047b82 */ /* 0x000e640000000800 */
[----:B-1----:R-:W-:-:S04]  /*b950*/  IADD3 R9, P0, R23, R4, RZ ;  /* 0x0000000417097210 */ /* 0x002fc80007f1e0ff */
[----:B------:R-:W-:-:S05]  /*b960*/  IADD3.X R17, RZ, R26, RZ, P0, !PT ;  /* 0x0000001aff117210 */ /* 0x000fca00007fe4ff */
[----:B------:R-:W-:-:S04]  /*b970*/  IMAD.WIDE.U32 R4, R17, R18, RZ ;  /* 0x0000001211047225 */ /* 0x000fc800078e00ff */
[----:B------:R-:W-:-:S04]  /*b980*/  IMAD.WIDE.U32 R10, P0, R9, R19, R4 ;  /* 0x00000013090a7225 */ /* 0x000fc80007800004 */
[----:B------:R-:W-:Y:S01]  /*b990*/  IMAD.WIDE.U32 R4, R9, R18, RZ ;  /* 0x0000001209047225 */ /* 0x000fe200078e00ff */
[----:B------:R-:W-:-:S03]  /*b9a0*/  IADD3.X R13, RZ, RZ, RZ, P0, !PT ;  /* 0x000000ffff0d7210 */ /* 0x000fc600007fe4ff */
[----:B------:R-:W-:Y:S01]  /*b9b0*/  IMAD.MOV.U32 R12, RZ, RZ, R11 ;  /* 0x000000ffff0c7224 */ /* 0x000fe200078e000b */
[----:B------:R-:W-:-:S05]  /*b9c0*/  IADD3 RZ, P0, R5, R10, RZ ;  /* 0x0000000a05ff7210 */ /* 0x000fca0007f1e0ff */
[----:B------:R-:W-:-:S08]  /*b9d0*/  IMAD.WIDE.U32.X R12, R17, R19, R12, P0 ;  /* 0x00000013110c7225 */ /* 0x000fd000000e040c */
.L_x_144:
[----:B------:R-:W1:Y:S01]  /*b9e0*/  LDC.64 R24, c[0x0][0x8e8] ;  /* 0x00023a00ff187b82 */ /* 0x000e620000000a00 */
[-CC-:B------:R-:W-:Y:S01]  /*b9f0*/  SHF.R.U64 R18, R12, R14.reuse, R13.reuse ;  /* 0x0000000e0c127219 */ /* 0x180fe2000000120d */
[----:B------:R-:W-:Y:S01]  /*ba00*/  ULDC UR4, c[0x0][0x900] ;  /* 0x0002400000047ab9 */ /* 0x000fe20000000800 */
[----:B------:R-:W-:Y:S02]  /*ba10*/  SHF.R.U32.HI R4, RZ, R14, R13 ;  /* 0x0000000eff047219 */ /* 0x000fe4000001160d */
[----:B------:R-:W-:-:S03]  /*ba20*/  IADD3 R9, P0, RZ, -R18, RZ ;  /* 0x80000012ff097210 */ /* 0x000fc60007f1e0ff */
[----:B------:R-:W3:Y:S01]  /*ba30*/  LDC R12, c[0x0][0x8c0] ;  /* 0x00023000ff0c7b82 */ /* 0x000ee20000000800 */
[----:B------:R-:W-:Y:S02]  /*ba40*/  IADD3.X R5, RZ, ~R4, RZ, P0, !PT ;  /* 0x80000004ff057210 */ /* 0x000fe400007fe4ff */
[----:B------:R-:W-:-:S03]  /*ba50*/  MOV R4, R23 ;  /* 0x0000001700047202 */ /* 0x000fc60000000f00 */
[-C--:B------:R-:W-:Y:S02]  /*ba60*/  IMAD R10, R5, R20.reuse, RZ ;  /* 0x00000014050a7224 */ /* 0x080fe400078e02ff */
[----:B------:R-:W4:Y:S01]  /*ba70*/  LDC R22, c[0x0][0x8b0] ;  /* 0x00022c00ff167b82 */ /* 0x000f220000000800 */
[----:B------:R-:W-:Y:S02]  /*ba80*/  IMAD.MOV.U32 R5, RZ, RZ, R26 ;  /* 0x000000ffff057224 */ /* 0x000fe400078e001a */
[----:B------:R-:W-:-:S05]  /*ba90*/  IMAD.WIDE.U32 R4, R9, R20, R4 ;  /* 0x0000001409047225 */ /* 0x000fca00078e0004 */
[----:B------:R-:W2:Y:S01]  /*baa0*/  LDC R23, c[0x0][0x8f0] ;  /* 0x00023c00ff177b82 */ /* 0x000ea20000000800 */
[----:B------:R-:W-:Y:S01]  /*bab0*/  IMAD R9, R9, R21, R10 ;  /* 0x0000001509097224 */ /* 0x000fe200078e020a */
[----:B-1----:R-:W-:-:S04]  /*bac0*/  ISETP.NE.U32.AND P0, PT, R24, RZ, PT ;  /* 0x000000ff1800720c */ /* 0x002fc80003f05070 */
[----:B------:R-:W-:Y:S02]  /*bad0*/  IADD3 R5, R5, R9, RZ ;  /* 0x0000000905057210 */ /* 0x000fe40007ffe0ff */
[----:B------:R-:W1:Y:S01]  /*bae0*/  LDC R21, c[0x0][0x8a8] ;  /* 0x00022a00ff157b82 */ /* 0x000e620000000800 */
[----:B------:R-:W-:Y:S02]  /*baf0*/  ISETP.NE.AND.EX P0, PT, R25, RZ, PT, P0 ;  /* 0x000000ff1900720c */ /* 0x000fe40003f05300 */
[-CC-:B---3--:R-:W-:Y:S02]  /*bb00*/  SHF.R.U64 R14, R4, R12.reuse, R5.reuse ;  /* 0x0000000c040e7219 */ /* 0x188fe40000001205 */
[----:B------:R-:W-:-:S03]  /*bb10*/  SHF.R.U32.HI R5, RZ, R12, R5 ;  /* 0x0000000cff057219 */ /* 0x000fc60000011605 */
[----:B------:R-:W3:Y:S01]  /*bb20*/  LDC R26, c[0x0][0x8e0] ;  /* 0x00023800ff1a7b82 */ /* 0x000ee20000000800 */
[-CC-:B----4-:R-:W-:Y:S02]  /*bb30*/  SHF.R.U64 R19, R14, R22.reuse, R5.reuse ;  /* 0x000000160e137219 */ /* 0x190fe40000001205 */
[----:B------:R-:W-:Y:S02]  /*bb40*/  SHF.R.U32.HI R4, RZ, R22, R5 ;  /* 0x00000016ff047219 */ /* 0x000fe40000011605 */
[----:B------:R-:W-:Y:S02]  /*bb50*/  MOV R5, 0xffffffff ;  /* 0xffffffff00057802 */ /* 0x000fe40000000f00 */
[--C-:B------:R-:W-:Y:S01]  /*bb60*/  SHF.R.U64 R20, R19, UR4, R4.reuse ;  /* 0x0000000413147c19 */ /* 0x100fe20008001204 */
[----:B------:R-:W4:Y:S01]  /*bb70*/  LDC R27, c[0x0][0x8b8] ;  /* 0x00022e00ff1b7b82 */ /* 0x000f220000000800 */
[----:B------:R-:W-:Y:S02]  /*bb80*/  SHF.L.U32 R9, R5, UR4, RZ ;  /* 0x0000000405097c19 */ /* 0x000fe400080006ff */
[----:B------:R-:W-:Y:S01]  /*bb90*/  SHF.R.U32.HI R5, RZ, UR4, R4 ;  /* 0x00000004ff057c19 */ /* 0x000fe20008011604 */
[----:B------:R-:W-:Y:S01]  /*bba0*/  IMAD.MOV.U32 R4, RZ, RZ, R20 ;  /* 0x000000ffff047224 */ /* 0x000fe200078e0014 */
[----:B------:R-:W-:Y:S01]  /*bbb0*/  LOP3.LUT R22, RZ, R9, RZ, 0x33, !PT ;  /* 0x00000009ff167212 */ /* 0x000fe200078e33ff */
[----:B--2---:R-:W-:Y:S06]  /*bbc0*/  @!P0 BRA `(.L_x_145) ;  /* 0x0000000000288947 */ /* 0x004fec0003800000 */
[----:B------:R-:W2:Y:S02]  /*bbd0*/  LDC R9, c[0x0][0x8f4] ;  /* 0x00023d00ff097b82 */ /* 0x000ea40000000800 */
[----:B--2---:R-:W-:-:S04]  /*bbe0*/  IADD3 R9, P0, R20, R9, RZ ;  /* 0x0000000914097210 */ /* 0x004fc80007f1e0ff */
        /* <DEDUP_REMOVED lines=8> */
.L_x_145:
[----:B------:R-:W2:Y:S01]  /*bc70*/  LDC R9, c[0x0][0x904] ;  /* 0x00024100ff097b82 */ /* 0x000ea20000000800 */
[----:B------:R-:W-:Y:S01]  /*bc80*/  SHF.R.U64 R5, R4, R23, R5 ;  /* 0x0000001704057219 */ /* 0x000fe20000001205 */
[----:B------:R-:W-:Y:S01]  /*bc90*/  USHF.L.U32 UR4, UR38, UR4, URZ ;  /* 0x0000000426047299 */ /* 0x000fe2000800063f */
[----:B------:R-:W-:Y:S02]  /*bca0*/  LOP3.LUT R4, R19, R22, RZ, 0xc0, !PT ;  /* 0x0000001613047212 */ /* 0x000fe400078ec0ff */
[----:B------:R-:W-:-:S03]  /*bcb0*/  IADD3 R7, -R5, RZ, RZ ;  /* 0x000000ff05077210 */ /* 0x000fc60007ffe1ff */
[----:B------:R-:W-:Y:S02]  /*bcc0*/  IMAD R5, R5, UR4, R4 ;  /* 0x0000000405057c24 */ /* 0x000fe4000f8e0204 */
[----:B---3--:R-:W-:Y:S01]  /*bcd0*/  IMAD R4, R7, R26, R20 ;  /* 0x0000001a07047224 */ /* 0x008fe200078e0214 */
[----:B--2---:R-:W-:Y:S02]  /*bce0*/  ISETP.NE.AND P0, PT, R9, 0x1, PT ;  /* 0x000000010900780c */ /* 0x004fe40003f05270 */
[----:B-1----:R-:W-:-:S04]  /*bcf0*/  IADD3 R9, R21, -0x1, RZ ;  /* 0xffffffff15097810 */ /* 0x002fc80007ffe0ff */
[----:B------:R-:W-:-:S05]  /*bd00*/  LOP3.LUT R9, R14, R9, RZ, 0xc0, !PT ;  /* 0x000000090e097212 */ /* 0x000fca00078ec0ff */
[----:B------:R-:W-:Y:S01]  /*bd10*/  IMAD R7, R4, R21, R9 ;  /* 0x0000001504077224 */ /* 0x000fe200078e0209 */
[----:B------:R-:W-:Y:S01]  /*bd20*/  MOV R4, R18 ;  /* 0x0000001200047202 */ /* 0x000fe20000000f00 */
[----:B------:R-:W-:-:S04]  /*bd30*/  @P0 IMAD R8, R15, R16, R6 ;  /* 0x000000100f080224 */ /* 0x000fc800078e0206 */
[----:B----4-:R-:W-:Y:S02]  /*bd40*/  IMAD R8, R5, R27, R8 ;  /* 0x0000001b05087224 */ /* 0x010fe400078e0208 */
[----:B------:R-:W-:-:S03]  /*bd50*/  IMAD.MOV.U32 R5, RZ, RZ, 0x1 ;  /* 0x00000001ff057424 */ /* 0x000fc600078e00ff */
[----:B------:R-:W-:Y:S02]  /*bd60*/  SEL R12, R8, R7, !P0 ;  /* 0x00000007080c7207 */ /* 0x000fe40004000000 */
[----:B------:R-:W-:Y:S02]  /*bd70*/  PRMT R9, R5, 0x7610, R9 ;  /* 0x0000761005097816 */ /* 0x000fe40000000009 */
[----:B------:R-:W-:-:S07]  /*bd80*/  SEL R5, R7, R8, !P0 ;  /* 0x0000000807057207 */ /* 0x000fce0004000000 */
.L_x_143:
[----:B------:R-:W-:-:S08]  /*bd90*/  NOP ;  /* 0x0000000000007918 */ /* 0x000fd00000000000 */
[----:B------:R-:W1:-:S00]  /*bda0*/  USETMAXREG.DEALLOC.CTAPOOL 0x28 ;  /* 0x00000028000079c8 */ /* 0x000e4000080e0500 */
[----:B------:R-:W-:-:S06]  /*bdb0*/  UISETP.NE.AND UP0, UPT, UR47, 0x1, UPT ;  /* 0x000000012f00788c */ /* 0x000fcc000bf05270 */
[----:B------:R-:W-:-:S13]  /*bdc0*/  PLOP3.LUT P0, PT, PT, PT, UP0, 0x80, 0x0 ;  /* 0x000000000000781c */ /* 0x000fda0003f0f008 */
[----:B--2---:R-:W-:Y:S05]  /*bdd0*/  @!P0 EXIT ;  /* 0x000000000000894d */ /* 0x004fea0003800000 */
[----:B------:R-:W-:-:S06]  /*bde0*/  UISETP.NE.AND UP0, UPT, UR47, URZ, UPT ;  /* 0x0000003f2f00728c */ /* 0x000fcc000bf05270 */
[----:B------:R-:W-:-:S13]  /*bdf0*/  PLOP3.LUT P0, PT, PT, PT, UP0, 0x80, 0x0 ;  /* 0x000000000000781c */ /* 0x000fda0003f0f008 */
[----:B-1----:R-:W-:Y:S05]  /*be00*/  @!P0 BRA `(.L_x_146) ;  /* 0x0000001800548947 */ /* 0x002fea0003800000 */
[----:B------:R-:W-:-:S04]  /*be10*/  PRMT R0, R0, 0x9910, RZ ;  /* 0x0000991000007816 */ /* 0x000fc800000000ff */
[----:B------:R-:W-:-:S13]  /*be20*/  R2UR UR4, R0 ;  /* 0x00000000000472ca */ /* 0x000fda00000e0000 */
[----:B------:R-:W-:-:S04]  /*be30*/  UISETP.NE.AND UP0, UPT, UR4, URZ, UPT ;  /* 0x0000003f0400728c */ /* 0x000fc8000bf05270 */
[----:B------:R-:W-:-:S06]  /*be40*/  UISETP.NE.OR UP0, UPT, UR47, 0x2, !UP0 ;  /* 0x000000022f00788c */ /* 0x000fcc000c705670 */
[----:B------:R-:W-:-:S13]  /*be50*/  PLOP3.LUT P0, PT, PT, PT, UP0, 0x80, 0x0 ;  /* 0x000000000000781c */ /* 0x000fda0003f0f008 */
[----:B------:R-:W-:Y:S05]  /*be60*/  @P0 EXIT ;  /* 0x000000000000094d */ /* 0x000fea0003800000 */
[----:B------:R-:W-:-:S13]  /*be70*/  LOP3.LUT P2, RZ, R9, 0xff, RZ, 0xc0, !PT ;  /* 0x000000ff09ff7812 */ /* 0x000fda000784c0ff */
[----:B------:R-:W-:Y:S05]  /*be80*/  @!P2 BRA `(.L_x_147) ;  /* 0x000000000018a947 */ /* 0x000fea0003800000 */
[----:B------:R-:W-:Y:S01]  /*be90*/  UMOV UR4, 0x400 ;  /* 0x0000040000047882 */ /* 0x000fe20000000000 */
[----:B------:R-:W-:Y:S01]  /*bea0*/  MOV R0, RZ ;  /* 0x000000ff00007202 */ /* 0x000fe20000000f00 */
[----:B------:R-:W-:-:S03]  /*beb0*/  ULEA UR4, UR37, UR4, 0x18 ;  /* 0x0000000425047291 */ /* 0x000fc6000f8ec03f */
[----:B------:R-:W-:-:S06]  /*bec0*/  SHF.L.U32 R0, R0, 0x1f, RZ ;  /* 0x0000001f00007819 */ /* 0x000fcc00000006ff */
[----:B------:R-:W1:Y:S02]  /*bed0*/  SYNCS.PHASECHK.TRANS64.TRYWAIT P0, [UR4+0xc8], R0 ;  /* 0x0000c800ff0075a7 */ /* 0x000e640008000144 */
[----:B-1----:R-:W-:Y:S05]  /*bee0*/  @!P0 BRA `(.L_x_148) ;  /* 0x0000002c00a08947 */ /* 0x002fea0003800000 */
.L_x_147:
[----:B------:R-:W-:Y:S01]  /*bef0*/  PRMT R9, RZ, 0x7610, R9 ;  /* 0x00007610ff097816 */ /* 0x000fe20000000009 */
[----:B------:R-:W-:Y:S06]  /*bf00*/  @P1 BRA `(.L_x_149) ;  /* 0x0000000000241947 */ /* 0x000fec0003800000 */
[----:B------:R-:W-:Y:S02]  /*bf10*/  ULDC.64 UR4, c[0x0][0x588] ;  /* 0x0001620000047ab9 */ /* 0x000fe40000000a00 */
[----:B------:R-:W-:-:S04]  /*bf20*/  ISETP.NE.U32.AND P0, PT, RZ, UR4, PT ;  /* 0x00000004ff007c0c */ /* 0x000fc8000bf05070 */
[----:B------:R-:W-:-:S13]  /*bf30*/  ISETP.NE.AND.EX P0, PT, RZ, UR5, PT, P0 ;  /* 0x00000005ff007c0c */ /* 0x000fda000bf05300 */
[----:B------:R-:W-:Y:S05]  /*bf40*/  @!P0 BRA `(.L_x_150) ;  /* 0x00000000000c8947 */ /* 0x000fea0003800000 */
[----:B------:R2:W5:Y:S01]  /*bf50*/  LDG.E R10, desc[UR52][R2.64] ;  /* 0x00000034020a7981 */ /* 0x000562000c1e1900 */
[----:B------:R-:W-:Y:S01]  /*bf60*/  IMAD.MOV.U32 R9, RZ, RZ, 0x1 ;  /* 0x00000001ff097424 */ /* 0x000fe200078e00ff */
[----:B------:R-:W-:Y:S06]  /*bf70*/  BRA `(.L_x_149) ;  /* 0x0000000000087947 */ /* 0x000fec0003800000 */
.L_x_150:
[----:B------:R-:W3:Y:S01]  /*bf80*/  LDC R10, c[0x0][0x580] ;  /* 0x00016000ff0a7b82 */ /* 0x000ee20000000800 */
[----:B------:R-:W-:-:S07]  /*bf90*/  MOV R9, 0x1 ;  /* 0x0000000100097802 */ /* 0x000fce0000000f00 */
.L_x_149:
[----:B------:R-:W-:Y:S05]  /*bfa0*/  @!P2 BRA `(.L_x_151) ;  /* 0x000000140068a947 */ /* 0x000fea0003800000 */
[----:B------:R-:W4:Y:S01]  /*bfb0*/  LDC R8, c[0x0][0x8a8] ;  /* 0x00022a00ff087b82 */ /* 0x000f220000000800 */
[----:B-1----:R-:W-:Y:S01]  /*bfc0*/  MOV R0, 0xffffffff ;  /* 0xffffffff00007802 */ /* 0x002fe20000000f00 */
[----:B------:R-:W-:Y:S01]  /*bfd0*/  ULDC UR4, c[0x0][0x900] ;  /* 0x0002400000047ab9 */ /* 0x000fe20000000800 */
[----:B------:R-:W-:Y:S02]  /*bfe0*/  ULOP3.LUT UR22, UR45, 0x2, URZ, 0xfc, !UPT ;  /* 0x000000022d167892 */ /* 0x000fe4000f8efc3f */
[----:B------:R-:W-:Y:S01]  /*bff0*/  SHF.L.U32 R0, R0, UR4, RZ ;  /* 0x0000000400007c19 */ /* 0x000fe200080006ff */
[----:B------:R-:W-:Y:S01]  /*c000*/  USHF.L.U32 UR21, UR38, UR4, URZ ;  /* 0x0000000426157299 */ /* 0x000fe2000800063f */
[----:B------:R-:W-:Y:S02]  /*c010*/  ULDC.64 UR30, c[0x0][0x198] ;  /* 0x00006600001e7ab9 */ /* 0x000fe40000000a00 */
[----:B------:R-:W-:Y:S01]  /*c020*/  LOP3.LUT R0, RZ, R0, RZ, 0x33, !PT ;  /* 0x00000000ff007212 */ /* 0x000fe200078e33ff */
[----:B------:R-:W-:Y:S01]  /*c030*/  ULDC.64 UR4, c[0x0][0x588] ;  /* 0x0001620000047ab9 */ /* 0x000fe20000000a00 */
[----:B------:R-:W-:Y:S01]  /*c040*/  ULDC.64 UR6, c[0x0][0x8f8] ;  /* 0x00023e0000067ab9 */ /* 0x000fe20000000a00 */
[----:B------:R-:W-:Y:S01]  /*c050*/  ULDC.64 UR14, c[0x0][0x590] ;  /* 0x00016400000e7ab9 */ /* 0x000fe20000000a00 */
[----:B----4-:R-:W-:-:S07]  /*c060*/  VIADD R8, R8, 0xffffffff ;  /* 0xffffffff08087836 */ /* 0x010fce0000000000 */
.L_x_207:
[----:B------:R-:W-:Y:S02]  /*c070*/  ISETP.NE.U32.AND P0, PT, RZ, UR14, PT ;  /* 0x0000000eff007c0c */ /* 0x000fe4000bf05070 */
[----:B------:R-:W-:Y:S02]  /*c080*/  R2UR UR43, R12 ;  /* 0x000000000c2b72ca */ /* 0x000fe400000e0000 */
[----:B------:R-:W-:Y:S02]  /*c090*/  R2UR UR42, R5 ;  /* 0x00000000052a72ca */ /* 0x000fe400000e0000 */
[----:B------:R-:W-:-:S09]  /*c0a0*/  ISETP.NE.AND.EX P0, PT, RZ, UR15, PT, P0 ;  /* 0x0000000fff007c0c */ /* 0x000fd2000bf05300 */
[----:B------:R-:W-:Y:S02]  /*c0b0*/  USHF.L.U32 UR43, UR43, 0x7, URZ ;  /* 0x000000072b2b7899 */ /* 0x000fe4000800063f */
[----:B------:R-:W-:Y:S02]  /*c0c0*/  USHF.L.U32 UR42, UR42, 0x8, URZ ;  /* 0x000000082a2a7899 */ /* 0x000fe4000800063f */
[----:B---34-:R-:W-:Y:S10]  /*c0d0*/  @!P0 BRA `(.L_x_152) ;  /* 0x00000000002c8947 */ /* 0x018ff40003800000 */
[----:B------:R-:W-:-:S04]  /*c0e0*/  ISETP.NE.U32.AND P1, PT, RZ, UR4, PT ;  /* 0x00000004ff007c0c */ /* 0x000fc8000bf25070 */
[----:B------:R-:W-:-:S13]  /*c0f0*/  ISETP.NE.AND.EX P1, PT, RZ, UR5, PT, P1 ;  /* 0x00000005ff007c0c */ /* 0x000fda000bf25310 */
[----:B------:R-:W-:Y:S05]  /*c100*/  @!P1 BRA `(.L_x_153) ;  /* 0x0000000000189947 */ /* 0x000fea0003800000 */
[----:B--2---:R-:W1:Y:S01]  /*c110*/  LDC.64 R2, c[0x0][0x588] ;  /* 0x00016200ff027b82 */ /* 0x004e620000000a00 */
[----:B------:R-:W-:-:S04]  /*c120*/  IMAD R5, R4, UR14, RZ ;  /* 0x0000000e04057c24 */ /* 0x000fc8000f8e02ff */
[----:B-1----:R-:W-:-:S05]  /*c130*/  IMAD.WIDE R2, R5, 0x4, R2 ;  /* 0x0000000405027825 */ /* 0x002fca00078e0202 */
[----:B---3-5:R1:W5:Y:S01]  /*c140*/  LDG.E R10, desc[UR52][R2.64] ;  /* 0x00000034020a7981 */ /* 0x028362000c1e1900 */
[----:B------:R-:W-:Y:S01]  /*c150*/  MOV R9, 0x1 ;  /* 0x0000000100097802 */ /* 0x000fe20000000f00 */
[----:B------:R-:W-:Y:S06]  /*c160*/  BRA `(.L_x_152) ;  /* 0x0000000000087947 */ /* 0x000fec0003800000 */
.L_x_153:
[----:B---3-5:R-:W4:Y:S01]  /*c170*/  LDC R10, c[0x0][0x580] ;  /* 0x00016000ff0a7b82 */ /* 0x028f220000000800 */
[----:B------:R-:W-:-:S07]  /*c180*/  MOV R9, 0x1 ;  /* 0x0000000100097802 */ /* 0x000fce0000000f00 */
.L_x_152:
[----:B------:R-:W-:Y:S05]  /*c190*/  @!P0 BRA `(.L_x_154) ;  /* 0x00000000001c8947 */ /* 0x000fea0003800000 */
[----:B------:R-:W-:-:S13]  /*c1a0*/  LOP3.LUT P2, RZ, R9, 0xff, RZ, 0xc0, !PT ;  /* 0x000000ff09ff7812 */ /* 0x000fda000784c0ff */
[----:B-12---:R-:W1:Y:S02]  /*c1b0*/  @!P2 LDC.64 R2, c[0x0][0x588] ;  /* 0x00016200ff02ab82 */ /* 0x006e640000000a00 */
[----:B-1----:R-:W-:-:S04]  /*c1c0*/  @!P2 ISETP.NE.U32.AND P0, PT, R2, RZ, PT ;  /* 0x000000ff0200a20c */ /* 0x002fc80003f05070 */
[----:B------:R-:W-:Y:S02]  /*c1d0*/  @!P2 ISETP.NE.AND.EX P1, PT, R3, RZ, PT, P0 ;  /* 0x000000ff0300a20c */ /* 0x000fe40003f25300 */
[----:B---345:R-:W-:Y:S02]  /*c1e0*/  @P2 FSETP.EQ.AND P0, PT, R10, RZ, PT ;  /* 0x000000ff0a00220b */ /* 0x038fe40003f02000 */
[----:B------:R-:W-:Y:S01]  /*c1f0*/  @!P2 PLOP3.LUT P0, PT, P1, PT, PT, 0x8, 0x0 ;  /* 0x000000000000a81c */ /* 0x000fe20000f0e170 */
[----:B------:R-:W-:-:S12]  /*c200*/  BRA `(.L_x_155) ;  /* 0x0000000000047947 */ /* 0x000fd80003800000 */
.L_x_154:
[----:B---345:R-:W-:-:S13]  /*c210*/  FSETP.EQ.AND P0, PT, R10, RZ, PT ;  /* 0x000000ff0a00720b */ /* 0x038fda0003f02000 */
.L_x_155:
[----:B------:R-:W-:Y:S01]  /*c220*/  UISETP.NE.AND UP0, UPT, UR22, 0x3, UPT ;  /* 0x000000031600788c */ /* 0x000fe2000bf05270 */
[----:B------:R-:W-:-:S04]  /*c230*/  ELECT P1, URZ, PT ;  /* 0x00000000003f782f */ /* 0x000fc80003820000 */
[----:B------:R-:W-:Y:S02]  /*c240*/  PLOP3.LUT P0, PT, P1, P0, PT, 0x20, 0x0 ;  /* 0x000000000000781c */ /* 0x000fe40000f00470 */
[----:B------:R-:W-:-:S13]  /*c250*/  PLOP3.LUT P1, PT, PT, PT, UP0, 0x80, 0x0 ;  /* 0x000000000000781c */ /* 0x000fda0003f2f008 */
[----:B------:R-:W-:Y:S05]  /*c260*/  @!P1 BRA `(.L_x_156) ;  /* 0x0000000000049947 */ /* 0x000fea0003800000 */
[----:B------:R-:W-:Y:S01]  /*c270*/  BPT.TRAP 0x1 ;  /* 0x000000040000795c */ /* 0x000fe20000300000 */
.L_x_156:
[----:B------:R-:W3:Y:S01]  /*c280*/  S2UR UR37, SR_CgaCtaId ;  /* 0x00000000002579c3 */ /* 0x000ee20000008800 */
[----:B------:R-:W-:Y:S01]  /*c290*/  UMOV UR13, 0x400 ;  /* 0x00000400000d7882 */ /* 0x000fe20000000000 */
[----:B-12---:R-:W-:-:S05]  /*c2a0*/  IMAD.MOV.U32 R2, RZ, RZ, 0x1 ;  /* 0x00000001ff027424 */ /* 0x006fca00078e00ff */
[----:B------:R-:W-:Y:S01]  /*c2b0*/  SHF.L.U32 R2, R2, 0x1f, RZ ;  /* 0x0000001f02027819 */ /* 0x000fe200000006ff */
[----:B---3--:R-:W-:-:S09]  /*c2c0*/  ULEA UR13, UR37, UR13, 0x18 ;  /* 0x0000000d250d7291 */ /* 0x008fd2000f8ec03f */
[----:B------:R-:W1:Y:S02]  /*c2d0*/  SYNCS.PHASECHK.TRANS64.TRYWAIT P2, [UR13+0xa0], R2 ;  /* 0x0000a002ff0075a7 */ /* 0x000e64000804014d */
[----:B-1----:R-:W-:Y:S05]  /*c2e0*/  @!P2 BRA `(.L_x_157) ;  /* 0x0000002800b8a947 */ /* 0x002fea0003800000 */
.L_x_250:
[----:B------:R-:W-:Y:S04]  /*c2f0*/  BSSY B0, `(.L_x_158) ;  /* 0x000000e000007945 */ /* 0x000fe80003800000 */
[----:B------:R-:W-:Y:S05]  /*c300*/  @!P0 BRA `(.L_x_159) ;  /* 0x0000000000308947 */ /* 0x000fea0003800000 */
[----:B------:R-:W-:Y:S01]  /*c310*/  R2UR UR44, R4 ;  /* 0x00000000042c72ca */ /* 0x000fe200000e0000 */
[----:B------:R-:W-:Y:S02]  /*c320*/  UIADD3 UR8, UP0, UR30, 0x3f0, URZ ;  /* 0x000003f01e087890 */ /* 0x000fe4000ff1e03f */
[----:B------:R-:W-:Y:S02]  /*c330*/  UIADD3 UR40, UR13, 0x100, URZ ;  /* 0x000001000d287890 */ /* 0x000fe4000fffe03f */
[----:B------:R-:W-:Y:S02]  /*c340*/  UIADD3 UR41, UR13, 0x80, URZ ;  /* 0x000000800d297890 */ /* 0x000fe4000fffe03f */
[----:B------:R-:W-:Y:S01]  /*c350*/  UIADD3.X UR9, URZ, UR31, URZ, UP0, !UPT ;  /* 0x0000001f3f097290 */ /* 0x000fe200087fe43f */
[----:B------:R-:W-:Y:S01]  /*c360*/  UMOV UR10, 0x0 ;  /* 0x00000000000a7882 */ /* 0x000fe20000000000 */
[----:B------:R-:W-:-:S07]  /*c370*/  UMOV UR11, 0x10000000 ;  /* 0x10000000000b7882 */ /* 0x000fce0000000000 */
[----:B------:R2:W-:Y:S02]  /*c380*/  UTMALDG.3D [UR40], [UR8], desc[UR10] ;  /* 0x00000a28080075b4 */ /* 0x0005e40008011000 */
[----:B--2---:R-:W-:Y:S05]  /*c390*/  @!P1 BRA `(.L_x_160) ;  /* 0x0000000000049947 */ /* 0x004fea0003800000 */
[----:B------:R-:W-:Y:S01]  /*c3a0*/  BPT.TRAP 0x1 ;  /* 0x000000040000795c */ /* 0x000fe20000300000 */
.L_x_160:
[----:B-1----:R-:W1:Y:S02]  /*c3b0*/  LDC R3, c[0x0][0x800] ;  /* 0x00020000ff037b82 */ /* 0x002e640000000800 */
[----:B-1----:R2:W-:Y:S02]  /*c3c0*/  SYNCS.ARRIVE.TRANS64.RED.A0TR RZ, [UR13+0x80], R3 ;  /* 0x00008003ffff79a7 */ /* 0x0025e4000830040d */
.L_x_159:
[----:B------:R-:W-:Y:S05]  /*c3d0*/  BSYNC B0 ;  /* 0x0000000000007941 */ /* 0x000fea0003800000 */
.L_x_158:
[----:B------:R-:W-:Y:S05]  /*c3e0*/  @!P1 BRA `(.L_x_161) ;  /* 0x0000000000049947 */ /* 0x000fea0003800000 */
[----:B------:R-:W-:Y:S01]  /*c3f0*/  BPT.TRAP 0x1 ;  /* 0x000000040000795c */ /* 0x000fe20000300000 */
.L_x_161:
[----:B------:R-:W-:-:S04]  /*c400*/  UIADD3 UR33, UR13, 0x80, URZ ;  /* 0x000000800d217890 */ /* 0x000fc8000fffe03f */
[----:B------:R-:W-:-:S09]  /*c410*/  UPRMT UR16, UR37, 0x654, UR33 ;  /* 0x0000065425107896 */ /* 0x000fd20008000021 */
[----:B------:R-:W-:Y:S01]  /*c420*/  SYNCS.ARRIVE.TRANS64.RED.A1T0 RZ, [UR16], RZ ;  /* 0x000000ffffff79a7 */ /* 0x000fe20008100410 */
[----:B------:R-:W-:Y:S05]  /*c430*/  @!P1 BRA `(.L_x_162) ;  /* 0x0000000000049947 */ /* 0x000fea0003800000 */
[----:B------:R-:W-:Y:S01]  /*c440*/  BPT.TRAP 0x1 ;  /* 0x000000040000795c */ /* 0x000fe20000300000 */
.L_x_162:
[----:B------:R-:W3:Y:S02]  /*c450*/  SYNCS.PHASECHK.TRANS64.TRYWAIT P2, [UR13+0xa8], R2 ;  /* 0x0000a802ff0075a7 */ /* 0x000ee4000804014d */
[----:B---3--:R-:W-:Y:S05]  /*c460*/  @!P2 BRA `(.L_x_163) ;  /* 0x000000280070a947 */ /* 0x008fea0003800000 */
.L_x_251:
[----:B------:R-:W-:Y:S04]  /*c470*/  BSSY B0, `(.L_x_164) ;  /* 0x0000010000007945 */ /* 0x000fe80003800000 */
[----:B------:R-:W-:Y:S05]  /*c480*/  @!P0 BRA `(.L_x_165) ;  /* 0x0000000000388947 */ /* 0x000fea0003800000 */
[----:B------:R-:W-:Y:S01]  /*c490*/  UIADD3 UR18, UP0, UR30, 0x3f0, URZ ;  /* 0x000003f01e127890 */ /* 0x000fe2000ff1e03f */
[----:B------:R-:W-:Y:S01]  /*c4a0*/  R2UR UR12, R4 ;  /* 0x00000000040c72ca */ /* 0x000fe200000e0000 */
[----:B------:R-:W-:Y:S02]  /*c4b0*/  UIADD3 UR10, UR42, 0x20, URZ ;  /* 0x000000202a0a7890 */ /* 0x000fe4000fffe03f */
[----:B------:R-:W-:Y:S02]  /*c4c0*/  UIADD3 UR8, UR13, 0x1100, URZ ;  /* 0x000011000d087890 */ /* 0x000fe4000fffe03f */
[----:B------:R-:W-:Y:S02]  /*c4d0*/  UIADD3 UR9, UR13, 0x88, URZ ;  /* 0x000000880d097890 */ /* 0x000fe4000fffe03f */
[----:B------:R-:W-:Y:S01]  /*c4e0*/  UIADD3.X UR19, URZ, UR31, URZ, UP0, !UPT ;  /* 0x0000001f3f137290 */ /* 0x000fe200087fe43f */
[----:B------:R-:W-:Y:S01]  /*c4f0*/  UMOV UR24, 0x0 ;  /* 0x0000000000187882 */ /* 0x000fe20000000000 */
[----:B------:R-:W-:Y:S01]  /*c500*/  UMOV UR25, 0x10000000 ;  /* 0x1000000000197882 */ /* 0x000fe20000000000 */
[----:B------:R-:W-:-:S06]  /*c510*/  UMOV UR11, UR43 ;  /* 0x0000002b000b7c82 */ /* 0x000fcc0008000000 */
[----:B------:R3:W-:Y:S02]  /*c520*/  UTMALDG.3D [UR8], [UR18], desc[UR24] ;  /* 0x00001808120075b4 */ /* 0x0007e40008011000 */
[----:B---3--:R-:W-:Y:S05]  /*c530*/  @!P1 BRA `(.L_x_166) ;  /* 0x0000000000049947 */ /* 0x008fea0003800000 */
[----:B------:R-:W-:Y:S01]  /*c540*/  BPT.TRAP 0x1 ;  /* 0x000000040000795c */ /* 0x000fe20000300000 */
.L_x_166:
[----:B-12---:R-:W1:Y:S02]  /*c550*/  LDC R3, c[0x0][0x800] ;  /* 0x00020000ff037b82 */ /* 0x006e640000000800 */
[----:B-1----:R3:W-:Y:S02]  /*c560*/  SYNCS.ARRIVE.TRANS64.RED.A0TR RZ, [UR13+0x88], R3 ;  /* 0x00008803ffff79a7 */ /* 0x0027e4000830040d */
.L_x_165:
[----:B------:R-:W-:Y:S05]  /*c570*/  BSYNC B0 ;  /* 0x0000000000007941 */ /* 0x000fea0003800000 */
.L_x_164:
[----:B------:R-:W-:Y:S05]  /*c580*/  @!P1 BRA `(.L_x_167) ;  /* 0x0000000000049947 */ /* 0x000fea0003800000 */
[----:B------:R-:W-:Y:S01]  /*c590*/  BPT.TRAP 0x1 ;  /* 0x000000040000795c */ /* 0x000fe20000300000 */
.L_x_167:
[----:B------:R-:W-:-:S04]  /*c5a0*/  UIADD3 UR25, UR13, 0x88, URZ ;  /* 0x000000880d197890 */ /* 0x000fc8000fffe03f */
[----:B------:R-:W-:-:S09]  /*c5b0*/  UPRMT UR18, UR37, 0x654, UR25 ;  /* 0x0000065425127896 */ /* 0x000fd20008000019 */
[----:B------:R-:W-:Y:S01]  /*c5c0*/  SYNCS.ARRIVE.TRANS64.RED.A1T0 RZ, [UR18], RZ ;  /* 0x000000ffffff79a7 */ /* 0x000fe20008100412 */
[----:B------:R-:W-:Y:S05]  /*c5d0*/  @!P1 BRA `(.L_x_168) ;  /* 0x0000000000049947 */ /* 0x000fea0003800000 */
[----:B------:R-:W-:Y:S01]  /*c5e0*/  BPT.TRAP 0x1 ;  /* 0x000000040000795c */ /* 0x000fe20000300000 */
.L_x_168:
[----:B------:R-:W4:Y:S02]  /*c5f0*/  SYNCS.PHASECHK.TRANS64.TRYWAIT P2, [UR13+0xb0], R2 ;  /* 0x0000b002ff0075a7 */ /* 0x000f24000804014d */
[----:B----4-:R-:W-:Y:S05]  /*c600*/  @!P2 BRA `(.L_x_169) ;  /* 0x000000280020a947 */ /* 0x010fea0003800000 */
.L_x_252:
        /* <DEDUP_REMOVED lines=12> */
[----:B----4-:R-:W-:Y:S05]  /*c6d0*/  @!P1 BRA `(.L_x_172) ;  /* 0x0000000000049947 */ /* 0x010fea0003800000 */
[----:B------:R-:W-:Y:S01]  /*c6e0*/  BPT.TRAP 0x1 ;  /* 0x000000040000795c */ /* 0x000fe20000300000 */
.L_x_172:
[----:B-123--:R-:W1:Y:S02]  /*c6f0*/  LDC R3, c[0x0][0x800] ;  /* 0x00020000ff037b82 */ /* 0x00ee640000000800 */
[----:B-1----:R4:W-:Y:S02]  /*c700*/  SYNCS.ARRIVE.TRANS64.RED.A0TR RZ, [UR13+0x90], R3 ;  /* 0x00009003ffff79a7 */ /* 0x0029e4000830040d */
.L_x_171:
[----:B------:R-:W-:Y:S05]  /*c710*/  BSYNC B0 ;  /* 0x0000000000007941 */ /* 0x000fea0003800000 */
.L_x_170:
[----:B------:R-:W-:Y:S05]  /*c720*/  @!P1 BRA `(.L_x_173) ;  /* 0x0000000000049947 */ /* 0x000fea0003800000 */
[----:B------:R-:W-:Y:S01]  /*c730*/  BPT.TRAP 0x1 ;  /* 0x000000040000795c */ /* 0x000fe20000300000 */
.L_x_173:
[----:B------:R-:W-:-:S04]  /*c740*/  UIADD3 UR17, UR13, 0x90, URZ ;  /* 0x000000900d117890 */ /* 0x000fc8000fffe03f */
[----:B------:R-:W-:-:S09]  /*c750*/  UPRMT UR23, UR37, 0x654, UR17 ;  /* 0x0000065425177896 */ /* 0x000fd20008000011 */
[----:B------:R-:W-:Y:S01]  /*c760*/  SYNCS.ARRIVE.TRANS64.RED.A1T0 RZ, [UR23], RZ ;  /* 0x000000ffffff79a7 */ /* 0x000fe20008100417 */
[----:B------:R-:W-:Y:S05]  /*c770*/  @!P1 BRA `(.L_x_174) ;  /* 0x0000000000049947 */ /* 0x000fea0003800000 */
[----:B------:R-:W-:Y:S01]  /*c780*/  BPT.TRAP 0x1 ;  /* 0x000000040000795c */ /* 0x000fe20000300000 */
.L_x_174:
[----:B------:R-:W5:Y:S02]  /*c790*/  SYNCS.PHASECHK.TRANS64.TRYWAIT P2, [UR13+0xb8], R2 ;  /* 0x0000b802ff0075a7 */ /* 0x000f64000804014d */
[----:B-----5:R-:W-:Y:S05]  /*c7a0*/  @!P2 BRA `(.L_x_175) ;  /* 0x0000002400d0a947 */ /* 0x020fea0003800000 */
.L_x_253:
        /* <DEDUP_REMOVED lines=12> */
[----:B-1----:R-:W-:Y:S05]  /*c870*/  @!P1 BRA `(.L_x_178) ;  /* 0x0000000000049947 */ /* 0x002fea0003800000 */
[----:B------:R-:W-:Y:S01]  /*c880*/  BPT.TRAP 0x1 ;  /* 0x000000040000795c */ /* 0x000fe20000300000 */
.L_x_178:
[----:B------:R-:W1:Y:S02]  /*c890*/  LDC R2, c[0x0][0x800] ;  /* 0x00020000ff027b82 */ /* 0x000e640000000800 */
[----:B-1----:R1:W-:Y:S02]  /*c8a0*/  SYNCS.ARRIVE.TRANS64.RED.A0TR RZ, [UR13+0x98], R2 ;  /* 0x00009802ffff79a7 */ /* 0x0023e4000830040d */
.L_x_177:
[----:B------:R-:W-:Y:S05]  /*c8b0*/  BSYNC B0 ;  /* 0x0000000000007941 */ /* 0x000fea0003800000 */
.L_x_176:
[----:B------:R-:W-:Y:S05]  /*c8c0*/  @!P1 BRA `(.L_x_179) ;  /* 0x0000000000049947 */ /* 0x000fea0003800000 */
[----:B------:R-:W-:Y:S01]  /*c8d0*/  BPT.TRAP 0x1 ;  /* 0x000000040000795c */ /* 0x000fe20000300000 */
.L_x_179:
[----:B------:R-:W-:-:S04]  /*c8e0*/  UIADD3 UR9, UR13, 0x98, URZ ;  /* 0x000000980d097890 */ /* 0x000fc8000fffe03f */
[----:B------:R-:W-:-:S09]  /*c8f0*/  UPRMT UR29, UR37, 0x654, UR9 ;  /* 0x00000654251d7896 */ /* 0x000fd20008000009 */
[----:B------:R-:W-:Y:S01]  /*c900*/  SYNCS.ARRIVE.TRANS64.RED.A1T0 RZ, [UR29], RZ ;  /* 0x000000ffffff79a7 */ /* 0x000fe2000810041d */
[----:B------:R-:W-:Y:S05]  /*c910*/  @!P1 BRA `(.L_x_180) ;  /* 0x0000000000049947 */ /* 0x000fea0003800000 */
[----:B------:R-:W-:Y:S01]  /*c920*/  BPT.TRAP 0x1 ;  /* 0x000000040000795c */ /* 0x000fe20000300000 */
.L_x_180:
[----:B-1----:R-:W-:-:S04]  /*c930*/  SHF.L.U32 R2, RZ, 0x1f, RZ ;  /* 0x0000001fff027819 */ /* 0x002fc800000006ff */
[----:B------:R-:W1:Y:S02]  /*c940*/  SYNCS.PHASECHK.TRANS64.TRYWAIT P2, [UR13+0xa0], R2 ;  /* 0x0000a002ff0075a7 */ /* 0x000e64000804014d */
[----:B-1----:R-:W-:Y:S05]  /*c950*/  @!P2 BRA `(.L_x_181) ;  /* 0x00000024007ca947 */ /* 0x002fea0003800000 */
.L_x_254:
        /* <DEDUP_REMOVED lines=13> */
.L_x_184:
[----:B--234-:R-:W1:Y:S02]  /*ca30*/  LDC R3, c[0x0][0x800] ;  /* 0x00020000ff037b82 */ /* 0x01ce640000000800 */
[----:B-1----:R1:W-:Y:S02]  /*ca40*/  SYNCS.ARRIVE.TRANS64.RED.A0TR RZ, [UR13+0x80], R3 ;  /* 0x00008003ffff79a7 */ /* 0x0023e4000830040d */
.L_x_183:
[----:B------:R-:W-:Y:S05]  /*ca50*/  BSYNC B0 ;  /* 0x0000000000007941 */ /* 0x000fea0003800000 */
.L_x_182:
[----:B------:R-:W-:Y:S05]  /*ca60*/  @!P1 BRA `(.L_x_185) ;  /* 0x0000000000049947 */ /* 0x000fea0003800000 */
[----:B------:R-:W-:Y:S01]  /*ca70*/  BPT.TRAP 0x1 ;  /* 0x000000040000795c */ /* 0x000fe20000300000 */
.L_x_185:
[----:B------:R-:W-:Y:S01]  /*ca80*/  SYNCS.ARRIVE.TRANS64.RED.A1T0 RZ, [UR16], RZ ;  /* 0x000000ffffff79a7 */ /* 0x000fe20008100410 */
[----:B------:R-:W-:Y:S05]  /*ca90*/  @!P1 BRA `(.L_x_186) ;  /* 0x0000000000049947 */ /* 0x000fea0003800000 */
[----:B------:R-:W-:Y:S01]  /*caa0*/  BPT.TRAP 0x1 ;  /* 0x000000040000795c */ /* 0x000fe20000300000 */
.L_x_186:
[----:B------:R-:W5:Y:S02]  /*cab0*/  SYNCS.PHASECHK.TRANS64.TRYWAIT P2, [UR13+0xa8], R2 ;  /* 0x0000a802ff0075a7 */ /* 0x000f64000804014d */
[----:B-----5:R-:W-:Y:S05]  /*cac0*/  @!P2 BRA `(.L_x_187) ;  /* 0x000000240038a947 */ /* 0x020fea0003800000 */
.L_x_255:
        /* <DEDUP_REMOVED lines=13> */
.L_x_190:
[----:B--234-:R-:W1:Y:S02]  /*cba0*/  LDC R3, c[0x0][0x800] ;  /* 0x00020000ff037b82 */ /* 0x01ce640000000800 */
[----:B-1----:R1:W-:Y:S02]  /*cbb0*/  SYNCS.ARRIVE.TRANS64.RED.A0TR RZ, [UR13+0x88], R3 ;  /* 0x00008803ffff79a7 */ /* 0x0023e4000830040d */
.L_x_189:
[----:B------:R-:W-:Y:S05]  /*cbc0*/  BSYNC B0 ;  /* 0x0000000000007941 */ /* 0x000fea0003800000 */
.L_x_188:
[----:B------:R-:W-:Y:S05]  /*cbd0*/  @!P1 BRA `(.L_x_191) ;  /* 0x0000000000049947 */ /* 0x000fea0003800000 */
[----:B------:R-:W-:Y:S01]  /*cbe0*/  BPT.TRAP 0x1 ;  /* 0x000000040000795c */ /* 0x000fe20000300000 */
.L_x_191:
[----:B------:R-:W-:Y:S01]  /*cbf0*/  SYNCS.ARRIVE.TRANS64.RED.A1T0 RZ, [UR18], RZ ;  /* 0x000000ffffff79a7 */ /* 0x000fe20008100412 */
[----:B------:R-:W-:Y:S05]  /*cc00*/  @!P1 BRA `(.L_x_192) ;  /* 0x0000000000049947 */ /* 0x000fea0003800000 */
[----:B------:R-:W-:Y:S01]  /*cc10*/  BPT.TRAP 0x1 ;  /* 0x000000040000795c */ /* 0x000fe20000300000 */
.L_x_192:
[----:B------:R-:W5:Y:S02]  /*cc20*/  SYNCS.PHASECHK.TRANS64.TRYWAIT P2, [UR13+0xb0], R2 ;  /* 0x0000b002ff0075a7 */ /* 0x000f64000804014d */
[----:B-----5:R-:W-:Y:S05]  /*cc30*/  @!P2 BRA `(.L_x_193) ;  /* 0x0000002000f4a947 */ /* 0x020fea0003800000 */
.L_x_256:
        /* <DEDUP_REMOVED lines=13> */
.L_x_196:
[----:B--234-:R-:W1:Y:S02]  /*cd10*/  LDC R3, c[0x0][0x800] ;  /* 0x00020000ff037b82 */ /* 0x01ce640000000800 */
[----:B-1----:R1:W-:Y:S02]  /*cd20*/  SYNCS.ARRIVE.TRANS64.RED.A0TR RZ, [UR13+0x90], R3 ;  /* 0x00009003ffff79a7 */ /* 0x0023e4000830040d */
.L_x_195:
[----:B------:R-:W-:Y:S05]  /*cd30*/  BSYNC B0 ;  /* 0x0000000000007941 */ /* 0x000fea0003800000 */
.L_x_194:
[----:B------:R-:W-:Y:S05]  /*cd40*/  @!P1 BRA `(.L_x_197) ;  /* 0x0000000000049947 */ /* 0x000fea0003800000 */
[----:B------:R-:W-:Y:S01]  /*cd50*/  BPT.TRAP 0x1 ;  /* 0x000000040000795c */ /* 0x000fe20000300000 */
.L_x_197:
[----:B------:R-:W-:Y:S01]  /*cd60*/  SYNCS.ARRIVE.TRANS64.RED.A1T0 RZ, [UR23], RZ ;  /* 0x000000ffffff79a7 */ /* 0x000fe20008100417 */
[----:B------:R-:W-:Y:S05]  /*cd70*/  @!P1 BRA `(.L_x_198) ;  /* 0x0000000000049947 */ /* 0x000fea0003800000 */
[----:B------:R-:W-:Y:S01]  /*cd80*/  BPT.TRAP 0x1 ;  /* 0x000000040000795c */ /* 0x000fe20000300000 */
.L_x_198:
[----:B------:R-:W5:Y:S02]  /*cd90*/  SYNCS.PHASECHK.TRANS64.TRYWAIT P2, [UR13+0xb8], R2 ;  /* 0x0000b802ff0075a7 */ /* 0x000f64000804014d */
[----:B-----5:R-:W-:Y:S05]  /*cda0*/  @!P2 BRA `(.L_x_199) ;  /* 0x0000002000b0a947 */ /* 0x020fea0003800000 */
.L_x_257:
        /* <DEDUP_REMOVED lines=13> */
.L_x_202:
[----:B------:R-:W1:Y:S02]  /*ce80*/  LDC R2, c[0x0][0x800] ;  /* 0x00020000ff027b82 */ /* 0x000e640000000800 */
[----:B-1----:R1:W-:Y:S02]  /*ce90*/  SYNCS.ARRIVE.TRANS64.RED.A0TR RZ, [UR13+0x98], R2 ;  /* 0x00009802ffff79a7 */ /* 0x0023e4000830040d */
.L_x_201:
[----:B------:R-:W-:Y:S05]  /*cea0*/  BSYNC B0 ;  /* 0x0000000000007941 */ /* 0x000fea0003800000 */
.L_x_200:
[----:B------:R-:W-:Y:S05]  /*ceb0*/  @!P1 BRA `(.L_x_203) ;  /* 0x0000000000049947 */ /* 0x000fea0003800000 */
[----:B------:R-:W-:Y:S01]  /*cec0*/  BPT.TRAP 0x1 ;  /* 0x000000040000795c */ /* 0x000fe20000300000 */
.L_x_203:
[----:B------:R-:W5:Y:S01]  /*ced0*/  LDL.LU R20, [R1+0xc8] ;  /* 0x0000c80001147983 */ /* 0x000f620000300800 */
[----:B------:R-:W-:Y:S03]  /*cee0*/  SYNCS.ARRIVE.TRANS64.RED.A1T0 RZ, [UR29], RZ ;  /* 0x000000ffffff79a7 */ /* 0x000fe6000810041d */
[----:B------:R-:W2:Y:S01]  /*cef0*/  LDL.LU R17, [R1+0xc4] ;  /* 0x0000c40001117983 */ /* 0x000ea20000300800 */
[----:B-1----:R-:W-:Y:S01]  /*cf00*/  PRMT R2, RZ, 0x7610, R2 ;  /* 0x00007610ff027816 */ /* 0x002fe20000000002 */
[----:B------:R-:W-:Y:S01]  /*cf10*/  IMAD.MOV.U32 R4, RZ, RZ, -0x1 ;  /* 0xffffffffff047424 */ /* 0x000fe200078e00ff */
[----:B------:R-:W-:Y:S02]  /*cf20*/  MOV R12, 0xffffffff ;  /* 0xffffffff000c7802 */ /* 0x000fe40000000f00 */
[----:B------:R-:W-:Y:S02]  /*cf30*/  MOV R5, 0xffffffff ;  /* 0xffffffff00057802 */ /* 0x000fe40000000f00 */
[----:B--2---:R-:W-:-:S04]  /*cf40*/  IADD3 R17, P0, R17, UR50, RZ ;  /* 0x0000003211117c10 */ /* 0x004fc8000ff1e0ff */
[----:B-----5:R-:W-:Y:S01]  /*cf50*/  IADD3.X R20, R20, UR39, RZ, P0, !PT ;  /* 0x0000002714147c10 */ /* 0x020fe200087fe4ff */
[----:B------:R1:W-:Y:S01]  /*cf60*/  STL [R1+0xc4], R17 ;  /* 0x0000c41101007387 */ /* 0x0003e20000100800 */
[----:B------:R-:W-:-:S03]  /*cf70*/  ISETP.GE.U32.AND P0, PT, R17, UR6, PT ;  /* 0x0000000611007c0c */ /* 0x000fc6000bf06070 */
[----:B------:R1:W-:Y:S01]  /*cf80*/  STL [R1+0xc8], R20 ;  /* 0x0000c81401007387 */ /* 0x0003e20000100800 */
[----:B------:R-:W-:-:S13]  /*cf90*/  ISETP.GE.U32.AND.EX P0, PT, R20, UR7, PT, P0 ;  /* 0x0000000714007c0c */ /* 0x000fda000bf06100 */
[----:B-1----:R-:W-:Y:S05]  /*cfa0*/  @P0 BRA `(.L_x_204) ;  /* 0x0000000400600947 */ /* 0x002fea0003800000 */
[----:B------:R-:W1:Y:S01]  /*cfb0*/  LDC.64 R14, c[0x0][0x8d0] ;  /* 0x00023400ff0e7b82 */ /* 0x000e620000000a00 */
[----:B------:R-:W-:Y:S02]  /*cfc0*/  MOV R2, R17 ;  /* 0x0000001100027202 */ /* 0x000fe40000000f00 */
[----:B---34-:R-:W-:-:S05]  /*cfd0*/  MOV R3, R20 ;  /* 0x0000001400037202 */ /* 0x018fca0000000f00 */
[----:B------:R-:W2:Y:S08]  /*cfe0*/  LDC R16, c[0x0][0x8d8] ;  /* 0x00023600ff107b82 */ /* 0x000eb00000000800 */
[----:B------:R-:W3:Y:S01]  /*cff0*/  LDC.64 R12, c[0x0][0x8c8] ;  /* 0x00023200ff0c7b82 */ /* 0x000ee20000000a00 */
[----:B-1----:R-:W-:-:S04]  /*d000*/  ISETP.NE.U32.AND P0, PT, R14, RZ, PT ;  /* 0x000000ff0e00720c */ /* 0x002fc80003f05070 */
[----:B------:R-:W-:-:S13]  /*d010*/  ISETP.NE.AND.EX P0, PT, R15, RZ, PT, P0 ;  /* 0x000000ff0f00720c */ /* 0x000fda0003f05300 */
[----:B--23--:R-:W-:Y:S05]  /*d020*/  @!P0 BRA `(.L_x_205) ;  /* 0x0000000000288947 */ /* 0x00cfea0003800000 */
[----:B------:R-:W1:Y:S02]  /*d030*/  LDC R2, c[0x0][0x8dc] ;  /* 0x00023700ff027b82 */ /* 0x000e640000000800 */
[----:B-1----:R-:W-:-:S05]  /*d040*/  IADD3 R7, P0, R17, R2, RZ ;  /* 0x0000000211077210 */ /* 0x002fca0007f1e0ff */
[----:B------:R-:W-:-:S04]  /*d050*/  IMAD.X R11, RZ, RZ, R20, P0 ;  /* 0x000000ffff0b7224 */ /* 0x000fc800000e0614 */
[----:B------:R-:W-:-:S04]  /*d060*/  IMAD.WIDE.U32 R4, R11, R14, RZ ;  /* 0x0000000e0b047225 */ /* 0x000fc800078e00ff */
[----:B------:R-:W-:-:S04]  /*d070*/  IMAD.WIDE.U32 R4, P0, R7, R15, R4 ;  /* 0x0000000f07047225 */ /* 0x000fc80007800004 */
[----:B------:R-:W-:Y:S01]  /*d080*/  IMAD.WIDE.U32 R6, R7, R14, RZ ;  /* 0x0000000e07067225 */ /* 0x000fe200078e00ff */
[----:B------:R-:W-:Y:S02]  /*d090*/  IADD3.X R3, RZ, RZ, RZ, P0, !PT ;  /* 0x000000ffff037210 */ /* 0x000fe400007fe4ff */
[----:B------:R-:W-:Y:S02]  /*d0a0*/  MOV R2, R5 ;  /* 0x0000000500027202 */ /* 0x000fe40000000f00 */
[----:B------:R-:W-:-:S05]  /*d0b0*/  IADD3 RZ, P0, R7, R4, RZ ;  /* 0x0000000407ff7210 */ /* 0x000fca0007f1e0ff */
[----:B------:R-:W-:-:S08]  /*d0c0*/  IMAD.WIDE.U32.X R2, R11, R15, R2, P0 ;  /* 0x0000000f0b027225 */ /* 0x000fd000000e0402 */
.L_x_205:
[----:B------:R-:W1:Y:S01]  /*d0d0*/  LDC.64 R6, c[0x0][0x8e8] ;  /* 0x00023a00ff067b82 */ /* 0x000e620000000a00 */
[-CC-:B------:R-:W-:Y:S01]  /*d0e0*/  SHF.R.U64 R11, R2, R16.reuse, R3.reuse ;  /* 0x00000010020b7219 */ /* 0x180fe20000001203 */
[----:B------:R-:W2:Y:S01]  /*d0f0*/  S2R R15, SR_CTAID.X ;  /* 0x00000000000f7919 */ /* 0x000ea20000002500 */
[----:B------:R-:W-:Y:S02]  /*d100*/  SHF.R.U32.HI R2, RZ, R16, R3 ;  /* 0x00000010ff027219 */ /* 0x000fe40000011603 */
[----:B------:R-:W-:Y:S01]  /*d110*/  IADD3 R5, P0, RZ, -R11, RZ ;  /* 0x8000000bff057210 */ /* 0x000fe20007f1e0ff */
[----:B------:R-:W3:Y:S02]  /*d120*/  S2R R14, SR_CTAID.Y ;  /* 0x00000000000e7919 */ /* 0x000ee40000002600 */
[----:B------:R-:W4:Y:S02]  /*d130*/  LDC R18, c[0x0][0x8c0] ;  /* 0x00023000ff127b82 */ /* 0x000f240000000800 */
[----:B------:R-:W-:Y:S01]  /*d140*/  IMAD.X R3, RZ, RZ, ~R2, P0 ;  /* 0x000000ffff037224 */ /* 0x000fe200000e0e02 */
[----:B------:R-:W-:-:S03]  /*d150*/  MOV R2, R17 ;  /* 0x0000001100027202 */ /* 0x000fc60000000f00 */
[----:B------:R-:W-:Y:S01]  /*d160*/  IMAD R4, R3, R12, RZ ;  /* 0x0000000c03047224 */ /* 0x000fe200078e02ff */
[----:B------:R-:W-:Y:S01]  /*d170*/  MOV R3, R20 ;  /* 0x0000001400037202 */ /* 0x000fe20000000f00 */
[----:B------:R-:W5:Y:S02]  /*d180*/  LDC R19, c[0x0][0x8b0] ;  /* 0x00022c00ff137b82 */ /* 0x000f640000000800 */
[C---:B------:R-:W-:Y:S02]  /*d190*/  IMAD R13, R5.reuse, R13, R4 ;  /* 0x0000000d050d7224 */ /* 0x040fe400078e0204 */
[----:B------:R-:W-:-:S04]  /*d1a0*/  IMAD.WIDE.U32 R2, R5, R12, R2 ;  /* 0x0000000c05027225 */ /* 0x000fc800078e0002 */
[----:B------:R-:W3:Y:S01]  /*d1b0*/  LDC R21, c[0x0][0x900] ;  /* 0x00024000ff157b82 */ /* 0x000ee20000000800 */
[----:B------:R-:W-:Y:S01]  /*d1c0*/  IMAD.IADD R3, R3, 0x1, R13 ;  /* 0x0000000103037824 */ /* 0x000fe200078e020d */
[----:B-1----:R-:W-:-:S04]  /*d1d0*/  ISETP.NE.U32.AND P0, PT, R6, RZ, PT ;  /* 0x000000ff0600720c */ /* 0x002fc80003f05070 */
[----:B------:R-:W-:Y:S02]  /*d1e0*/  ISETP.NE.AND.EX P0, PT, R7, RZ, PT, P0 ;  /* 0x000000ff0700720c */ /* 0x000fe40003f05300 */
[-CC-:B----4-:R-:W-:Y:S02]  /*d1f0*/  SHF.R.U64 R13, R2, R18.reuse, R3.reuse ;  /* 0x00000012020d7219 */ /* 0x190fe40000001203 */
[----:B------:R-:W-:Y:S02]  /*d200*/  SHF.R.U32.HI R2, RZ, R18, R3 ;  /* 0x00000012ff027219 */ /* 0x000fe40000011603 */
[----:B--2---:R-:W-:Y:S02]  /*d210*/  I2FP.F32.U32 R16, R15 ;  /* 0x0000000f00107245 */ /* 0x004fe40000201000 */
[-CC-:B-----5:R-:W-:Y:S02]  /*d220*/  SHF.R.U64 R17, R13, R19.reuse, R2.reuse ;  /* 0x000000130d117219 */ /* 0x1a0fe40000001202 */
[----:B------:R-:W-:-:S04]  /*d230*/  SHF.R.U32.HI R2, RZ, R19, R2 ;  /* 0x00000013ff027219 */ /* 0x000fc80000011602 */
[-CC-:B---3--:R-:W-:Y:S02]  /*d240*/  SHF.R.U64 R12, R17, R21.reuse, R2.reuse ;  /* 0x00000015110c7219 */ /* 0x188fe40000001202 */
[----:B------:R-:W-:Y:S02]  /*d250*/  SHF.R.U32.HI R19, RZ, R21, R2 ;  /* 0x00000015ff137219 */ /* 0x000fe40000011602 */
[----:B------:R-:W-:Y:S02]  /*d260*/  MOV R2, R12 ;  /* 0x0000000c00027202 */ /* 0x000fe40000000f00 */
[----:B------:R-:W-:Y:S01]  /*d270*/  MOV R3, R19 ;  /* 0x0000001300037202 */ /* 0x000fe20000000f00 */
[----:B------:R-:W-:Y:S06]  /*d280*/  @!P0 BRA `(.L_x_206) ;  /* 0x0000000000288947 */ /* 0x000fec0003800000 */
[----:B------:R-:W1:Y:S02]  /*d290*/  LDC R3, c[0x0][0x8f4] ;  /* 0x00023d00ff037b82 */ /* 0x000e640000000800 */
[----:B-1----:R-:W-:-:S05]  /*d2a0*/  IADD3 R3, P0, R12, R3, RZ ;  /* 0x000000030c037210 */ /* 0x002fca0007f1e0ff */
[----:B------:R-:W-:-:S04]  /*d2b0*/  IMAD.X R19, RZ, RZ, R19, P0 ;  /* 0x000000ffff137224 */ /* 0x000fc800000e0613 */
[----:B------:R-:W-:-:S04]  /*d2c0*/  IMAD.WIDE.U32 R4, R19, R6, RZ ;  /* 0x0000000613047225 */ /* 0x000fc800078e00ff */
[----:B------:R-:W-:-:S04]  /*d2d0*/  IMAD.WIDE.U32 R4, P0, R3, R7, R4 ;  /* 0x0000000703047225 */ /* 0x000fc80007800004 */
[----:B------:R-:W-:Y:S01]  /*d2e0*/  IMAD.WIDE.U32 R2, R3, R6, RZ ;  /* 0x0000000603027225 */ /* 0x000fe200078e00ff */
[----:B------:R-:W-:-:S04]  /*d2f0*/  MOV R2, R5 ;  /* 0x0000000500027202 */ /* 0x000fc80000000f00 */
[----:B------:R-:W-:Y:S02]  /*d300*/  IADD3 RZ, P1, R3, R4, RZ ;  /* 0x0000000403ff7210 */ /* 0x000fe40007f3e0ff */
[----:B------:R-:W-:-:S03]  /*d310*/  IADD3.X R3, RZ, RZ, RZ, P0, !PT ;  /* 0x000000ffff037210 */ /* 0x000fc600007fe4ff */
[----:B------:R-:W-:-:S08]  /*d320*/  IMAD.WIDE.U32.X R2, R19, R7, R2, P1 ;  /* 0x0000000713027225 */ /* 0x000fd000008e0402 */
.L_x_206:
[----:B------:R-:W1:Y:S01]  /*d330*/  LDC R23, c[0x0][0x904] ;  /* 0x00024100ff177b82 */ /* 0x000e620000000800 */
[----:B------:R-:W-:Y:S01]  /*d340*/  ULDC UR8, c[0x0][0x150] ;  /* 0x0000540000087ab9 */ /* 0x000fe20000000800 */
[----:B------:R-:W-:Y:S01]  /*d350*/  I2FP.F32.U32 R5, R14 ;  /* 0x0000000e00057245 */ /* 0x000fe20000201000 */
[----:B------:R-:W-:Y:S01]  /*d360*/  FMUL R16, R16, UR8 ;  /* 0x0000000810107c20 */ /* 0x000fe20008400000 */
[----:B------:R-:W-:Y:S01]  /*d370*/  ULDC UR8, c[0x0][0x154] ;  /* 0x0000550000087ab9 */ /* 0x000fe20000000800 */
[----:B------:R-:W-:Y:S02]  /*d380*/  LOP3.LUT R17, R17, R0, RZ, 0xc0, !PT ;  /* 0x0000000011117212 */ /* 0x000fe400078ec0ff */
[----:B------:R-:W-:Y:S01]  /*d390*/  FMUL R6, R5, UR8 ;  /* 0x0000000805067c20 */ /* 0x000fe20008400000 */
[----:B------:R-:W2:Y:S01]  /*d3a0*/  LDC R19, c[0x0][0x8f0] ;  /* 0x00023c00ff137b82 */ /* 0x000ea20000000800 */
[----:B------:R-:W3:Y:S01]  /*d3b0*/  F2I.U32.TRUNC.NTZ R16, R16 ;  /* 0x0000001000107305 */ /* 0x000ee2000020f000 */
[----:B------:R-:W-:-:S06]  /*d3c0*/  LOP3.LUT R13, R13, R8, RZ, 0xc0, !PT ;  /* 0x000000080d0d7212 */ /* 0x000fcc00078ec0ff */
[----:B------:R-:W4:Y:S01]  /*d3d0*/  LDC R4, c[0x0][0x144] ;  /* 0x00005100ff047b82 */ /* 0x000f220000000800 */
[----:B------:R-:W5:Y:S07]  /*d3e0*/  F2I.U32.TRUNC.NTZ R6, R6 ;  /* 0x0000000600067305 */ /* 0x000f6e000020f000 */
[----:B------:R-:W5:Y:S01]  /*d3f0*/  LDC R7, c[0x0][0x148] ;  /* 0x00005200ff077b82 */ /* 0x000f620000000800 */
[----:B-1----:R-:W-:Y:S01]  /*d400*/  ISETP.NE.AND P0, PT, R23, 0x1, PT ;  /* 0x000000011700780c */ /* 0x002fe20003f05270 */
[----:B---3--:R-:W-:-:S06]  /*d410*/  IMAD.MOV R5, RZ, RZ, -R16 ;  /* 0x000000ffff057224 */ /* 0x008fcc00078e0a10 */
[----:B------:R-:W1:Y:S01]  /*d420*/  LDC R20, c[0x0][0x8e0] ;  /* 0x00023800ff147b82 */ /* 0x000e620000000800 */
[----:B--2---:R-:W-:-:S04]  /*d430*/  SHF.R.U64 R2, R2, R19, R3 ;  /* 0x0000001302027219 */ /* 0x004fc80000001203 */
[C---:B------:R-:W-:Y:S01]  /*d440*/  IADD3 R3, -R2.reuse, RZ, RZ ;  /* 0x000000ff02037210 */ /* 0x040fe20007ffe1ff */
[----:B------:R-:W-:Y:S02]  /*d450*/  IMAD R17, R2, UR21, R17 ;  /* 0x0000001502117c24 */ /* 0x000fe4000f8e0211 */
[----:B------:R-:W2:Y:S01]  /*d460*/  LDC R21, c[0x0][0x8b8] ;  /* 0x00022e00ff157b82 */ /* 0x000ea20000000800 */
[----:B----4-:R-:W-:Y:S01]  /*d470*/  IMAD R18, R4, R5, R15 ;  /* 0x0000000504127224 */ /* 0x010fe200078e020f */
[----:B-----5:R-:W-:-:S06]  /*d480*/  IADD3 R4, -R6, RZ, RZ ;  /* 0x000000ff06047210 */ /* 0x020fcc0007ffe1ff */
[----:B------:R-:W3:Y:S01]  /*d490*/  LDC R22, c[0x0][0x8a8] ;  /* 0x00022a00ff167b82 */ /* 0x000ee20000000800 */
[----:B------:R-:W-:Y:S02]  /*d4a0*/  @P0 IMAD R18, R7, R4, R14 ;  /* 0x0000000407120224 */ /* 0x000fe400078e020e */
[----:B------:R-:W-:Y:S02]  /*d4b0*/  IMAD.MOV.U32 R4, RZ, RZ, 0x1 ;  /* 0x00000001ff047424 */ /* 0x000fe400078e00ff */
[----:B-1----:R-:W-:Y:S02]  /*d4c0*/  IMAD R2, R3, R20, R12 ;  /* 0x0000001403027224 */ /* 0x002fe400078e020c */
[----:B--2---:R-:W-:Y:S02]  /*d4d0*/  IMAD R12, R17, R21, R18 ;  /* 0x00000015110c7224 */ /* 0x004fe400078e0212 */
[----:B---3--:R-:W-:Y:S01]  /*d4e0*/  IMAD R3, R2, R22, R13 ;  /* 0x0000001602037224 */ /* 0x008fe200078e020d */
[----:B------:R-:W-:-:S02]  /*d4f0*/  PRMT R2, R4, 0x7610, R2 ;  /* 0x0000761004027816 */ /* 0x000fc40000000002 */
[----:B------:R-:W-:Y:S02]  /*d500*/  MOV R4, R11 ;  /* 0x0000000b00047202 */ /* 0x000fe40000000f00 */
[----:B------:R-:W-:Y:S02]  /*d510*/  SEL R5, R3, R12, !P0 ;  /* 0x0000000c03057207 */ /* 0x000fe40004000000 */
[----:B------:R-:W-:-:S07]  /*d520*/  SEL R12, R12, R3, !P0 ;  /* 0x000000030c0c7207 */ /* 0x000fce0004000000 */
.L_x_204:
[----:B------:R-:W-:-:S13]  /*d530*/  LOP3.LUT P0, RZ, R2, 0xff, RZ, 0xc0, !PT ;  /* 0x000000ff02ff7812 */ /* 0x000fda000780c0ff */
[----:B------:R-:W-:Y:S05]  /*d540*/  @P0 BRA `(.L_x_207) ;  /* 0xffffffe800c80947 */ /* 0x000fea000383ffff */
.L_x_151:
[----:B------:R-:W-:Y:S01]  /*d550*/  ELECT P0, URZ, PT ;  /* 0x00000000003f782f */ /* 0x000fe20003800000 */
[----:B------:R-:W-:-:S12]  /*d560*/  BSSY B0, `(.L_x_208) ;  /* 0x000001e000007945 */ /* 0x000fd80003800000 */
[----:B------:R-:W-:Y:S05]  /*d570*/  @!P0 BRA `(.L_x_209) ;  /* 0x0000000000708947 */ /* 0x000fea0003800000 */
[----:B------:R-:W-:-:S06]  /*d580*/  ULOP3.LUT UR4, UR45, 0x2, URZ, 0xfc, !UPT ;  /* 0x000000022d047892 */ /* 0x000fcc000f8efc3f */
[----:B-1----:R-:W-:-:S04]  /*d590*/  MOV R0, UR4 ;  /* 0x0000000400007c02 */ /* 0x002fc80008000f00 */
[----:B------:R-:W-:-:S13]  /*d5a0*/  ISETP.NE.AND P0, PT, R0, 0x3, PT ;  /* 0x000000030000780c */ /* 0x000fda0003f05270 */
[----:B------:R-:W-:Y:S05]  /*d5b0*/  @!P0 BRA `(.L_x_210) ;  /* 0x0000000000048947 */ /* 0x000fea0003800000 */
[----:B------:R-:W-:Y:S01]  /*d5c0*/  BPT.TRAP 0x1 ;  /* 0x000000040000795c */ /* 0x000fe20000300000 */
.L_x_210:
[----:B--234-:R-:W-:Y:S01]  /*d5d0*/  IMAD.U32 R3, RZ, RZ, UR37 ;  /* 0x00000025ff037e24 */ /* 0x01cfe2000f8e00ff */
[----:B------:R-:W-:Y:S02]  /*d5e0*/  MOV R0, 0x400 ;  /* 0x0000040000007802 */ /* 0x000fe40000000f00 */
[----:B------:R-:W-:Y:S02]  /*d5f0*/  MOV R2, 0x1 ;  /* 0x0000000100027802 */ /* 0x000fe40000000f00 */
[----:B------:R-:W-:Y:S02]  /*d600*/  LEA R0, R3, R0, 0x18 ;  /* 0x0000000003007211 */ /* 0x000fe400078ec0ff */
[----:B------:R-:W-:-:S04]  /*d610*/  SHF.L.U32 R3, R2, 0x1f, RZ ;  /* 0x0000001f02037819 */ /* 0x000fc800000006ff */
[----:B------:R-:W1:Y:S02]  /*d620*/  SYNCS.PHASECHK.TRANS64.TRYWAIT P1, [R0+URZ+0xa0], R3 ;  /* 0x0000a003000075a7 */ /* 0x000e64000802017f */
[----:B-1----:R-:W-:Y:S05]  /*d630*/  @!P1 BRA `(.L_x_211) ;  /* 0x0000001800a49947 */ /* 0x002fea0003800000 */
.L_x_258:
[----:B------:R-:W-:Y:S05]  /*d640*/  @!P0 BRA `(.L_x_212) ;  /* 0x0000000000048947 */ /* 0x000fea0003800000 */
[----:B------:R-:W-:Y:S01]  /*d650*/  BPT.TRAP 0x1 ;  /* 0x000000040000795c */ /* 0x000fe20000300000 */
.L_x_212:
[----:B------:R-:W2:Y:S02]  /*d660*/  SYNCS.PHASECHK.TRANS64.TRYWAIT P1, [R0+URZ+0xa8], R3 ;  /* 0x0000a803000075a7 */ /* 0x000ea4000802017f */
[----:B--2---:R-:W-:Y:S05]  /*d670*/  @!P1 BRA `(.L_x_213) ;  /* 0x0000001800a89947 */ /* 0x004fea0003800000 */
.L_x_259:
[----:B------:R-:W-:Y:S05]  /*d680*/  @!P0 BRA `(.L_x_214) ;  /* 0x0000000000048947 */ /* 0x000fea0003800000 */
[----:B------:R-:W-:Y:S01]  /*d690*/  BPT.TRAP 0x1 ;  /* 0x000000040000795c */ /* 0x000fe20000300000 */
.L_x_214:
[----:B------:R-:W3:Y:S02]  /*d6a0*/  SYNCS.PHASECHK.TRANS64.TRYWAIT P1, [R0+URZ+0xb0], R3 ;  /* 0x0000b003000075a7 */ /* 0x000ee4000802017f */
[----:B---3--:R-:W-:Y:S05]  /*d6b0*/  @!P1 BRA `(.L_x_215) ;  /* 0x0000001800ac9947 */ /* 0x008fea0003800000 */
.L_x_260:
[----:B------:R-:W-:Y:S05]  /*d6c0*/  @!P0 BRA `(.L_x_216) ;  /* 0x0000000000048947 */ /* 0x000fea0003800000 */
[----:B------:R-:W-:Y:S01]  /*d6d0*/  BPT.TRAP 0x1 ;  /* 0x000000040000795c */ /* 0x000fe20000300000 */
.L_x_216:
[----:B-123--:R-:W-:-:S04]  /*d6e0*/  MOV R3, 0x1 ;  /* 0x0000000100037802 */ /* 0x00efc80000000f00 */
[----:B------:R-:W-:-:S07]  /*d6f0*/  SHF.L.U32 R3, R3, 0x1f, RZ ;  /* 0x0000001f03037819 */ /* 0x000fce00000006ff */
.L_x_217:
[----:B-1----:R1:W2:Y:S02]  /*d700*/  SYNCS.PHASECHK.TRANS64.TRYWAIT P0, [R0+URZ+0xb8], R3 ;  /* 0x0000b803000075a7 */ /* 0x0022a4000800017f */
[----:B--2---:R-:W-:Y:S05]  /*d710*/  @!P0 NANOSLEEP.SYNCS 0x989680 ;  /* 0x009896800000895d */ /* 0x004fea0003900000 */
[----:B------:R-:W2:Y:S02]  /*d720*/  @!P0 SYNCS.PHASECHK.TRANS64 P0, [R0+URZ+0xb8], R3 ;  /* 0x0000b803000085a7 */ /* 0x000ea4000800007f */
[----:B--2---:R-:W-:Y:S05]  /*d730*/  @!P0 BRA `(.L_x_217) ;  /* 0xfffffffc00f08947 */ /* 0x004fea000383ffff */
.L_x_209:
[----:B------:R-:W-:Y:S05]  /*d740*/  BSYNC B0 ;  /* 0x0000000000007941 */ /* 0x000fea0003800000 */
.L_x_208:
[----:B------:R-:W-:Y:S05]  /*d750*/  EXIT ;  /* 0x000000000000794d */ /* 0x000fea0003800000 */
.L_x_146:
[----:B------:R-:W-:Y:S01]  /*d760*/  LOP3.LUT P0, RZ, R9, 0xff, RZ, 0xc0, !PT ;  /* 0x000000ff09ff7812 */ /* 0x000fe2000780c0ff */
[----:B------:R-:W-:Y:S01]  /*d770*/  IMAD.MOV.U32 R9, RZ, RZ, 0x1 ;  /* 0x00000001ff097424 */ /* 0x000fe200078e00ff */
[----:B------:R-:W-:-:S11]  /*d780*/  MOV R8, RZ ;  /* 0x000000ff00087202 */ /* 0x000fd60000000f00 */
[----:B------:R-:W-:Y:S05]  /*d790*/  @!P0 BRA `(.L_x_218) ;  /* 0x0000000c00508947 */ /* 0x000fea0003800000 */
[----:B------:R-:W-:Y:S01]  /*d7a0*/  ULDC UR4, c[0x0][0x28c] ;  /* 0x0000a30000047ab9 */ /* 0x000fe20000000800 */
[----:B------:R-:W-:Y:S01]  /*d7b0*/  ULDC UR17, c[0x0][0x900] ;  /* 0x0002400000117ab9 */ /* 0x000fe20000000800 */
[----:B------:R-:W-:Y:S01]  /*d7c0*/  UIADD3 UR4, UR4, 0x3f, URZ ;  /* 0x0000003f04047890 */ /* 0x000fe2000fffe03f */
[----:B------:R-:W-:Y:S01]  /*d7d0*/  BSSY B0, `(.L_x_218) ;  /* 0x00000d0000007945 */ /* 0x000fe20003800000 */
[----:B------:R-:W-:Y:S01]  /*d7e0*/  UMOV UR6, 0xffffffff ;  /* 0xffffffff00067882 */ /* 0x000fe20000000000 */
[----:B------:R-:W-:Y:S01]  /*d7f0*/  USHF.L.U32 UR13, UR37, 0x7, URZ ;  /* 0x00000007250d7899 */ /* 0x000fe2000800063f */
[----:B------:R-:W-:Y:S01]  /*d800*/  MOV R0, 0x1 ;  /* 0x0000000100007802 */ /* 0x000fe20000000f00 */
[----:B------:R-:W-:Y:S01]  /*d810*/  USHF.R.S32.HI UR5, URZ, 0x1f, UR4 ;  /* 0x0000001f3f057899 */ /* 0x000fe20008011404 */
[----:B------:R-:W-:Y:S01]  /*d820*/  IMAD.MOV.U32 R9, RZ, RZ, 0x1 ;  /* 0x00000001ff097424 */ /* 0x000fe200078e00ff */
[----:B------:R-:W-:Y:S01]  /*d830*/  USHF.L.U32 UR14, UR37, 0xd, URZ ;  /* 0x0000000d250e7899 */ /* 0x000fe2000800063f */
[----:B------:R-:W-:Y:S01]  /*d840*/  MOV R8, RZ ;  /* 0x000000ff00087202 */ /* 0x000fe20000000f00 */
[----:B------:R-:W-:-:S02]  /*d850*/  ULEA.HI UR5, UR5, UR4, URZ, 0x6 ;  /* 0x0000000405057291 */ /* 0x000fc4000f8f303f */
[----:B------:R-:W-:Y:S02]  /*d860*/  USHF.L.U32 UR6, UR6, UR17, URZ ;  /* 0x0000001106067299 */ /* 0x000fe4000800063f */
[----:B------:R-:W-:Y:S01]  /*d870*/  USHF.R.S32.HI UR16, URZ, 0x6, UR5 ;  /* 0x000000063f107899 */ /* 0x000fe20008011405 */
[----:B------:R-:W-:Y:S01]  /*d880*/  ULDC UR15, c[0x0][0x8a8] ;  /* 0x00022a00000f7ab9 */ /* 0x000fe20000000800 */
[----:B------:R-:W-:Y:S02]  /*d890*/  ULOP3.LUT UR26, UR46, 0x2, URZ, 0xfc, !UPT ;  /* 0x000000022e1a7892 */ /* 0x000fe4000f8efc3f */
[----:B------:R-:W-:Y:S02]  /*d8a0*/  ULOP3.LUT UR13, UR13, 0x80, URZ, 0xc0, !UPT ;  /* 0x000000800d0d7892 */ /* 0x000fe4000f8ec03f */
[----:B------:R-:W-:Y:S02]  /*d8b0*/  ULOP3.LUT UR14, UR14, 0x2000, URZ, 0xc0, !UPT ;  /* 0x000020000e0e7892 */ /* 0x000fe4000f8ec03f */
[----:B------:R-:W-:-:S02]  /*d8c0*/  UIADD3 UR15, UR15, -0x1, URZ ;  /* 0xffffffff0f0f7890 */ /* 0x000fc4000fffe03f */
[----:B------:R-:W-:Y:S02]  /*d8d0*/  USHF.L.U32 UR17, UR38, UR17, URZ ;  /* 0x0000001126117299 */ /* 0x000fe4000800063f */
[----:B------:R-:W-:Y:S02]  /*d8e0*/  ULOP3.LUT UR18, URZ, UR6, URZ, 0x33, !UPT ;  /* 0x000000063f127292 */ /* 0x000fe4000f8e333f */
[----:B------:R-:W-:Y:S01]  /*d8f0*/  UIADD3 UR27, UR16, 0x1, URZ ;  /* 0x00000001101b7890 */ /* 0x000fe2000fffe03f */
[----:B------:R-:W-:-:S11]  /*d900*/  ULDC.64 UR22, c[0x0][0x198] ;  /* 0x0000660000167ab9 */ /* 0x000fd60000000a00 */
.L_x_229:
[----:B------:R-:W-:-:S03]  /*d910*/  UMOV UR4, 0xffffffff ;  /* 0xffffffff00047882 */ /* 0x000fc60000000000 */
[----:B------:R-:W-:Y:S05]  /*d920*/  BRA.DIV UR4, `(.L_x_219) ;  /* 0x0000001a04247947 */ /* 0x000fea000b800000 */
[----:B------:R-:W-:-:S13]  /*d930*/  ELECT P0, URZ, PT ;  /* 0x00000000003f782f */ /* 0x000fda0003800000 */
.L_x_263:
[----:B------:R-:W1:Y:S01]  /*d940*/  LDC R2, c[0x0][0x28c] ;  /* 0x0000a300ff027b82 */ /* 0x000e620000000800 */
[----:B------:R-:W-:Y:S01]  /*d950*/  BSSY B1, `(.L_x_220) ;  /* 0x000003a000017945 */ /* 0x000fe20003800000 */
[----:B-1----:R-:W-:-:S13]  /*d960*/  ISETP.LT.OR P0, PT, R2, 0x1, !P0 ;  /* 0x000000010200780c */ /* 0x002fda0004701670 */
[----:B------:R-:W-:Y:S05]  /*d970*/  @P0 BRA `(.L_x_221) ;  /* 0x0000000000dc0947 */ /* 0x000fea0003800000 */
[----:B------:R-:W-:Y:S01]  /*d980*/  LEA R7, R5, UR13, 0x8 ;  /* 0x0000000d05077c11 */ /* 0x000fe2000f8e40ff */
[----:B------:R-:W-:Y:S01]  /*d990*/  IMAD.MOV.U32 R11, RZ, RZ, RZ ;  /* 0x000000ffff0b7224 */ /* 0x000fe200078e00ff */
[----:B------:R-:W-:Y:S01]  /*d9a0*/  SHF.L.U32 R12, R12, 0x7, RZ ;  /* 0x000000070c0c7819 */ /* 0x000fe200000006ff */
[----:B------:R-:W-:Y:S01]  /*d9b0*/  IMAD.MOV.U32 R3, RZ, RZ, R8 ;  /* 0x000000ffff037224 */ /* 0x000fe200078e0008 */
[----:B------:R-:W-:Y:S02]  /*d9c0*/  MOV R13, UR27 ;  /* 0x0000001b000d7c02 */ /* 0x000fe40008000f00 */
[----:B------:R-:W-:-:S07]  /*d9d0*/  MOV R2, R9 ;  /* 0x0000000900027202 */ /* 0x000fce0000000f00 */
.L_x_224:
[----:B------:R-:W1:Y:S01]  /*d9e0*/  S2R R6, SR_CgaCtaId ;  /* 0x0000000000067919 */ /* 0x000e620000008800 */
[----:B------:R-:W-:Y:S01]  /*d9f0*/  MOV R5, 0x400 ;  /* 0x0000040000057802 */ /* 0x000fe20000000f00 */
[----:B------:R-:W2:Y:S03]  /*da00*/  S2R R15, SR_TID.X ;  /* 0x00000000000f7919 */ /* 0x000ea60000002100 */
[----:B-1----:R-:W-:Y:S02]  /*da10*/  LEA R14, R6, R5, 0x18 ;  /* 0x00000005060e7211 */ /* 0x002fe400078ec0ff */
[----:B------:R-:W-:Y:S02]  /*da20*/  SHF.L.U32 R5, R2, 0x1f, RZ ;  /* 0x0000001f02057819 */ /* 0x000fe400000006ff */
[----:B------:R-:W-:Y:S02]  /*da30*/  LEA R10, R3, R14, 0x3 ;  /* 0x0000000e030a7211 */ /* 0x000fe400078e18ff */
[----:B--2---:R-:W-:-:S02]  /*da40*/  LOP3.LUT P1, RZ, R15, 0x7f, RZ, 0xc0, !PT ;  /* 0x0000007f0fff7812 */ /* 0x004fc4000782c0ff */
[----:B------:R-:W1:Y:S11]  /*da50*/  SYNCS.PHASECHK.TRANS64.TRYWAIT P0, [R10+URZ+0x40], R5 ;  /* 0x000040050a0075a7 */ /* 0x000e76000800017f */
[----:B------:R-:W2:Y:S01]  /*da60*/  @!P1 LDC R6, c[0x0][0x500] ;  /* 0x00014000ff069b82 */ /* 0x000ea20000000800 */
[----:B-1----:R-:W-:Y:S05]  /*da70*/  @!P0 BRA `(.L_x_222) ;  /* 0x0000001400f48947 */ /* 0x002fea0003800000 */
.L_x_264:
[----:B------:R-:W-:Y:S01]  /*da80*/  UPRMT UR4, UR26, 0x9910, URZ ;  /* 0x000099101a047896 */ /* 0x000fe2000800003f */
[----:B--2---:R2:W-:Y:S03]  /*da90*/  @!P1 SYNCS.ARRIVE.TRANS64 RZ, [R10+URZ], R6 ;  /* 0x000000060aff99a7 */ /* 0x0045e6000800003f */
[----:B------:R-:W-:-:S06]  /*daa0*/  UISETP.NE.AND UP0, UPT, UR4, 0x2, UPT ;  /* 0x000000020400788c */ /* 0x000fcc000bf05270 */
[----:B------:R-:W-:-:S13]  /*dab0*/  PLOP3.LUT P0, PT, PT, PT, UP0, 0x80, 0x0 ;  /* 0x000000000000781c */ /* 0x000fda0003f0f008 */
[----:B--2---:R-:W-:Y:S05]  /*dac0*/  @P0 BRA `(.L_x_223) ;  /* 0x0000000000040947 */ /* 0x004fea0003800000 */
[----:B------:R-:W-:Y:S01]  /*dad0*/  BPT.TRAP 0x1 ;  /* 0x000000040000795c */ /* 0x000fe20000300000 */
.L_x_223:
[C---:B-1----:R-:W-:Y:S01]  /*dae0*/  LEA R5, R3.reuse, R14, 0xd ;  /* 0x0000000e03057211 */ /* 0x042fe200078e68ff */
[----:B------:R-:W-:Y:S01]  /*daf0*/  UIADD3 UR4, UP0, UR22, 0xf0, URZ ;  /* 0x000000f016047890 */ /* 0x000fe2000ff1e03f */
[----:B------:R-:W-:Y:S01]  /*db00*/  R2UR UR8, R3 ;  /* 0x00000000030872ca */ /* 0x000fe200000e0000 */
[----:B------:R-:W-:Y:S01]  /*db10*/  UIADD3 UR24, UP1, UR22, 0x1f0, URZ ;  /* 0x000001f016187890 */ /* 0x000fe2000ff3e03f */
[----:B------:R-:W-:Y:S01]  /*db20*/  R2UR UR5, R5 ;  /* 0x00000000050572ca */ /* 0x000fe200000e0000 */
[----:B------:R-:W-:Y:S01]  /*db30*/  VIADD R3, R3, 0x1 ;  /* 0x0000000103037836 */ /* 0x000fe20000000000 */
[----:B------:R-:W-:Y:S01]  /*db40*/  R2UR UR20, R14 ;  /* 0x000000000e1472ca */ /* 0x000fe200000e0000 */
[----:B------:R-:W-:Y:S01]  /*db50*/  UIADD3.X UR25, URZ, UR23, URZ, UP1, !UPT ;  /* 0x000000173f197290 */ /* 0x000fe20008ffe43f */
[----:B------:R-:W-:Y:S01]  /*db60*/  R2UR UR9, R10 ;  /* 0x000000000a0972ca */ /* 0x000fe200000e0000 */
[----:B------:R-:W-:Y:S01]  /*db70*/  UMOV UR6, 0x0 ;  /* 0x0000000000067882 */ /* 0x000fe20000000000 */
[----:B------:R-:W-:Y:S01]  /*db80*/  R2UR UR11, R12 ;  /* 0x000000000c0b72ca */ /* 0x000fe200000e0000 */
[----:B------:R-:W-:Y:S01]  /*db90*/  UMOV UR7, 0x10000000 ;  /* 0x1000000000077882 */ /* 0x000fe20000000000 */
[----:B------:R-:W-:Y:S01]  /*dba0*/  R2UR UR10, R11 ;  /* 0x000000000b0a72ca */ /* 0x000fe200000e0000 */
[----:B------:R-:W-:Y:S01]  /*dbb0*/  UMOV UR28, 0x30000 ;  /* 0x00030000001c7882 */ /* 0x000fe20000000000 */
[----:B------:R-:W-:Y:S01]  /*dbc0*/  R2UR UR12, R4 ;  /* 0x00000000040c72ca */ /* 0x000fe200000e0000 */
[----:B------:R-:W-:Y:S01]  /*dbd0*/  ULEA UR8, UR8, UR14, 0xe ;  /* 0x0000000e08087291 */ /* 0x000fe2000f8e703f */
[----:B------:R-:W-:Y:S01]  /*dbe0*/  IADD3 R13, R13, -0x1, RZ ;  /* 0xffffffff0d0d7810 */ /* 0x000fe20007ffe0ff */
[----:B------:R-:W-:Y:S01]  /*dbf0*/  UIADD3 UR19, UR5, 0x6200, URZ ;  /* 0x0000620005137890 */ /* 0x000fe2000fffe03f */
[----:B------:R-:W-:Y:S01]  /*dc00*/  R2UR UR21, R7 ;  /* 0x00000000071572ca */ /* 0x000fe200000e0000 */
[----:B------:R-:W-:Y:S01]  /*dc10*/  UIADD3.X UR5, URZ, UR23, URZ, UP0, !UPT ;  /* 0x000000173f057290 */ /* 0x000fe200087fe43f */
[----:B------:R-:W-:Y:S01]  /*dc20*/  ISETP.GT.AND P1, PT, R13, 0x1, PT ;  /* 0x000000010d00780c */ /* 0x000fe20003f24270 */
[----:B------:R-:W-:Y:S01]  /*dc30*/  UIADD3 UR20, UR20, 0x16200, UR8 ;  /* 0x0001620014147890 */ /* 0x000fe2000fffe008 */
[----:B------:R-:W-:-:S02]  /*dc40*/  ISETP.NE.AND P0, PT, R3, 0x8, PT ;  /* 0x000000080300780c */ /* 0x000fc40003f05270 */
[----:B------:R-:W-:Y:S01]  /*dc50*/  UMOV UR8, UR19 ;  /* 0x0000001300087c82 */ /* 0x000fe20008000000 */
[----:B------:R-:W-:Y:S02]  /*dc60*/  IADD3 R11, R11, 0x40, RZ ;  /* 0x000000400b0b7810 */ /* 0x000fe40007ffe0ff */
[----:B------:R-:W-:Y:S01]  /*dc70*/  SEL R5, RZ, 0x1, P0 ;  /* 0x00000001ff057807 */ /* 0x000fe20000000000 */
[----:B------:R1:W-:Y:S01]  /*dc80*/  UTMALDG.3D [UR8], [UR4], desc[UR6] ;  /* 0x00000608040075b4 */ /* 0x0003e20008011000 */
[----:B------:R-:W-:Y:S02]  /*dc90*/  SEL R3, R3, RZ, P0 ;  /* 0x000000ff03037207 */ /* 0x000fe40000000000 */
[----:B------:R-:W-:Y:S01]  /*dca0*/  LOP3.LUT R2, R2, R5, RZ, 0x3c, !PT ;  /* 0x0000000502027212 */ /* 0x000fe200078e3cff */
[----:B-1----:R-:W-:Y:S01]  /*dcb0*/  UMOV UR8, UR20 ;  /* 0x0000001400087c82 */ /* 0x002fe20008000000 */
[----:B------:R-:W-:Y:S02]  /*dcc0*/  UMOV UR11, UR21 ;  /* 0x00000015000b7c82 */ /* 0x000fe40008000000 */
[----:B------:R1:W-:Y:S02]  /*dcd0*/  UTMALDG.3D.MULTICAST [UR8], [UR24], UR28, desc[UR6] ;  /* 0x00000608180073b4 */ /* 0x0003e4000801181c */
[----:B-1----:R-:W-:Y:S05]  /*dce0*/  @P1 BRA `(.L_x_224) ;  /* 0xfffffffc003c1947 */ /* 0x002fea000383ffff */
.L_x_221:
[----:B------:R-:W-:Y:S05]  /*dcf0*/  BSYNC B1 ;  /* 0x0000000000017941 */ /* 0x000fea0003800000 */
.L_x_220:
[----:B------:R-:W2:Y:S01]  /*dd00*/  LDL.LU R15, [R1+0xc8] ;  /* 0x0000c800010f7983 */ /* 0x000ea20000300800 */
[----:B------:R-:W-:Y:S01]  /*dd10*/  LOP3.LUT P2, RZ, R0, 0xff, RZ, 0xc0, !PT ;  /* 0x000000ff00ff7812 */ /* 0x000fe2000784c0ff */
[----:B------:R-:W-:Y:S01]  /*dd20*/  VIADD R8, R8, UR16 ;  /* 0x0000001008087c36 */ /* 0x000fe20008000000 */
[----:B------:R-:W-:Y:S01]  /*dd30*/  MOV R4, UR16 ;  /* 0x0000001000047c02 */ /* 0x000fe20008000f00 */
[----:B------:R-:W3:Y:S01]  /*dd40*/  LDL.LU R14, [R1+0xc4] ;  /* 0x0000c400010e7983 */ /* 0x000ee20000300800 */
[----:B------:R-:W-:Y:S01]  /*dd50*/  ULDC.64 UR4, c[0x0][0x8f8] ;  /* 0x00023e0000047ab9 */ /* 0x000fe20000000a00 */
[----:B------:R-:W-:Y:S01]  /*dd60*/  BSSY B1, `(.L_x_225) ;  /* 0x0000074000017945 */ /* 0x000fe20003800000 */
[----:B------:R-:W-:Y:S01]  /*dd70*/  SHF.R.U32.HI R0, RZ, 0x3, R8 ;  /* 0x00000003ff007819 */ /* 0x000fe20000011608 */
[----:B------:R-:W-:Y:S01]  /*dd80*/  IMAD.MOV.U32 R12, RZ, RZ, -0x1 ;  /* 0xffffffffff0c7424 */ /* 0x000fe200078e00ff */
[----:B------:R-:W-:Y:S02]  /*dd90*/  ISETP.GT.U32.AND P0, PT, R8, 0x7, PT ;  /* 0x000000070800780c */ /* 0x000fe40003f04070 */
[----:B------:R-:W-:-:S02]  /*dda0*/  LOP3.LUT R0, R0, 0x1, RZ, 0xc0, !PT ;  /* 0x0000000100007812 */ /* 0x000fc400078ec0ff */
[----:B------:R-:W-:Y:S01]  /*ddb0*/  ISETP.LT.U32.AND P0, PT, R4, 0x8, P0 ;  /* 0x000000080400780c */ /* 0x000fe20000701070 */
[----:B------:R-:W1:Y:S01]  /*ddc0*/  @P2 S2R R3, SR_CgaCtaId ;  /* 0x0000000000032919 */ /* 0x000e620000008800 */
[----:B------:R-:W-:Y:S02]  /*ddd0*/  @P2 MOV R2, 0x400 ;  /* 0x0000040000022802 */ /* 0x000fe40000000f00 */
[----:B------:R-:W-:Y:S02]  /*dde0*/  ISETP.NE.U32.AND P1, PT, R0, 0x1, PT ;  /* 0x000000010000780c */ /* 0x000fe40003f25070 */
[----:B------:R-:W-:Y:S02]  /*ddf0*/  MOV R0, UR16 ;  /* 0x0000001000007c02 */ /* 0x000fe40008000f00 */
[----:B------:R-:W-:Y:S02]  /*de00*/  MOV R5, 0xffffffff ;  /* 0xffffffff00057802 */ /* 0x000fe40000000f00 */
[----:B------:R-:W-:-:S02]  /*de10*/  ISETP.GT.U32.AND P1, PT, R0, 0x7, !P1 ;  /* 0x000000070000780c */ /* 0x000fc40004f24070 */
[----:B------:R-:W-:Y:S02]  /*de20*/  SEL R0, RZ, 0x1, !P0 ;  /* 0x00000001ff007807 */ /* 0x000fe40004000000 */
[----:B------:R-:W-:Y:S02]  /*de30*/  MOV R4, 0xffffffff ;  /* 0xffffffff00047802 */ /* 0x000fe40000000f00 */
[----:B------:R-:W-:Y:S02]  /*de40*/  LOP3.LUT R8, R8, 0x7, RZ, 0xc0, !PT ;  /* 0x0000000708087812 */ /* 0x000fe400078ec0ff */
[----:B-1----:R-:W-:-:S04]  /*de50*/  @P2 LEA R2, R3, R2, 0x18 ;  /* 0x0000000203022211 */ /* 0x002fc800078ec0ff */
[----:B------:R1:W-:Y:S02]  /*de60*/  @P2 SYNCS.ARRIVE.TRANS64.A1T0 RZ, [R2+URZ+0xc8], RZ ;  /* 0x0000c8ff02ff29a7 */ /* 0x0003e4000810003f */
[----:B-1----:R-:W-:-:S04]  /*de70*/  SEL R2, RZ, 0x1, !P1 ;  /* 0x00000001ff027807 */ /* 0x002fc80004800000 */
[----:B------:R-:W-:Y:S02]  /*de80*/  LOP3.LUT R9, R2, R9, R0, 0x96, !PT ;  /* 0x0000000902097212 */ /* 0x000fe400078e9600 */
[----:B------:R-:W-:Y:S02]  /*de90*/  PRMT R2, RZ, 0x7610, R2 ;  /* 0x00007610ff027816 */ /* 0x000fe40000000002 */
[----:B------:R-:W-:Y:S02]  /*dea0*/  PRMT R0, RZ, 0x7610, R0 ;  /* 0x00007610ff007816 */ /* 0x000fe40000000000 */
[----:B---3--:R-:W-:-:S04]  /*deb0*/  IADD3 R14, P2, R14, UR50, RZ ;  /* 0x000000320e0e7c10 */ /* 0x008fc8000ff5e0ff */
[----:B--2---:R-:W-:Y:S01]  /*dec0*/  IADD3.X R15, R15, UR39, RZ, P2, !PT ;  /* 0x000000270f0f7c10 */ /* 0x004fe200097fe4ff */
[----:B------:R1:W-:Y:S01]  /*ded0*/  STL [R1+0xc4], R14 ;  /* 0x0000c40e01007387 */ /* 0x0003e20000100800 */
[----:B------:R-:W-:-:S03]  /*dee0*/  ISETP.GE.U32.AND P2, PT, R14, UR4, PT ;  /* 0x000000040e007c0c */ /* 0x000fc6000bf46070 */
[----:B------:R1:W-:Y:S01]  /*def0*/  STL [R1+0xc8], R15 ;  /* 0x0000c80f01007387 */ /* 0x0003e20000100800 */
[----:B------:R-:W-:-:S13]  /*df00*/  ISETP.GE.U32.AND.EX P0, PT, R15, UR5, PT, P2 ;  /* 0x000000050f007c0c */ /* 0x000fda000bf06120 */
[----:B-1----:R-:W-:Y:S05]  /*df10*/  @P0 BRA `(.L_x_226) ;  /* 0x0000000400600947 */ /* 0x002fea0003800000 */
[----:B------:R-:W-:Y:S01]  /*df20*/  ULDC.64 UR4, c[0x0][0x8d0] ;  /* 0x0002340000047ab9 */ /* 0x000fe20000000a00 */
[----:B------:R-:W1:Y:S01]  /*df30*/  S2R R11, SR_CTAID.X ;  /* 0x00000000000b7919 */ /* 0x000e620000002500 */
[----:B------:R-:W-:Y:S01]  /*df40*/  ISETP.NE.U32.AND P0, PT, RZ, UR4, PT ;  /* 0x00000004ff007c0c */ /* 0x000fe2000bf05070 */
[----:B------:R-:W-:Y:S01]  /*df50*/  ULDC UR7, c[0x0][0x8d8] ;  /* 0x0002360000077ab9 */ /* 0x000fe20000000800 */
[----:B------:R-:W-:Y:S01]  /*df60*/  IMAD.MOV.U32 R2, RZ, RZ, R14 ;  /* 0x000000ffff027224 */ /* 0x000fe200078e000e */
[----:B------:R-:W2:Y:S01]  /*df70*/  S2R R10, SR_CTAID.Y ;  /* 0x00000000000a7919 */ /* 0x000ea20000002600 */
[----:B------:R-:W-:Y:S02]  /*df80*/  ISETP.NE.AND.EX P0, PT, RZ, UR5, PT, P0 ;  /* 0x00000005ff007c0c */ /* 0x000fe4000bf05300 */
[----:B------:R-:W-:-:S11]  /*df90*/  MOV R3, R15 ;  /* 0x0000000f00037202 */ /* 0x000fd60000000f00 */
[----:B------:R-:W-:Y:S05]  /*dfa0*/  @!P0 BRA `(.L_x_227) ;  /* 0x0000000000288947 */ /* 0x000fea0003800000 */
[----:B------:R-:W-:Y:S02]  /*dfb0*/  ULDC UR6, c[0x0][0x8dc] ;  /* 0x0002370000067ab9 */ /* 0x000fe40000000800 */
[----:B------:R-:W-:-:S04]  /*dfc0*/  IADD3 R7, P0, R14, UR6, RZ ;  /* 0x000000060e077c10 */ /* 0x000fc8000ff1e0ff */
[----:B------:R-:W-:-:S05]  /*dfd0*/  IADD3.X R13, RZ, R15, RZ, P0, !PT ;  /* 0x0000000fff0d7210 */ /* 0x000fca00007fe4ff */
[----:B------:R-:W-:-:S04]  /*dfe0*/  IMAD.WIDE.U32 R4, R13, UR4, RZ ;  /* 0x000000040d047c25 */ /* 0x000fc8000f8e00ff */
[----:B------:R-:W-:-:S04]  /*dff0*/  IMAD.WIDE.U32 R4, P0, R7, UR5, R4 ;  /* 0x0000000507047c25 */ /* 0x000fc8000f800004 */
[----:B------:R-:W-:Y:S01]  /*e000*/  IMAD.WIDE.U32 R6, R7, UR4, RZ ;  /* 0x0000000407067c25 */ /* 0x000fe2000f8e00ff */
[----:B------:R-:W-:-:S03]  /*e010*/  MOV R2, R5 ;  /* 0x0000000500027202 */ /* 0x000fc60000000f00 */
[----:B------:R-:W-:Y:S01]  /*e020*/  IMAD.X R3, RZ, RZ, RZ, P0 ;  /* 0x000000ffff037224 */ /* 0x000fe200000e06ff */
[----:B------:R-:W-:-:S05]  /*e030*/  IADD3 RZ, P0, R7, R4, RZ ;  /* 0x0000000407ff7210 */ /* 0x000fca0007f1e0ff */
[----:B------:R-:W-:-:S08]  /*e040*/  IMAD.WIDE.U32.X R2, R13, UR5, R2, P0 ;  /* 0x000000050d027c25 */ /* 0x000fd000080e0402 */
.L_x_227:
[--C-:B------:R-:W-:Y:S01]  /*e050*/  SHF.R.U64 R6, R2, UR7, R3.reuse ;  /* 0x0000000702067c19 */ /* 0x100fe20008001203 */
[----:B------:R-:W-:Y:S01]  /*e060*/  ULDC.64 UR4, c[0x0][0x8c8] ;  /* 0x0002320000047ab9 */ /* 0x000fe20000000a00 */
[----:B------:R-:W-:Y:S01]  /*e070*/  SHF.R.U32.HI R2, RZ, UR7, R3 ;  /* 0x00000007ff027c19 */ /* 0x000fe20008011603 */
[----:B------:R-:W3:Y:S01]  /*e080*/  LDC R16, c[0x0][0x144] ;  /* 0x00005100ff107b82 */ /* 0x000ee20000000800 */
[----:B------:R-:W-:Y:S01]  /*e090*/  IADD3 R5, P0, RZ, -R6, RZ ;  /* 0x80000006ff057210 */ /* 0x000fe20007f1e0ff */
[----:B------:R-:W-:Y:S01]  /*e0a0*/  ULDC.64 UR8, c[0x0][0x8e8] ;  /* 0x00023a0000087ab9 */ /* 0x000fe20000000a00 */
[----:B------:R-:W-:Y:S01]  /*e0b0*/  MOV R3, R15 ;  /* 0x0000000f00037202 */ /* 0x000fe20000000f00 */
[----:B------:R-:W-:Y:S01]  /*e0c0*/  ULDC UR6, c[0x0][0x8b0] ;  /* 0x00022c0000067ab9 */ /* 0x000fe20000000800 */
[----:B------:R-:W-:Y:S02]  /*e0d0*/  IADD3.X R2, RZ, ~R2, RZ, P0, !PT ;  /* 0x80000002ff027210 */ /* 0x000fe400007fe4ff */
[----:B-1----:R-:W-:Y:S01]  /*e0e0*/  I2FP.F32.U32 R7, R11 ;  /* 0x0000000b00077245 */ /* 0x002fe20000201000 */
[----:B------:R-:W1:Y:S01]  /*e0f0*/  LDC R13, c[0x0][0x148] ;  /* 0x00005200ff0d7b82 */ /* 0x000e620000000800 */
[----:B------:R-:W-:Y:S01]  /*e100*/  ISETP.NE.U32.AND P0, PT, RZ, UR8, PT ;  /* 0x00000008ff007c0c */ /* 0x000fe2000bf05070 */
[----:B------:R-:W-:-:S02]  /*e110*/  IMAD R4, R2, UR4, RZ ;  /* 0x0000000402047c24 */ /* 0x000fc4000f8e02ff */
[----:B------:R-:W-:Y:S01]  /*e120*/  IMAD.MOV.U32 R2, RZ, RZ, R14 ;  /* 0x000000ffff027224 */ /* 0x000fe200078e000e */
[----:B------:R-:W-:-:S03]  /*e130*/  ISETP.NE.AND.EX P0, PT, RZ, UR9, PT, P0 ;  /* 0x00000009ff007c0c */ /* 0x000fc6000bf05300 */
[----:B------:R-:W-:Y:S01]  /*e140*/  IMAD.WIDE.U32 R2, R5, UR4, R2 ;  /* 0x0000000405027c25 */ /* 0x000fe2000f8e0002 */
[----:B------:R-:W-:-:S03]  /*e150*/  ULDC UR4, c[0x0][0x150] ;  /* 0x0000540000047ab9 */ /* 0x000fc60000000800 */
[----:B------:R-:W-:Y:S02]  /*e160*/  IMAD R5, R5, UR5, R4 ;  /* 0x0000000505057c24 */ /* 0x000fe4000f8e0204 */
[----:B------:R-:W-:Y:S01]  /*e170*/  FMUL R4, R7, UR4 ;  /* 0x0000000407047c20 */ /* 0x000fe20008400000 */
[----:B------:R-:W-:Y:S01]  /*e180*/  ULDC UR4, c[0x0][0x8c0] ;  /* 0x0002300000047ab9 */ /* 0x000fe20000000800 */
[----:B------:R-:W-:Y:S01]  /*e190*/  ULDC UR5, c[0x0][0x154] ;  /* 0x0000550000057ab9 */ /* 0x000fe20000000800 */
[----:B------:R-:W-:-:S03]  /*e1a0*/  IADD3 R3, R3, R5, RZ ;  /* 0x0000000503037210 */ /* 0x000fc60007ffe0ff */
[----:B------:R-:W4:Y:S01]  /*e1b0*/  F2I.U32.TRUNC.NTZ R4, R4 ;  /* 0x0000000400047305 */ /* 0x000f22000020f000 */
[----:B------:R-:W-:Y:S02]  /*e1c0*/  SHF.R.U64 R7, R2, UR4, R3 ;  /* 0x0000000402077c19 */ /* 0x000fe40008001203 */
[----:B--2---:R-:W-:-:S05]  /*e1d0*/  I2FP.F32.U32 R2, R10 ;  /* 0x0000000a00027245 */ /* 0x004fca0000201000 */
[----:B------:R-:W-:Y:S01]  /*e1e0*/  FMUL R5, R2, UR5 ;  /* 0x0000000502057c20 */ /* 0x000fe20008400000 */
[----:B------:R-:W-:Y:S01]  /*e1f0*/  SHF.R.U32.HI R2, RZ, UR4, R3 ;  /* 0x00000004ff027c19 */ /* 0x000fe20008011603 */
[----:B------:R-:W-:Y:S02]  /*e200*/  ULDC UR4, c[0x0][0x900] ;  /* 0x0002400000047ab9 */ /* 0x000fe40000000800 */
[----:B------:R2:W1:Y:S01]  /*e210*/  F2I.U32.TRUNC.NTZ R15, R5 ;  /* 0x00000005000f7305 */ /* 0x000462000020f000 */
[--C-:B------:R-:W-:Y:S02]  /*e220*/  SHF.R.U64 R14, R7, UR6, R2.reuse ;  /* 0x00000006070e7c19 */ /* 0x100fe40008001202 */
[----:B------:R-:W-:Y:S01]  /*e230*/  SHF.R.U32.HI R3, RZ, UR6, R2 ;  /* 0x00000006ff037c19 */ /* 0x000fe20008011602 */
[----:B----4-:R-:W-:-:S03]  /*e240*/  IMAD.MOV R2, RZ, RZ, -R4 ;  /* 0x000000ffff027224 */ /* 0x010fc600078e0a04 */
[----:B------:R-:W-:Y:S01]  /*e250*/  SHF.R.U64 R12, R14, UR4, R3 ;  /* 0x000000040e0c7c19 */ /* 0x000fe20008001203 */
[----:B---3--:R-:W-:Y:S01]  /*e260*/  IMAD R17, R16, R2, R11 ;  /* 0x0000000210117224 */ /* 0x008fe200078e020b */
[----:B------:R-:W-:Y:S02]  /*e270*/  SHF.R.U32.HI R4, RZ, UR4, R3 ;  /* 0x00000004ff047c19 */ /* 0x000fe40008011603 */
[----:B------:R-:W-:Y:S02]  /*e280*/  MOV R2, R12 ;  /* 0x0000000c00027202 */ /* 0x000fe40000000f00 */
[----:B------:R-:W-:Y:S01]  /*e290*/  MOV R3, R4 ;  /* 0x0000000400037202 */ /* 0x000fe20000000f00 */
[----:B--2---:R-:W-:Y:S06]  /*e2a0*/  @!P0 BRA `(.L_x_228) ;  /* 0x0000000000288947 */ /* 0x004fec0003800000 */
[----:B------:R-:W-:Y:S02]  /*e2b0*/  ULDC UR4, c[0x0][0x8f4] ;  /* 0x00023d0000047ab9 */ /* 0x000fe40000000800 */
[----:B------:R-:W-:-:S05]  /*e2c0*/  IADD3 R3, P0, R12, UR4, RZ ;  /* 0x000000040c037c10 */ /* 0x000fca000ff1e0ff */
[----:B------:R-:W-:-:S04]  /*e2d0*/  IMAD.X R11, RZ, RZ, R4, P0 ;  /* 0x000000ffff0b7224 */ /* 0x000fc800000e0604 */
[----:B------:R-:W-:-:S04]  /*e2e0*/  IMAD.WIDE.U32 R4, R11, UR8, RZ ;  /* 0x000000080b047c25 */ /* 0x000fc8000f8e00ff */
[----:B------:R-:W-:-:S04]  /*e2f0*/  IMAD.WIDE.U32 R4, P0, R3, UR9, R4 ;  /* 0x0000000903047c25 */ /* 0x000fc8000f800004 */
[----:B------:R-:W-:Y:S01]  /*e300*/  IMAD.WIDE.U32 R2, R3, UR8, RZ ;  /* 0x0000000803027c25 */ /* 0x000fe2000f8e00ff */
[----:B------:R-:W-:-:S04]  /*e310*/  MOV R2, R5 ;  /* 0x0000000500027202 */ /* 0x000fc80000000f00 */
[----:B------:R-:W-:Y:S02]  /*e320*/  IADD3 RZ, P1, R3, R4, RZ ;  /* 0x0000000403ff7210 */ /* 0x000fe40007f3e0ff */
[----:B------:R-:W-:-:S03]  /*e330*/  IADD3.X R3, RZ, RZ, RZ, P0, !PT ;  /* 0x000000ffff037210 */ /* 0x000fc600007fe4ff */
[----:B------:R-:W-:-:S08]  /*e340*/  IMAD.WIDE.U32.X R2, R11, UR9, R2, P1 ;  /* 0x000000090b027c25 */ /* 0x000fd000088e0402 */
.L_x_228:
[----:B------:R-:W2:Y:S01]  /*e350*/  LDC R4, c[0x0][0x904] ;  /* 0x00024100ff047b82 */ /* 0x000ea20000000800 */
[----:B------:R-:W-:Y:S01]  /*e360*/  ULDC UR4, c[0x0][0x8f0] ;  /* 0x00023c0000047ab9 */ /* 0x000fe20000000800 */
[----:B------:R-:W-:Y:S01]  /*e370*/  LOP3.LUT R14, R14, UR18, RZ, 0xc0, !PT ;  /* 0x000000120e0e7c12 */ /* 0x000fe2000f8ec0ff */
[----:B-1----:R-:W-:Y:S01]  /*e380*/  IMAD.MOV R15, RZ, RZ, -R15 ;  /* 0x000000ffff0f7224 */ /* 0x002fe200078e0a0f */
[----:B------:R-:W-:Y:S01]  /*e390*/  SHF.R.U64 R3, R2, UR4, R3 ;  /* 0x0000000402037c19 */ /* 0x000fe20008001203 */
[----:B------:R-:W-:Y:S01]  /*e3a0*/  ULDC UR4, c[0x0][0x8e0] ;  /* 0x0002380000047ab9 */ /* 0x000fe20000000800 */
[----:B------:R-:W-:Y:S02]  /*e3b0*/  ULDC UR5, c[0x0][0x8b8] ;  /* 0x00022e0000057ab9 */ /* 0x000fe40000000800 */
[C---:B------:R-:W-:Y:S01]  /*e3c0*/  IADD3 R5, -R3.reuse, RZ, RZ ;  /* 0x000000ff03057210 */ /* 0x040fe20007ffe1ff */
[----:B------:R-:W-:Y:S01]  /*e3d0*/  IMAD R14, R3, UR17, R14 ;  /* 0x00000011030e7c24 */ /* 0x000fe2000f8e020e */
[----:B------:R-:W-:-:S03]  /*e3e0*/  LOP3.LUT R3, R7, UR15, RZ, 0xc0, !PT ;  /* 0x0000000f07037c12 */ /* 0x000fc6000f8ec0ff */
[----:B------:R-:W-:Y:S01]  /*e3f0*/  IMAD R2, R5, UR4, R12 ;  /* 0x0000000405027c24 */ /* 0x000fe2000f8e020c */
[----:B------:R-:W-:-:S03]  /*e400*/  ULDC UR4, c[0x0][0x8a8] ;  /* 0x00022a0000047ab9 */ /* 0x000fc60000000800 */
[----:B------:R-:W-:Y:S01]  /*e410*/  IMAD R3, R2, UR4, R3 ;  /* 0x0000000402037c24 */ /* 0x000fe2000f8e0203 */
[----:B--2---:R-:W-:Y:S02]  /*e420*/  ISETP.NE.AND P0, PT, R4, 0x1, PT ;  /* 0x000000010400780c */ /* 0x004fe40003f05270 */
[----:B------:R-:W-:-:S04]  /*e430*/  MOV R4, 0x1 ;  /* 0x0000000100047802 */ /* 0x000fc80000000f00 */
[----:B------:R-:W-:Y:S01]  /*e440*/  PRMT R2, R4, 0x7610, R2 ;  /* 0x0000761004027816 */ /* 0x000fe20000000002 */
[----:B------:R-:W-:-:S06]  /*e450*/  IMAD.MOV.U32 R4, RZ, RZ, R6 ;  /* 0x000000ffff047224 */ /* 0x000fcc00078e0006 */
[----:B------:R-:W-:-:S04]  /*e460*/  @P0 IMAD R17, R13, R15, R10 ;  /* 0x0000000f0d110224 */ /* 0x000fc800078e020a */
[----:B------:R-:W-:-:S05]  /*e470*/  IMAD R12, R14, UR5, R17 ;  /* 0x000000050e0c7c24 */ /* 0x000fca000f8e0211 */
[----:B------:R-:W-:Y:S02]  /*e480*/  SEL R5, R3, R12, !P0 ;  /* 0x0000000c03057207 */ /* 0x000fe40004000000 */
[----:B------:R-:W-:-:S07]  /*e490*/  SEL R12, R12, R3, !P0 ;  /* 0x000000030c0c7207 */ /* 0x000fce0004000000 */
.L_x_226:
[----:B------:R-:W-:Y:S05]  /*e4a0*/  BSYNC B1 ;  /* 0x0000000000017941 */ /* 0x000fea0003800000 */
.L_x_225:
[----:B------:R-:W-:-:S13]  /*e4b0*/  LOP3.LUT P0, RZ, R2, 0xff, RZ, 0xc0, !PT ;  /* 0x000000ff02ff7812 */ /* 0x000fda000780c0ff */
[----:B------:R-:W-:Y:S05]  /*e4c0*/  @P0 BRA `(.L_x_229) ;  /* 0xfffffff400100947 */ /* 0x000fea000383ffff */
[----:B------:R-:W-:Y:S05]  /*e4d0*/  BSYNC B0 ;  /* 0x0000000000007941 */ /* 0x000fea0003800000 */
.L_x_218:
[----:B------:R-:W-:-:S03]  /*e4e0*/  UMOV UR4, 0xffffffff ;  /* 0xffffffff00047882 */ /* 0x000fc60000000000 */
[----:B------:R-:W-:Y:S05]  /*e4f0*/  BRA.DIV UR4, `(.L_x_230) ;  /* 0x0000000e04687947 */ /* 0x000fea000b800000 */
[----:B------:R-:W-:-:S13]  /*e500*/  ELECT P0, URZ, PT ;  /* 0x00000000003f782f */ /* 0x000fda0003800000 */
.L_x_267:
[----:B------:R-:W-:Y:S04]  /*e510*/  BSSY B0, `(.L_x_231) ;  /* 0x0000050000007945 */ /* 0x000fe80003800000 */
[----:B------:R-:W-:Y:S05]  /*e520*/  @!P0 BRA `(.L_x_232) ;  /* 0x0000000400388947 */ /* 0x000fea0003800000 */
[----:B------:R-:W-:-:S04]  /*e530*/  ULOP3.LUT UR4, UR46, 0x2, URZ, 0xfc, !UPT ;  /* 0x000000022e047892 */ /* 0x000fc8000f8efc3f */
[----:B------:R-:W-:-:S06]  /*e540*/  UISETP.NE.AND UP0, UPT, UR4, 0x3, UPT ;  /* 0x000000030400788c */ /* 0x000fcc000bf05270 */
[----:B------:R-:W-:-:S13]  /*e550*/  PLOP3.LUT P0, PT, PT, PT, UP0, 0x80, 0x0 ;  /* 0x000000000000781c */ /* 0x000fda0003f0f008 */
[----:B------:R-:W-:Y:S05]  /*e560*/  @!P0 BRA `(.L_x_233) ;  /* 0x0000000000048947 */ /* 0x000fea0003800000 */
[----:B------:R-:W-:Y:S01]  /*e570*/  BPT.TRAP 0x1 ;  /* 0x000000040000795c */ /* 0x000fe20000300000 */
.L_x_233:
[----:B------:R-:W1:Y:S01]  /*e580*/  S2R R3, SR_CgaCtaId ;  /* 0x0000000000037919 */ /* 0x000e620000008800 */
[----:B------:R-:W-:Y:S02]  /*e590*/  MOV R0, 0x400 ;  /* 0x0000040000007802 */ /* 0x000fe40000000f00 */
[----:B------:R-:W-:Y:S02]  /*e5a0*/  SHF.L.U32 R2, R9, 0x1f, RZ ;  /* 0x0000001f09027819 */ /* 0x000fe400000006ff */
[----:B-1----:R-:W-:-:S04]  /*e5b0*/  LEA R3, R3, R0, 0x18 ;  /* 0x0000000003037211 */ /* 0x002fc800078ec0ff */
[----:B------:R-:W-:-:S04]  /*e5c0*/  IADD3 R3, R3, 0x40, RZ ;  /* 0x0000004003037810 */ /* 0x000fc80007ffe0ff */
[C---:B------:R-:W-:Y:S01]  /*e5d0*/  LEA R5, R8.reuse, R3, 0x3 ;  /* 0x0000000308057211 */ /* 0x040fe200078e18ff */
[----:B------:R-:W-:-:S03]  /*e5e0*/  VIADD R8, R8, 0x1 ;  /* 0x0000000108087836 */ /* 0x000fc60000000000 */
[----:B------:R-:W1:Y:S02]  /*e5f0*/  SYNCS.PHASECHK.TRANS64.TRYWAIT P0, [R5+URZ], R2 ;  /* 0x00000002050075a7 */ /* 0x000e64000800017f */
[----:B------:R-:W-:-:S04]  /*e600*/  ISETP.NE.AND P1, PT, R8, 0x8, PT ;  /* 0x000000080800780c */ /* 0x000fc80003f25270 */
[----:B------:R-:W-:Y:S02]  /*e610*/  SEL R0, RZ, 0x1, P1 ;  /* 0x00000001ff007807 */ /* 0x000fe40000800000 */
[----:B------:R-:W-:Y:S02]  /*e620*/  SEL R8, R8, RZ, P1 ;  /* 0x000000ff08087207 */ /* 0x000fe40000800000 */
[----:B------:R-:W-:Y:S02]  /*e630*/  LOP3.LUT R9, R9, R0, RZ, 0x3c, !PT ;  /* 0x0000000009097212 */ /* 0x000fe400078e3cff */
[----:B------:R-:W-:Y:S02]  /*e640*/  LEA R7, R8, R3, 0x3 ;  /* 0x0000000308077211 */ /* 0x000fe400078e18ff */
[----:B------:R-:W-:Y:S01]  /*e650*/  SHF.L.U32 R4, R9, 0x1f, RZ ;  /* 0x0000001f09047819 */ /* 0x000fe200000006ff */
[----:B-1----:R-:W-:Y:S06]  /*e660*/  @!P0 BRA `(.L_x_234) ;  /* 0x0000000c00308947 */ /* 0x002fec0003800000 */
.L_x_268:
[----:B------:R-:W2:Y:S01]  /*e670*/  SYNCS.PHASECHK.TRANS64.TRYWAIT P0, [R7+URZ], R4 ;  /* 0x00000004070075a7 */ /* 0x000ea2000800017f */
[----:B------:R-:W-:-:S04]  /*e680*/  IADD3 R0, R8, 0x1, RZ ;  /* 0x0000000108007810 */ /* 0x000fc80007ffe0ff */
[----:B------:R-:W-:-:S04]  /*e690*/  ISETP.NE.AND P1, PT, R0, 0x8, PT ;  /* 0x000000080000780c */ /* 0x000fc80003f25270 */
[----:B-1----:R-:W-:Y:S02]  /*e6a0*/  SEL R2, RZ, 0x1, P1 ;  /* 0x00000001ff027807 */ /* 0x002fe40000800000 */
[----:B------:R-:W-:Y:S02]  /*e6b0*/  SEL R0, R0, RZ, P1 ;  /* 0x000000ff00007207 */ /* 0x000fe40000800000 */
[----:B------:R-:W-:-:S03]  /*e6c0*/  LOP3.LUT R9, R9, R2, RZ, 0x3c, !PT ;  /* 0x0000000209097212 */ /* 0x000fc600078e3cff */
[----:B------:R-:W-:Y:S01]  /*e6d0*/  IMAD R6, R0, 0x8, R3 ;  /* 0x0000000800067824 */ /* 0x000fe200078e0203 */
[----:B------:R-:W-:Y:S01]  /*e6e0*/  SHF.L.U32 R5, R9, 0x1f, RZ ;  /* 0x0000001f09057819 */ /* 0x000fe200000006ff */
[----:B--2---:R-:W-:Y:S06]  /*e6f0*/  @!P0 BRA `(.L_x_235) ;  /* 0x0000000c00208947 */ /* 0x004fec0003800000 */
.L_x_269:
[----:B------:R-:W2:Y:S01]  /*e700*/  SYNCS.PHASECHK.TRANS64.TRYWAIT P0, [R6+URZ], R5 ;  /* 0x00000005060075a7 */ /* 0x000ea2000800017f */
[----:B------:R-:W-:-:S04]  /*e710*/  IADD3 R0, R0, 0x1, RZ ;  /* 0x0000000100007810 */ /* 0x000fc80007ffe0ff */
[----:B------:R-:W-:-:S04]  /*e720*/  ISETP.NE.AND P1, PT, R0, 0x8, PT ;  /* 0x000000080000780c */ /* 0x000fc80003f25270 */
[----:B------:R-:W-:Y:S02]  /*e730*/  SEL R2, RZ, 0x1, P1 ;  /* 0x00000001ff027807 */ /* 0x000fe40000800000 */
[----:B------:R-:W-:Y:S02]  /*e740*/  SEL R0, R0, RZ, P1 ;  /* 0x000000ff00007207 */ /* 0x000fe40000800000 */
[----:B------:R-:W-:Y:S02]  /*e750*/  LOP3.LUT R9, R9, R2, RZ, 0x3c, !PT ;  /* 0x0000000209097212 */ /* 0x000fe400078e3cff */
[----:B-1----:R-:W-:Y:S02]  /*e760*/  LEA R7, R0, R3, 0x3 ;  /* 0x0000000300077211 */ /* 0x002fe400078e18ff */
[----:B------:R-:W-:Y:S01]  /*e770*/  SHF.L.U32 R4, R9, 0x1f, RZ ;  /* 0x0000001f09047819 */ /* 0x000fe200000006ff */
[----:B--2---:R-:W-:Y:S06]  /*e780*/  @!P0 BRA `(.L_x_236) ;  /* 0x0000000c00108947 */ /* 0x004fec0003800000 */
.L_x_270:
[----:B------:R-:W2:Y:S01]  /*e790*/  SYNCS.PHASECHK.TRANS64.TRYWAIT P0, [R7+URZ], R4 ;  /* 0x00000004070075a7 */ /* 0x000ea2000800017f */
[----:B------:R-:W-:-:S05]  /*e7a0*/  VIADD R0, R0, 0x1 ;  /* 0x0000000100007836 */ /* 0x000fca0000000000 */
[----:B------:R-:W-:-:S04]  /*e7b0*/  ISETP.NE.AND P1, PT, R0, 0x8, PT ;  /* 0x000000080000780c */ /* 0x000fc80003f25270 */
[----:B------:R-:W-:Y:S02]  /*e7c0*/  SEL R2, RZ, 0x1, P1 ;  /* 0x00000001ff027807 */ /* 0x000fe40000800000 */
[----:B------:R-:W-:Y:S02]  /*e7d0*/  SEL R0, R0, RZ, P1 ;  /* 0x000000ff00007207 */ /* 0x000fe40000800000 */
[----:B------:R-:W-:Y:S02]  /*e7e0*/  LOP3.LUT R9, R9, R2, RZ, 0x3c, !PT ;  /* 0x0000000209097212 */ /* 0x000fe400078e3cff */
[----:B-1----:R-:W-:Y:S02]  /*e7f0*/  LEA R6, R0, R3, 0x3 ;  /* 0x0000000300067211 */ /* 0x002fe400078e18ff */
[----:B------:R-:W-:Y:S01]  /*e800*/  SHF.L.U32 R5, R9, 0x1f, RZ ;  /* 0x0000001f09057819 */ /* 0x000fe200000006ff */
[----:B--2---:R-:W-:Y:S06]  /*e810*/  @!P0 BRA `(.L_x_237) ;  /* 0x0000000c00008947 */ /* 0x004fec0003800000 */
.L_x_271:
[----:B------:R-:W2:Y:S01]  /*e820*/  SYNCS.PHASECHK.TRANS64.TRYWAIT P0, [R6+URZ], R5 ;  /* 0x00000005060075a7 */ /* 0x000ea2000800017f */
[----:B------:R-:W-:-:S04]  /*e830*/  IADD3 R0, R0, 0x1, RZ ;  /* 0x0000000100007810 */ /* 0x000fc80007ffe0ff */
[----:B------:R-:W-:-:S04]  /*e840*/  ISETP.NE.AND P1, PT, R0, 0x8, PT ;  /* 0x000000080000780c */ /* 0x000fc80003f25270 */
[----:B------:R-:W-:Y:S02]  /*e850*/  SEL R2, RZ, 0x1, P1 ;  /* 0x00000001ff027807 */ /* 0x000fe40000800000 */
[----:B------:R-:W-:Y:S02]  /*e860*/  SEL R0, R0, RZ, P1 ;  /* 0x000000ff00007207 */ /* 0x000fe40000800000 */
[----:B------:R-:W-:-:S03]  /*e870*/  LOP3.LUT R9, R9, R2, RZ, 0x3c, !PT ;  /* 0x0000000209097212 */ /* 0x000fc600078e3cff */
[----:B-1----:R-:W-:Y:S01]  /*e880*/  IMAD R7, R0, 0x8, R3 ;  /* 0x0000000800077824 */ /* 0x002fe200078e0203 */
[----:B------:R-:W-:Y:S01]  /*e890*/  SHF.L.U32 R4, R9, 0x1f, RZ ;  /* 0x0000001f09047819 */ /* 0x000fe200000006ff */
[----:B--2---:R-:W-:Y:S06]  /*e8a0*/  @!P0 BRA `(.L_x_238) ;  /* 0x0000000800f08947 */ /* 0x004fec0003800000 */
.L_x_272:
        /* <DEDUP_REMOVED lines=9> */
.L_x_273:
[----:B------:R-:W2:Y:S01]  /*e940*/  SYNCS.PHASECHK.TRANS64.TRYWAIT P0, [R6+URZ], R5 ;  /* 0x00000005060075a7 */ /* 0x000ea2000800017f */
[----:B------:R-:W-:-:S05]  /*e950*/  VIADD R0, R0, 0x1 ;  /* 0x0000000100007836 */ /* 0x000fca0000000000 */
[----:B------:R-:W-:-:S04]  /*e960*/  ISETP.NE.AND P1, PT, R0, 0x8, PT ;  /* 0x000000080000780c */ /* 0x000fc80003f25270 */
[----:B------:R-:W-:Y:S02]  /*e970*/  SEL R2, RZ, 0x1, P1 ;  /* 0x00000001ff027807 */ /* 0x000fe40000800000 */
[----:B------:R-:W-:Y:S02]  /*e980*/  SEL R0, R0, RZ, P1 ;  /* 0x000000ff00007207 */ /* 0x000fe40000800000 */
[----:B------:R-:W-:Y:S01]  /*e990*/  LOP3.LUT R2, R9, R2, RZ, 0x3c, !PT ;  /* 0x0000000209027212 */ /* 0x000fe200078e3cff */
[----:B--2---:R-:W-:Y:S06]  /*e9a0*/  @!P0 BRA `(.L_x_240) ;  /* 0x0000000800d88947 */ /* 0x004fec0003800000 */
.L_x_274:
[----:B------:R-:W-:Y:S02]  /*e9b0*/  LEA R3, R0, R3, 0x3 ;  /* 0x0000000300037211 */ /* 0x000fe400078e18ff */
[----:B------:R-:W-:-:S07]  /*e9c0*/  SHF.L.U32 R0, R2, 0x1f, RZ ;  /* 0x0000001f02007819 */ /* 0x000fce00000006ff */
.L_x_241:
[----:B---3--:R3:W4:Y:S02]  /*e9d0*/  SYNCS.PHASECHK.TRANS64.TRYWAIT P0, [R3+URZ], R0 ;  /* 0x00000000030075a7 */ /* 0x008724000800017f */
[----:B----4-:R-:W-:Y:S05]  /*e9e0*/  @!P0 NANOSLEEP.SYNCS 0x989680 ;  /* 0x009896800000895d */ /* 0x010fea0003900000 */
[----:B------:R-:W4:Y:S02]  /*e9f0*/  @!P0 SYNCS.PHASECHK.TRANS64 P0, [R3+URZ], R0 ;  /* 0x00000000030085a7 */ /* 0x000f24000800007f */
[----:B----4-:R-:W-:Y:S05]  /*ea00*/  @!P0 BRA `(.L_x_241) ;  /* 0xfffffffc00f08947 */ /* 0x010fea000383ffff */
.L_x_232:
[----:B------:R-:W-:Y:S05]  /*ea10*/  BSYNC B0 ;  /* 0x0000000000007941 */ /* 0x000fea0003800000 */
.L_x_231:
[----:B------:R-:W-:Y:S05]  /*ea20*/  EXIT ;  /* 0x000000000000794d */ /* 0x000fea0003800000 */
.L_x_24:
[----:B---3--:R-:W-:-:S04]  /*ea30*/  MOV R3, UR4 ;  /* 0x0000000400037c02 */ /* 0x008fc80008000f00 */
[----:B------:R3:W4:Y:S03]  /*ea40*/  SYNCS.PHASECHK.TRANS64.TRYWAIT P0, [R3+URZ], R0 ;  /* 0x00000000030075a7 */ /* 0x000726000800017f */
[----:B----4-:R-:W-:Y:S05]  /*ea50*/  @!P0 NANOSLEEP.SYNCS 0x989680 ;  /* 0x009896800000895d */ /* 0x010fea0003900000 */
[----:B------:R-:W4:Y:S02]  /*ea60*/  @!P0 SYNCS.PHASECHK.TRANS64 P0, [R3+URZ], R0 ;  /* 0x00000000030085a7 */ /* 0x000f24000800007f */
[----:B----4-:R-:W-:Y:S05]  /*ea70*/  @!P0 BRA `(.L_x_24) ;  /* 0xfffffffc00ec8947 */ /* 0x010fea000383ffff */
[----:B------:R-:W-:Y:S05]  /*ea80*/  BRA `(.L_x_23) ;  /* 0xffffff3800507947 */ /* 0x000fea000383ffff */
.L_x_30:
[----:B---3--:R-:W-:-:S04]  /*ea90*/  IMAD.U32 R5, RZ, RZ, UR6 ;  /* 0x00000006ff057e24 */ /* 0x008fc8000f8e00ff */
[----:B------:R3:W4:Y:S03]  /*eaa0*/  SYNCS.PHASECHK.TRANS64.TRYWAIT P0, [R5+URZ], R3 ;  /* 0x00000003050075a7 */ /* 0x000726000800017f */
[----:B----4-:R-:W-:Y:S05]  /*eab0*/  @!P0 NANOSLEEP.SYNCS 0x989680 ;  /* 0x009896800000895d */ /* 0x010fea0003900000 */
[----:B------:R-:W4:Y:S02]  /*eac0*/  @!P0 SYNCS.PHASECHK.TRANS64 P0, [R5+URZ], R3 ;  /* 0x00000003050085a7 */ /* 0x000f24000800007f */
[----:B----4-:R-:W-:Y:S05]  /*ead0*/  @!P0 BRA `(.L_x_30) ;  /* 0xfffffffc00ec8947 */ /* 0x010fea000383ffff */
[----:B------:R-:W-:Y:S05]  /*eae0*/  BRA `(.L_x_29) ;  /* 0xffffff4c00207947 */ /* 0x000fea000383ffff */
.L_x_55:
[----:B-1----:R1:W3:Y:S02]  /*eaf0*/  SYNCS.PHASECHK.TRANS64.TRYWAIT P3, [R14+URZ+0x80], R3 ;  /* 0x000080030e0075a7 */ /* 0x0022e4000806017f */
[----:B---3--:R-:W-:Y:S05]  /*eb00*/  @!P3 NANOSLEEP.SYNCS 0x989680 ;  /* 0x009896800000b95d */ /* 0x008fea0003900000 */
[----:B------:R-:W3:Y:S02]  /*eb10*/  @!P3 SYNCS.PHASECHK.TRANS64 P3, [R14+URZ+0x80], R3 ;  /* 0x000080030e00b5a7 */ /* 0x000ee4000806007f */
[----:B---3--:R-:W-:Y:S05]  /*eb20*/  @!P3 BRA `(.L_x_55) ;  /* 0xfffffffc00f0b947 */ /* 0x008fea000383ffff */
[----:B------:R-:W-:Y:S05]  /*eb30*/  BRA `(.L_x_242) ;  /* 0xffffff7400507947 */ /* 0x000fea000383ffff */
.L_x_66:
[----:B-1----:R1:W4:Y:S02]  /*eb40*/  SYNCS.PHASECHK.TRANS64.TRYWAIT P4, [R15+URZ+0x80], R10 ;  /* 0x0000800a0f0075a7 */ /* 0x002324000808017f */
[----:B----4-:R-:W-:Y:S05]  /*eb50*/  @!P4 NANOSLEEP.SYNCS 0x989680 ;  /* 0x009896800000c95d */ /* 0x010fea0003900000 */
[----:B------:R-:W4:Y:S02]  /*eb60*/  @!P4 SYNCS.PHASECHK.TRANS64 P4, [R15+URZ+0x80], R10 ;  /* 0x0000800a0f00c5a7 */ /* 0x000f24000808007f */
[----:B----4-:R-:W-:Y:S05]  /*eb70*/  @!P4 BRA `(.L_x_66) ;  /* 0xfffffffc00f0c947 */ /* 0x010fea000383ffff */
[----:B------:R-:W-:Y:S05]  /*eb80*/  BRA `(.L_x_243) ;  /* 0xffffff80000c7947 */ /* 0x000fea000383ffff */
.L_x_77:
[----:B-1----:R1:W4:Y:S02]  /*eb90*/  SYNCS.PHASECHK.TRANS64.TRYWAIT P4, [R14+URZ+0x80], R11 ;  /* 0x0000800b0e0075a7 */ /* 0x002324000808017f */
[----:B----4-:R-:W-:Y:S05]  /*eba0*/  @!P4 NANOSLEEP.SYNCS 0x989680 ;  /* 0x009896800000c95d */ /* 0x010fea0003900000 */
[----:B------:R-:W4:Y:S02]  /*ebb0*/  @!P4 SYNCS.PHASECHK.TRANS64 P4, [R14+URZ+0x80], R11 ;  /* 0x0000800b0e00c5a7 */ /* 0x000f24000808007f */
[----:B----4-:R-:W-:Y:S05]  /*ebc0*/  @!P4 BRA `(.L_x_77) ;  /* 0xfffffffc00f0c947 */ /* 0x010fea000383ffff */
[----:B------:R-:W-:Y:S05]  /*ebd0*/  BRA `(.L_x_244) ;  /* 0xffffff8800547947 */ /* 0x000fea000383ffff */
.L_x_88:
[----:B----4-:R4:W1:Y:S02]  /*ebe0*/  SYNCS.PHASECHK.TRANS64.TRYWAIT P4, [R12+URZ+0x80], R13 ;  /* 0x0000800d0c0075a7 */ /* 0x010864000808017f */
[----:B-1----:R-:W-:Y:S05]  /*ebf0*/  @!P4 NANOSLEEP.SYNCS 0x989680 ;  /* 0x009896800000c95d */ /* 0x002fea0003900000 */
[----:B------:R-:W1:Y:S02]  /*ec00*/  @!P4 SYNCS.PHASECHK.TRANS64 P4, [R12+URZ+0x80], R13 ;  /* 0x0000800d0c00c5a7 */ /* 0x000e64000808007f */
[----:B-1----:R-:W-:Y:S05]  /*ec10*/  @!P4 BRA `(.L_x_88) ;  /* 0xfffffffc00f0c947 */ /* 0x002fea000383ffff */
[----:B------:R-:W-:Y:S05]  /*ec20*/  BRA `(.L_x_245) ;  /* 0xffffff9000947947 */ /* 0x000fea000383ffff */
.L_x_99:
[----:B----4-:R4:W1:Y:S02]  /*ec30*/  SYNCS.PHASECHK.TRANS64.TRYWAIT P4, [R12+URZ+0x80], R13 ;  /* 0x0000800d0c0075a7 */ /* 0x010864000808017f */
[----:B-1----:R-:W-:Y:S05]  /*ec40*/  @!P4 NANOSLEEP.SYNCS 0x989680 ;  /* 0x009896800000c95d */ /* 0x002fea0003900000 */
[----:B------:R-:W1:Y:S02]  /*ec50*/  @!P4 SYNCS.PHASECHK.TRANS64 P4, [R12+URZ+0x80], R13 ;  /* 0x0000800d0c00c5a7 */ /* 0x000e64000808007f */
[----:B-1----:R-:W-:Y:S05]  /*ec60*/  @!P4 BRA `(.L_x_99) ;  /* 0xfffffffc00f0c947 */ /* 0x002fea000383ffff */
[----:B------:R-:W-:Y:S05]  /*ec70*/  BRA `(.L_x_246) ;  /* 0xffffff9800ec7947 */ /* 0x000fea000383ffff */
.L_x_110:
[----:B----4-:R4:W1:Y:S02]  /*ec80*/  SYNCS.PHASECHK.TRANS64.TRYWAIT P4, [R12+URZ+0x80], R13 ;  /* 0x0000800d0c0075a7 */ /* 0x010864000808017f */
[----:B-1----:R-:W-:Y:S05]  /*ec90*/  @!P4 NANOSLEEP.SYNCS 0x989680 ;  /* 0x009896800000c95d */ /* 0x002fea0003900000 */
[----:B------:R-:W1:Y:S02]  /*eca0*/  @!P4 SYNCS.PHASECHK.TRANS64 P4, [R12+URZ+0x80], R13 ;  /* 0x0000800d0c00c5a7 */ /* 0x000e64000808007f */
[----:B-1----:R-:W-:Y:S05]  /*ecb0*/  @!P4 BRA `(.L_x_110) ;  /* 0xfffffffc00f0c947 */ /* 0x002fea000383ffff */
[----:B------:R-:W-:Y:S05]  /*ecc0*/  BRA `(.L_x_247) ;  /* 0xffffffa400447947 */ /* 0x000fea000383ffff */
.L_x_121:
[----:B--2---:R2:W3:Y:S02]  /*ecd0*/  SYNCS.PHASECHK.TRANS64.TRYWAIT P4, [R12+URZ+0x80], R13 ;  /* 0x0000800d0c0075a7 */ /* 0x0044e4000808017f */
[----:B---3--:R-:W-:Y:S05]  /*ece0*/  @!P4 NANOSLEEP.SYNCS 0x989680 ;  /* 0x009896800000c95d */ /* 0x008fea0003900000 */
[----:B------:R-:W3:Y:S02]  /*ecf0*/  @!P4 SYNCS.PHASECHK.TRANS64 P4, [R12+URZ+0x80], R13 ;  /* 0x0000800d0c00c5a7 */ /* 0x000ee4000808007f */
[----:B---3--:R-:W-:Y:S05]  /*ed00*/  @!P4 BRA `(.L_x_121) ;  /* 0xfffffffc00f0c947 */ /* 0x008fea000383ffff */
[----:B------:R-:W-:Y:S05]  /*ed10*/  BRA `(.L_x_248) ;  /* 0xffffffac00d07947 */ /* 0x000fea000383ffff */
.L_x_132:
[----:B--2---:R2:W3:Y:S02]  /*ed20*/  SYNCS.PHASECHK.TRANS64.TRYWAIT P1, [R13+URZ+0x80], R12 ;  /* 0x0000800c0d0075a7 */ /* 0x0044e4000802017f */
[----:B---3--:R-:W-:Y:S05]  /*ed30*/  @!P1 NANOSLEEP.SYNCS 0x989680 ;  /* 0x009896800000995d */ /* 0x008fea0003900000 */
[----:B------:R-:W3:Y:S02]  /*ed40*/  @!P1 SYNCS.PHASECHK.TRANS64 P1, [R13+URZ+0x80], R12 ;  /* 0x0000800c0d0095a7 */ /* 0x000ee4000802007f */
[----:B---3--:R-:W-:Y:S05]  /*ed50*/  @!P1 BRA `(.L_x_132) ;  /* 0xfffffffc00f09947 */ /* 0x008fea000383ffff */
[----:B------:R-:W-:Y:S05]  /*ed60*/  BRA `(.L_x_249) ;  /* 0xffffffb800687947 */ /* 0x000fea000383ffff */
.L_x_148:
[----:B-1----:R-:W-:-:S04]  /*ed70*/  MOV R7, UR4 ;  /* 0x0000000400077c02 */ /* 0x002fc80008000f00 */
[----:B------:R1:W2:Y:S03]  /*ed80*/  SYNCS.PHASECHK.TRANS64.TRYWAIT P0, [R7+URZ+0xc8], R0 ;  /* 0x0000c800070075a7 */ /* 0x0002a6000800017f */
[----:B--2---:R-:W-:Y:S05]  /*ed90*/  @!P0 NANOSLEEP.SYNCS 0x989680 ;  /* 0x009896800000895d */ /* 0x004fea0003900000 */
[----:B------:R-:W2:Y:S02]  /*eda0*/  @!P0 SYNCS.PHASECHK.TRANS64 P0, [R7+URZ+0xc8], R0 ;  /* 0x0000c800070085a7 */ /* 0x000ea4000800007f */
[----:B--2---:R-:W-:Y:S05]  /*edb0*/  @!P0 BRA `(.L_x_148) ;  /* 0xfffffffc00ec8947 */ /* 0x004fea000383ffff */
[----:B------:R-:W-:Y:S05]  /*edc0*/  BRA `(.L_x_147) ;  /* 0xffffffd000487947 */ /* 0x000fea000383ffff */
.L_x_157:
[----:B-1----:R-:W-:-:S04]  /*edd0*/  MOV R3, UR13 ;  /* 0x0000000d00037c02 */ /* 0x002fc80008000f00 */
[----:B------:R1:W2:Y:S03]  /*ede0*/  SYNCS.PHASECHK.TRANS64.TRYWAIT P2, [R3+URZ+0xa0], R2 ;  /* 0x0000a002030075a7 */ /* 0x0002a6000804017f */
[----:B--2---:R-:W-:Y:S05]  /*edf0*/  @!P2 NANOSLEEP.SYNCS 0x989680 ;  /* 0x009896800000a95d */ /* 0x004fea0003900000 */
[----:B------:R-:W2:Y:S02]  /*ee00*/  @!P2 SYNCS.PHASECHK.TRANS64 P2, [R3+URZ+0xa0], R2 ;  /* 0x0000a0020300a5a7 */ /* 0x000ea4000804007f */
[----:B--2---:R-:W-:Y:S05]  /*ee10*/  @!P2 BRA `(.L_x_157) ;  /* 0xfffffffc00eca947 */ /* 0x004fea000383ffff */
[----:B------:R-:W-:Y:S05]  /*ee20*/  BRA `(.L_x_250) ;  /* 0xffffffd400307947 */ /* 0x000fea000383ffff */
.L_x_163:
[----:B-12---:R-:W-:-:S04]  /*ee30*/  IMAD.U32 R3, RZ, RZ, UR13 ;  /* 0x0000000dff037e24 */ /* 0x006fc8000f8e00ff */
[----:B------:R1:W2:Y:S03]  /*ee40*/  SYNCS.PHASECHK.TRANS64.TRYWAIT P2, [R3+URZ+0xa8], R2 ;  /* 0x0000a802030075a7 */ /* 0x0002a6000804017f */
[----:B--2---:R-:W-:Y:S05]  /*ee50*/  @!P2 NANOSLEEP.SYNCS 0x989680 ;  /* 0x009896800000a95d */ /* 0x004fea0003900000 */
[----:B------:R-:W2:Y:S02]  /*ee60*/  @!P2 SYNCS.PHASECHK.TRANS64 P2, [R3+URZ+0xa8], R2 ;  /* 0x0000a8020300a5a7 */ /* 0x000ea4000804007f */
[----:B--2---:R-:W-:Y:S05]  /*ee70*/  @!P2 BRA `(.L_x_163) ;  /* 0xfffffffc00eca947 */ /* 0x004fea000383ffff */
[----:B------:R-:W-:Y:S05]  /*ee80*/  BRA `(.L_x_251) ;  /* 0xffffffd400787947 */ /* 0x000fea000383ffff */
.L_x_169:
[----:B-123--:R-:W-:-:S04]  /*ee90*/  MOV R3, UR13 ;  /* 0x0000000d00037c02 */ /* 0x00efc80008000f00 */
[----:B------:R1:W2:Y:S03]  /*eea0*/  SYNCS.PHASECHK.TRANS64.TRYWAIT P2, [R3+URZ+0xb0], R2 ;  /* 0x0000b002030075a7 */ /* 0x0002a6000804017f */
[----:B--2---:R-:W-:Y:S05]  /*eeb0*/  @!P2 NANOSLEEP.SYNCS 0x989680 ;  /* 0x009896800000a95d */ /* 0x004fea0003900000 */
[----:B------:R-:W2:Y:S02]  /*eec0*/  @!P2 SYNCS.PHASECHK.TRANS64 P2, [R3+URZ+0xb0], R2 ;  /* 0x0000b0020300a5a7 */ /* 0x000ea4000804007f */
[----:B--2---:R-:W-:Y:S05]  /*eed0*/  @!P2 BRA `(.L_x_169) ;  /* 0xfffffffc00eca947 */ /* 0x004fea000383ffff */
[----:B------:R-:W-:Y:S05]  /*eee0*/  BRA `(.L_x_252) ;  /* 0xffffffd400c87947 */ /* 0x000fea000383ffff */
.L_x_175:
[----:B-1234-:R-:W-:-:S04]  /*eef0*/  MOV R3, UR13 ;  /* 0x0000000d00037c02 */ /* 0x01efc80008000f00 */
[----:B------:R1:W2:Y:S03]  /*ef00*/  SYNCS.PHASECHK.TRANS64.TRYWAIT P2, [R3+URZ+0xb8], R2 ;  /* 0x0000b802030075a7 */ /* 0x0002a6000804017f */
[----:B--2---:R-:W-:Y:S05]  /*ef10*/  @!P2 NANOSLEEP.SYNCS 0x989680 ;  /* 0x009896800000a95d */ /* 0x004fea0003900000 */
[----:B------:R-:W2:Y:S02]  /*ef20*/  @!P2 SYNCS.PHASECHK.TRANS64 P2, [R3+URZ+0xb8], R2 ;  /* 0x0000b8020300a5a7 */ /* 0x000ea4000804007f */
[----:B--2---:R-:W-:Y:S05]  /*ef30*/  @!P2 BRA `(.L_x_175) ;  /* 0xfffffffc00eca947 */ /* 0x004fea000383ffff */
[----:B------:R-:W-:Y:S05]  /*ef40*/  BRA `(.L_x_253) ;  /* 0xffffffd800187947 */ /* 0x000fea000383ffff */
.L_x_181:
[----:B-1234-:R-:W-:-:S04]  /*ef50*/  IMAD.U32 R3, RZ, RZ, UR13 ;  /* 0x0000000dff037e24 */ /* 0x01efc8000f8e00ff */
[----:B------:R1:W2:Y:S03]  /*ef60*/  SYNCS.PHASECHK.TRANS64.TRYWAIT P2, [R3+URZ+0xa0], R2 ;  /* 0x0000a002030075a7 */ /* 0x0002a6000804017f */
[----:B--2---:R-:W-:Y:S05]  /*ef70*/  @!P2 NANOSLEEP.SYNCS 0x989680 ;  /* 0x009896800000a95d */ /* 0x004fea0003900000 */
[----:B------:R-:W2:Y:S02]  /*ef80*/  @!P2 SYNCS.PHASECHK.TRANS64 P2, [R3+URZ+0xa0], R2 ;  /* 0x0000a0020300a5a7 */ /* 0x000ea4000804007f */
[----:B--2---:R-:W-:Y:S05]  /*ef90*/  @!P2 BRA `(.L_x_181) ;  /* 0xfffffffc00eca947 */ /* 0x004fea000383ffff */
[----:B------:R-:W-:Y:S05]  /*efa0*/  BRA `(.L_x_254) ;  /* 0xffffffd8006c7947 */ /* 0x000fea000383ffff */
.L_x_187:
[----:B-1234-:R-:W-:-:S04]  /*efb0*/  MOV R3, UR13 ;  /* 0x0000000d00037c02 */ /* 0x01efc80008000f00 */
[----:B------:R1:W2:Y:S03]  /*efc0*/  SYNCS.PHASECHK.TRANS64.TRYWAIT P2, [R3+URZ+0xa8], R2 ;  /* 0x0000a802030075a7 */ /* 0x0002a6000804017f */
[----:B--2---:R-:W-:Y:S05]  /*efd0*/  @!P2 NANOSLEEP.SYNCS 0x989680 ;  /* 0x009896800000a95d */ /* 0x004fea0003900000 */
[----:B------:R-:W2:Y:S02]  /*efe0*/  @!P2 SYNCS.PHASECHK.TRANS64 P2, [R3+URZ+0xa8], R2 ;  /* 0x0000a8020300a5a7 */ /* 0x000ea4000804007f */
[----:B--2---:R-:W-:Y:S05]  /*eff0*/  @!P2 BRA `(.L_x_187) ;  /* 0xfffffffc00eca947 */ /* 0x004fea000383ffff */
[----:B------:R-:W-:Y:S05]  /*f000*/  BRA `(.L_x_255) ;  /* 0xffffffd800b07947 */ /* 0x000fea000383ffff */
.L_x_193:
[----:B-1234-:R-:W-:-:S04]  /*f010*/  MOV R3, UR13 ;  /* 0x0000000d00037c02 */ /* 0x01efc80008000f00 */
[----:B------:R1:W2:Y:S03]  /*f020*/  SYNCS.PHASECHK.TRANS64.TRYWAIT P2, [R3+URZ+0xb0], R2 ;  /* 0x0000b002030075a7 */ /* 0x0002a6000804017f */
[----:B--2---:R-:W-:Y:S05]  /*f030*/  @!P2 NANOSLEEP.SYNCS 0x989680 ;  /* 0x009896800000a95d */ /* 0x004fea0003900000 */
[----:B------:R-:W2:Y:S02]  /*f040*/  @!P2 SYNCS.PHASECHK.TRANS64 P2, [R3+URZ+0xb0], R2 ;  /* 0x0000b0020300a5a7 */ /* 0x000ea4000804007f */
[----:B--2---:R-:W-:Y:S05]  /*f050*/  @!P2 BRA `(.L_x_193) ;  /* 0xfffffffc00eca947 */ /* 0x004fea000383ffff */
[----:B------:R-:W-:Y:S05]  /*f060*/  BRA `(.L_x_256) ;  /* 0xffffffd800f47947 */ /* 0x000fea000383ffff */
.L_x_199:
[----:B-1234-:R-:W-:-:S04]  /*f070*/  IMAD.U32 R3, RZ, RZ, UR13 ;  /* 0x0000000dff037e24 */ /* 0x01efc8000f8e00ff */
[----:B------:R1:W2:Y:S03]  /*f080*/  SYNCS.PHASECHK.TRANS64.TRYWAIT P2, [R3+URZ+0xb8], R2 ;  /* 0x0000b802030075a7 */ /* 0x0002a6000804017f */
[----:B--2---:R-:W-:Y:S05]  /*f090*/  @!P2 NANOSLEEP.SYNCS 0x989680 ;  /* 0x009896800000a95d */ /* 0x004fea0003900000 */
[----:B------:R-:W2:Y:S02]  /*f0a0*/  @!P2 SYNCS.PHASECHK.TRANS64 P2, [R3+URZ+0xb8], R2 ;  /* 0x0000b8020300a5a7 */ /* 0x000ea4000804007f */
[----:B--2---:R-:W-:Y:S05]  /*f0b0*/  @!P2 BRA `(.L_x_199) ;  /* 0xfffffffc00eca947 */ /* 0x004fea000383ffff */
[----:B------:R-:W-:Y:S05]  /*f0c0*/  BRA `(.L_x_257) ;  /* 0xffffffdc00387947 */ /* 0x000fea000383ffff */
.L_x_211:
[----:B-1----:R1:W2:Y:S02]  /*f0d0*/  SYNCS.PHASECHK.TRANS64.TRYWAIT P1, [R0+URZ+0xa0], R3 ;  /* 0x0000a003000075a7 */ /* 0x0022a4000802017f */
[----:B--2---:R-:W-:Y:S05]  /*f0e0*/  @!P1 NANOSLEEP.SYNCS 0x989680 ;  /* 0x009896800000995d */ /* 0x004fea0003900000 */
[----:B------:R-:W2:Y:S02]  /*f0f0*/  @!P1 SYNCS.PHASECHK.TRANS64 P1, [R0+URZ+0xa0], R3 ;  /* 0x0000a003000095a7 */ /* 0x000ea4000802007f */
[----:B--2---:R-:W-:Y:S05]  /*f100*/  @!P1 BRA `(.L_x_211) ;  /* 0xfffffffc00f09947 */ /* 0x004fea000383ffff */
[----:B------:R-:W-:Y:S05]  /*f110*/  BRA `(.L_x_258) ;  /* 0xffffffe400487947 */ /* 0x000fea000383ffff */
.L_x_213:
[----:B--2---:R2:W3:Y:S02]  /*f120*/  SYNCS.PHASECHK.TRANS64.TRYWAIT P1, [R0+URZ+0xa8], R3 ;  /* 0x0000a803000075a7 */ /* 0x0044e4000802017f */
[----:B---3--:R-:W-:Y:S05]  /*f130*/  @!P1 NANOSLEEP.SYNCS 0x989680 ;  /* 0x009896800000995d */ /* 0x008fea0003900000 */
[----:B------:R-:W3:Y:S02]  /*f140*/  @!P1 SYNCS.PHASECHK.TRANS64 P1, [R0+URZ+0xa8], R3 ;  /* 0x0000a803000095a7 */ /* 0x000ee4000802007f */
[----:B---3--:R-:W-:Y:S05]  /*f150*/  @!P1 BRA `(.L_x_213) ;  /* 0xfffffffc00f09947 */ /* 0x008fea000383ffff */
[----:B------:R-:W-:Y:S05]  /*f160*/  BRA `(.L_x_259) ;  /* 0xffffffe400447947 */ /* 0x000fea000383ffff */
.L_x_215:
[----:B---3--:R3:W4:Y:S02]  /*f170*/  SYNCS.PHASECHK.TRANS64.TRYWAIT P1, [R0+URZ+0xb0], R3 ;  /* 0x0000b003000075a7 */ /* 0x008724000802017f */
[----:B----4-:R-:W-:Y:S05]  /*f180*/  @!P1 NANOSLEEP.SYNCS 0x989680 ;  /* 0x009896800000995d */ /* 0x010fea0003900000 */
[----:B------:R-:W4:Y:S02]  /*f190*/  @!P1 SYNCS.PHASECHK.TRANS64 P1, [R0+URZ+0xb0], R3 ;  /* 0x0000b003000095a7 */ /* 0x000f24000802007f */
[----:B----4-:R-:W-:Y:S05]  /*f1a0*/  @!P1 BRA `(.L_x_215) ;  /* 0xfffffffc00f09947 */ /* 0x010fea000383ffff */
[----:B------:R-:W-:Y:S05]  /*f1b0*/  BRA `(.L_x_260) ;  /* 0xffffffe400407947 */ /* 0x000fea000383ffff */
.L_x_219:
[----:B------:R-:W-:Y:S01]  /*f1c0*/  BSSY B1, `(.L_x_261) ;  /* 0x0000006000017945 */ /* 0x000fe20003800000 */
[----:B------:R-:W-:-:S07]  /*f1d0*/  MOV R15, 0xffffffff ;  /* 0xffffffff000f7802 */ /* 0x000fce0000000f00 */
[----:B------:R-:W-:Y:S05]  /*f1e0*/  WARPSYNC.COLLECTIVE R15, `(.L_x_262) ;  /* 0x000000000f0c7348 */ /* 0x000fea0003c00000 */
[----:B------:R-:W-:Y:S02]  /*f1f0*/  ELECT P6, UR62, PT ;  /* 0x00000000003e782f */ /* 0x000fe400038c0000 */
[----:B------:R-:W-:Y:S01]  /*f200*/  MOV R14, UR62 ;  /* 0x0000003e000e7c02 */ /* 0x000fe20008000f00 */
[----:B------:R-:W-:Y:S10]  /*f210*/  ENDCOLLECTIVE ;  /* 0x000000000000791b */ /* 0x000ff40003800000 */
.L_x_262:
[----:B------:R-:W-:Y:S05]  /*f220*/  BSYNC B1 ;  /* 0x0000000000017941 */ /* 0x000fea0003800000 */
.L_x_261:
[----:B------:R-:W-:Y:S01]  /*f230*/  PLOP3.LUT P0, PT, P6, PT, PT, 0x80, 0x0 ;  /* 0x000000000000781c */ /* 0x000fe2000370f070 */
[----:B------:R-:W-:-:S12]  /*f240*/  BRA `(.L_x_263) ;  /* 0xffffffe400bc7947 */ /* 0x000fd8000383ffff */
.L_x_222:
[----:B-1----:R1:W3:Y:S02]  /*f250*/  SYNCS.PHASECHK.TRANS64.TRYWAIT P0, [R10+URZ+0x40], R5 ;  /* 0x000040050a0075a7 */ /* 0x0022e4000800017f */
[----:B---3--:R-:W-:Y:S05]  /*f260*/  @!P0 NANOSLEEP.SYNCS 0x989680 ;  /* 0x009896800000895d */ /* 0x008fea0003900000 */
[----:B------:R-:W3:Y:S02]  /*f270*/  @!P0 SYNCS.PHASECHK.TRANS64 P0, [R10+URZ+0x40], R5 ;  /* 0x000040050a0085a7 */ /* 0x000ee4000800007f */
[----:B---3--:R-:W-:Y:S05]  /*f280*/  @!P0 BRA `(.L_x_222) ;  /* 0xfffffffc00f08947 */ /* 0x008fea000383ffff */
[----:B------:R-:W-:Y:S05]  /*f290*/  BRA `(.L_x_264) ;  /* 0xffffffe400f87947 */ /* 0x000fea000383ffff */
.L_x_230:
[----:B------:R-:W-:Y:S01]  /*f2a0*/  BSSY B0, `(.L_x_265) ;  /* 0x0000006000007945 */ /* 0x000fe20003800000 */
[----:B------:R-:W-:-:S07]  /*f2b0*/  MOV R15, 0xffffffff ;  /* 0xffffffff000f7802 */ /* 0x000fce0000000f00 */
[----:B------:R-:W-:Y:S05]  /*f2c0*/  WARPSYNC.COLLECTIVE R15, `(.L_x_266) ;  /* 0x000000000f0c7348 */ /* 0x000fea0003c00000 */
[----:B------:R-:W-:Y:S02]  /*f2d0*/  ELECT P6, UR62, PT ;  /* 0x00000000003e782f */ /* 0x000fe400038c0000 */
[----:B------:R-:W-:Y:S01]  /*f2e0*/  MOV R14, UR62 ;  /* 0x0000003e000e7c02 */ /* 0x000fe20008000f00 */
[----:B------:R-:W-:Y:S10]  /*f2f0*/  ENDCOLLECTIVE ;  /* 0x000000000000791b */ /* 0x000ff40003800000 */
.L_x_266:
[----:B------:R-:W-:Y:S05]  /*f300*/  BSYNC B0 ;  /* 0x0000000000007941 */ /* 0x000fea0003800000 */
.L_x_265:
[----:B------:R-:W-:Y:S01]  /*f310*/  PLOP3.LUT P0, PT, P6, PT, PT, 0x80, 0x0 ;  /* 0x000000000000781c */ /* 0x000fe2000370f070 */
[----:B------:R-:W-:-:S12]  /*f320*/  BRA `(.L_x_267) ;  /* 0xfffffff000787947 */ /* 0x000fd8000383ffff */
.L_x_234:
[----:B-1----:R1:W2:Y:S02]  /*f330*/  SYNCS.PHASECHK.TRANS64.TRYWAIT P0, [R5+URZ], R2 ;  /* 0x00000002050075a7 */ /* 0x0022a4000800017f */
[----:B--2---:R-:W-:Y:S05]  /*f340*/  @!P0 NANOSLEEP.SYNCS 0x989680 ;  /* 0x009896800000895d */ /* 0x004fea0003900000 */
[----:B------:R-:W2:Y:S02]  /*f350*/  @!P0 SYNCS.PHASECHK.TRANS64 P0, [R5+URZ], R2 ;  /* 0x00000002050085a7 */ /* 0x000ea4000800007f */
[----:B--2---:R-:W-:Y:S05]  /*f360*/  @!P0 BRA `(.L_x_234) ;  /* 0xfffffffc00f08947 */ /* 0x004fea000383ffff */
[----:B------:R-:W-:Y:S05]  /*f370*/  BRA `(.L_x_268) ;  /* 0xfffffff000bc7947 */ /* 0x000fea000383ffff */
.L_x_235:
[----:B-1----:R1:W2:Y:S02]  /*f380*/  SYNCS.PHASECHK.TRANS64.TRYWAIT P0, [R7+URZ], R4 ;  /* 0x00000004070075a7 */ /* 0x0022a4000800017f */
[----:B--2---:R-:W-:Y:S05]  /*f390*/  @!P0 NANOSLEEP.SYNCS 0x989680 ;  /* 0x009896800000895d */ /* 0x004fea0003900000 */
[----:B------:R-:W2:Y:S02]  /*f3a0*/  @!P0 SYNCS.PHASECHK.TRANS64 P0, [R7+URZ], R4 ;  /* 0x00000004070085a7 */ /* 0x000ea4000800007f */
[----:B--2---:R-:W-:Y:S05]  /*f3b0*/  @!P0 BRA `(.L_x_235) ;  /* 0xfffffffc00f08947 */ /* 0x004fea000383ffff */
[----:B------:R-:W-:Y:S05]  /*f3c0*/  BRA `(.L_x_269) ;  /* 0xfffffff000cc7947 */ /* 0x000fea000383ffff */
.L_x_236:
[----:B-1----:R1:W2:Y:S02]  /*f3d0*/  SYNCS.PHASECHK.TRANS64.TRYWAIT P0, [R6+URZ], R5 ;  /* 0x00000005060075a7 */ /* 0x0022a4000800017f */
[----:B--2---:R-:W-:Y:S05]  /*f3e0*/  @!P0 NANOSLEEP.SYNCS 0x989680 ;  /* 0x009896800000895d */ /* 0x004fea0003900000 */
[----:B------:R-:W2:Y:S02]  /*f3f0*/  @!P0 SYNCS.PHASECHK.TRANS64 P0, [R6+URZ], R5 ;  /* 0x00000005060085a7 */ /* 0x000ea4000800007f */
[----:B--2---:R-:W-:Y:S05]  /*f400*/  @!P0 BRA `(.L_x_236) ;  /* 0xfffffffc00f08947 */ /* 0x004fea000383ffff */
[----:B------:R-:W-:Y:S05]  /*f410*/  BRA `(.L_x_270) ;  /* 0xfffffff000dc7947 */ /* 0x000fea000383ffff */
.L_x_237:
[----:B-1----:R1:W2:Y:S02]  /*f420*/  SYNCS.PHASECHK.TRANS64.TRYWAIT P0, [R7+URZ], R4 ;  /* 0x00000004070075a7 */ /* 0x0022a4000800017f */
[----:B--2---:R-:W-:Y:S05]  /*f430*/  @!P0 NANOSLEEP.SYNCS 0x989680 ;  /* 0x009896800000895d */ /* 0x004fea0003900000 */
[----:B------:R-:W2:Y:S02]  /*f440*/  @!P0 SYNCS.PHASECHK.TRANS64 P0, [R7+URZ], R4 ;  /* 0x00000004070085a7 */ /* 0x000ea4000800007f */
[----:B--2---:R-:W-:Y:S05]  /*f450*/  @!P0 BRA `(.L_x_237) ;  /* 0xfffffffc00f08947 */ /* 0x004fea000383ffff */
[----:B------:R-:W-:Y:S05]  /*f460*/  BRA `(.L_x_271) ;  /* 0xfffffff000ec7947 */ /* 0x000fea000383ffff */
.L_x_238:
[----:B-1----:R1:W2:Y:S02]  /*f470*/  SYNCS.PHASECHK.TRANS64.TRYWAIT P0, [R6+URZ], R5 ;  /* 0x00000005060075a7 */ /* 0x0022a4000800017f */
[----:B--2---:R-:W-:Y:S05]  /*f480*/  @!P0 NANOSLEEP.SYNCS 0x989680 ;  /* 0x009896800000895d */ /* 0x004fea0003900000 */
[----:B------:R-:W2:Y:S02]  /*f490*/  @!P0 SYNCS.PHASECHK.TRANS64 P0, [R6+URZ], R5 ;  /* 0x00000005060085a7 */ /* 0x000ea4000800007f */
[----:B--2---:R-:W-:Y:S05]  /*f4a0*/  @!P0 BRA `(.L_x_238) ;  /* 0xfffffffc00f08947 */ /* 0x004fea000383ffff */
[----:B------:R-:W-:Y:S05]  /*f4b0*/  BRA `(.L_x_272) ;  /* 0xfffffff000fc7947 */ /* 0x000fea000383ffff */
.L_x_239:
[----:B-1----:R1:W2:Y:S02]  /*f4c0*/  SYNCS.PHASECHK.TRANS64.TRYWAIT P0, [R7+URZ], R4 ;  /* 0x00000004070075a7 */ /* 0x0022a4000800017f */
[----:B--2---:R-:W-:Y:S05]  /*f4d0*/  @!P0 NANOSLEEP.SYNCS 0x989680 ;  /* 0x009896800000895d */ /* 0x004fea0003900000 */
[----:B------:R-:W2:Y:S02]  /*f4e0*/  @!P0 SYNCS.PHASECHK.TRANS64 P0, [R7+URZ], R4 ;  /* 0x00000004070085a7 */ /* 0x000ea4000800007f */
[----:B--2---:R-:W-:Y:S05]  /*f4f0*/  @!P0 BRA `(.L_x_239) ;  /* 0xfffffffc00f08947 */ /* 0x004fea000383ffff */
[----:B------:R-:W-:Y:S05]  /*f500*/  BRA `(.L_x_273) ;  /* 0xfffffff4000c7947 */ /* 0x000fea000383ffff */
.L_x_240:
[----:B--2---:R2:W3:Y:S02]  /*f510*/  SYNCS.PHASECHK.TRANS64.TRYWAIT P0, [R6+URZ], R5 ;  /* 0x00000005060075a7 */ /* 0x0044e4000800017f */
[----:B---3--:R-:W-:Y:S05]  /*f520*/  @!P0 NANOSLEEP.SYNCS 0x989680 ;  /* 0x009896800000895d */ /* 0x008fea0003900000 */
[----:B------:R-:W3:Y:S02]  /*f530*/  @!P0 SYNCS.PHASECHK.TRANS64 P0, [R6+URZ], R5 ;  /* 0x00000005060085a7 */ /* 0x000ee4000800007f */
[----:B---3--:R-:W-:Y:S05]  /*f540*/  @!P0 BRA `(.L_x_240) ;  /* 0xfffffffc00f08947 */ /* 0x008fea000383ffff */
[----:B------:R-:W-:Y:S05]  /*f550*/  BRA `(.L_x_274) ;  /* 0xfffffff400147947 */ /* 0x000fea000383ffff */
.L_x_275:
[----:B------:R-:W-:-:S00]  /*f560*/  BRA `(.L_x_275) ;  /* 0xfffffffc00fc7947 */ /* 0x000fc0000383ffff */
[----:B------:R-:W-:-:S00]  /*f570*/  NOP ;  /* 0x0000000000007918 */ /* 0x000fc00000000000 */
        /* <DEDUP_REMOVED lines=8> */
.L_x_276:


//--------------------- .nv.global.init           --------------------------
	.section	.nv.global.init,"aw",@progbits
.nv.global.init:
	.type		$str$24,@object
	.size		$str$24,($str$25 - $str$24)
$str$24:
        /*0000*/ 	.byte	0x28, 0x61, 0x64, 0x64, 0x72, 0x65, 0x73, 0x73, 0x20, 0x26, 0x20, 0x6d, 0x61, 0x73, 0x6b, 0x29
        /*0010*/ 	.byte	0x20, 0x3d, 0x3d, 0x20, 0x30, 0x00
	.type		$str$25,@object
	.size		$str$25,(__unnamed_1 - $str$25)
$str$25:
        /*0016*/ 	.byte	0x2f, 0x74, 0x6d, 0x70, 0x2f, 0x63, 0x75, 0x74, 0x6c, 0x61, 0x73, 0x73, 0x5f, 0x73, 0x77, 0x65
        /*0026*/ 	.byte	0x65, 0x70, 0x5f, 0x73, 0x72, 0x63, 0x2f, 0x69, 0x6e, 0x63, 0x6c, 0x75, 0x64, 0x65, 0x2f, 0x63
        /*0036*/ 	.byte	0x75, 0x74, 0x65, 0x2f, 0x70, 0x6f, 0x69, 0x6e, 0x74, 0x65, 0x72, 0x5f, 0x66, 0x6c, 0x61, 0x67
        /*0046*/ 	.byte	0x67, 0x65, 0x64, 0x2e, 0x68, 0x70, 0x70, 0x00
	.type		__unnamed_1,@object
	.size		__unnamed_1,(__unnamed_2 - __unnamed_1)
__unnamed_1:
        /* <DEDUP_REMOVED lines=28> */
        /*020e*/ 	.byte	0x3a, 0x43, 0x3c, 0x34, 0x30, 0x39, 0x36, 0x3e, 0x3e, 0x3e, 0x3e, 0x3e, 0x5d, 0x00
	.type		__unnamed_2,@object
	.size		__unnamed_2,(.L_1 - __unnamed_2)
__unnamed_2:
        /* <DEDUP_REMOVED lines=29> */
.L_1:


//--------------------- .nv.shared._ZN7cutlass13device_kernelINS_4gemm6kernel13GemmUniversalIN4cute5tupleIJiiiiEEENS1_10collective13CollectiveMmaINS1_37MainloopSm90TmaGmmaWarpSpecializedFP8ILi8ENS5_IJNS4_1CILi2EEENSA_ILi1EEESC_EEENS1_35KernelTmaWarpSpecializedCooperativeEEENS5_IJNSA_ILi128EEENSA_ILi256EEENSA_ILi64EEEEEENS_12float_e4m3_tENS5_IJlSC_lEEESK_SL_NS4_8TiledMMAINS4_8MMA_AtomIJNS4_4SM904GMMA31MMA_64x256x32_F32E4M3E4M3_SS_TNILNSP_7ScaleInE1ELSR_1EEEEEENS4_6LayoutISD_NS5_IJSC_NSA_ILi0EEESV_EEEEENS5_IJNS4_10UnderscoreESY_SY_EEEEENS4_13SM90_TMA_LOADENS4_14ComposedLayoutINS4_7SwizzleILi2ELi4ELi3EEENS4_18smem_ptr_flag_bitsILi8EEENSU_INS5_IJNSA_ILi8EEESI_EEENS5_IJSI_SC_EEEEEEEvNS4_8identityENS4_23SM90_TMA_LOAD_MULTICASTES1B_vS1C_EENS_8epilogue10collective18CollectiveEpilogueINS1F_22Sm90TmaWarpSpecializedILi4ELi2ELi16ELb0ELb0EEEJSJ_NS5_IJSG_NSA_ILi32EEEEEESK_SL_SK_SL_NS1F_6fusion15FusionCallbacksIS1J_NS1M_17LinearCombinationISK_fSK_fLNS_15FloatRoundStyleE2EEESJ_S1L_JEEES11_NS12_INS13_ILi1ELi4ELi3EEES16_NSU_INS5_IJS17_S1K_EEENS5_IJS1K_SC_EEEEEEENS4_39AutoVectorizingCopyWithAssumedAlignmentILi128EEENS4_14SM90_TMA_STOREES1W_S1Y_NS4_9Copy_AtomIJNS4_17SM90_U32x4_STSM_NENS_6half_tEEEEvEEEvvEEEEvNT_6ParamsE --------------------------
	.section	.nv.shared._ZN7cutlass13device_kernelINS_4gemm6kernel13GemmUniversalIN4cute5tupleIJiiiiEEENS1_10collective13CollectiveMmaINS1_37MainloopSm90TmaGmmaWarpSpecializedFP8ILi8ENS5_IJNS4_1CILi2EEENSA_ILi1EEESC_EEENS1_35KernelTmaWarpSpecializedCooperativeEEENS5_IJNSA_ILi128EEENSA_ILi256EEENSA_ILi64EEEEEENS_12float_e4m3_tENS5_IJlSC_lEEESK_SL_NS4_8TiledMMAINS4_8MMA_AtomIJNS4_4SM904GMMA31MMA_64x256x32_F32E4M3E4M3_SS_TNILNSP_7ScaleInE1ELSR_1EEEEEENS4_6LayoutISD_NS5_IJSC_NSA_ILi0EEESV_EEEEENS5_IJNS4_10UnderscoreESY_SY_EEEEENS4_13SM90_TMA_LOADENS4_14ComposedLayoutINS4_7SwizzleILi2ELi4ELi3EEENS4_18smem_ptr_flag_bitsILi8EEENSU_INS5_IJNSA_ILi8EEESI_EEENS5_IJSI_SC_EEEEEEEvNS4_8identityENS4_23SM90_TMA_LOAD_MULTICASTES1B_vS1C_EENS_8epilogue10collective18CollectiveEpilogueINS1F_22Sm90TmaWarpSpecializedILi4ELi2ELi16ELb0ELb0EEEJSJ_NS5_IJSG_NSA_ILi32EEEEEESK_SL_SK_SL_NS1F_6fusion15FusionCallbacksIS1J_NS1M_17LinearCombinationISK_fSK_fLNS_15FloatRoundStyleE2EEESJ_S1L_JEEES11_NS12_INS13_ILi1ELi4ELi3EEES16_NSU_INS5_IJS17_S1K_EEENS5_IJS1K_SC_EEEEEEENS4_39AutoVectorizingCopyWithAssumedAlignmentILi128EEENS4_14SM90_TMA_STOREES1W_S1Y_NS4_9Copy_AtomIJNS4_17SM90_U32x4_STSM_NENS_6half_tEEEEvEEEvvEEEEvNT_6ParamsE,"aw",@nobits
	.sectionflags	@""
	.align	16
	.zero		1024


//--------------------- .nv.shared.reserved.0     --------------------------
	.section	.nv.shared.reserved.0,"aw",@nobits
	.weak		__nv_reservedSMEM_offset_0_alias
	.size		__nv_reservedSMEM_offset_0_alias, 0, 0
	.other		__nv_reservedSMEM_offset_0_alias,@"STO_CUDA_RESERVED_SHARED STV_DEFAULT"
__nv_reservedSMEM_offset_0_alias:
	.zero		0


//--------------------- .nv.global                --------------------------
	.section	.nv.global,"aw",@nobits
.nv.global:
	.type		_ZN39_INTERNAL_20a60c1f_4_k_cu_4ee59573_27934cute1_E,@object
	.size		_ZN39_INTERNAL_20a60c1f_4_k_cu_4ee59573_27934cute1_E,(_ZN39_INTERNAL_20a60c1f_4_k_cu_4ee59573_27934cuda3std3__45__cpo6cbeginE - _ZN39_INTERNAL_20a60c1f_4_k_cu_4ee59573_27934cute1_E)
_ZN39_INTERNAL_20a60c1f_4_k_cu_4ee59573_27934cute1_E:
	.zero		1
	.type		_ZN39_INTERNAL_20a60c1f_4_k_cu_4ee59573_27934cuda3std3__45__cpo6cbeginE,@object
	.size		_ZN39_INTERNAL_20a60c1f_4_k_cu_4ee59573_27934cuda3std3__45__cpo6cbeginE,(_ZN39_INTERNAL_20a60c1f_4_k_cu_4ee59573_27934cuda3std3__48in_placeE - _ZN39_INTERNAL_20a60c1f_4_k_cu_4ee59573_27934cuda3std3__45__cpo6cbeginE)
_ZN39_INTERNAL_20a60c1f_4_k_cu_4ee59573_27934cuda3std3__45__cpo6cbeginE:
	.zero		1
	.type		_ZN39_INTERNAL_20a60c1f_4_k_cu_4ee59573_27934cuda3std3__48in_placeE,@object
	.size		_ZN39_INTERNAL_20a60c1f_4_k_cu_4ee59573_27934cuda3std3__48in_placeE,(_ZN39_INTERNAL_20a60c1f_4_k_cu_4ee59573_27934cuda3std6ranges3__45__cpo9iter_moveE - _ZN39_INTERNAL_20a60c1f_4_k_cu_4ee59573_27934cuda3std3__48in_placeE)
_ZN39_INTERNAL_20a60c1f_4_k_cu_4ee59573_27934cuda3std3__48in_placeE:
	.zero		1
	.type		_ZN39_INTERNAL_20a60c1f_4_k_cu_4ee59573_27934cuda3std6ranges3__45__cpo9iter_moveE,@object
	.size		_ZN39_INTERNAL_20a60c1f_4_k_cu_4ee59573_27934cuda3std6ranges3__45__cpo9iter_moveE,(_ZN39_INTERNAL_20a60c1f_4_k_cu_4ee59573_27934cuda3std3__45__cpo5beginE - _ZN39_INTERNAL_20a60c1f_4_k_cu_4ee59573_27934cuda3std6ranges3__45__cpo9iter_moveE)
_ZN39_INTERNAL_20a60c1f_4_k_cu_4ee59573_27934cuda3std6ranges3__45__cpo9iter_moveE:
	.zero		1
	.type		_ZN39_INTERNAL_20a60c1f_4_k_cu_4ee59573_27934cuda3std3__45__cpo5beginE,@object
	.size		_ZN39_INTERNAL_20a60c1f_4_k_cu_4ee59573_27934cuda3std3__45__cpo5beginE,(_ZN39_INTERNAL_20a60c1f_4_k_cu_4ee59573_27934cuda3std3__441_GLOBAL__N__20a60c1f_4_k_cu_4ee59573_27936ignoreE - _ZN39_INTERNAL_20a60c1f_4_k_cu_4ee59573_27934cuda3std3__45__cpo5beginE)
_ZN39_INTERNAL_20a60c1f_4_k_cu_4ee59573_27934cuda3std3__45__cpo5beginE:
	.zero		1
	.type		_ZN39_INTERNAL_20a60c1f_4_k_cu_4ee59573_27934cuda3std3__441_GLOBAL__N__20a60c1f_4_k_cu_4ee59573_27936ignoreE,@object
	.size		_ZN39_INTERNAL_20a60c1f_4_k_cu_4ee59573_27934cuda3std3__441_GLOBAL__N__20a60c1f_4_k_cu_4ee59573_27936ignoreE,(_ZN39_INTERNAL_20a60c1f_4_k_cu_4ee59573_27934cute7productE - _ZN39_INTERNAL_20a60c1f_4_k_cu_4ee59573_27934cuda3std3__441_GLOBAL__N__20a60c1f_4_k_cu_4ee59573_27936ignoreE)
_ZN39_INTERNAL_20a60c1f_4_k_cu_4ee59573_27934cuda3std3__441_GLOBAL__N__20a60c1f_4_k_cu_4ee59573_27936ignoreE:
	.zero		1
	.type		_ZN39_INTERNAL_20a60c1f_4_k_cu_4ee59573_27934cute7productE,@object
	.size		_ZN39_INTERNAL_20a60c1f_4_k_cu_4ee59573_27934cute7productE,(_ZN39_INTERNAL_20a60c1f_4_k_cu_4ee59573_27934cuda3std3__45__cpo3endE - _ZN39_INTERNAL_20a60c1f_4_k_cu_4ee59573_27934cute7productE)
_ZN39_INTERNAL_20a60c1f_4_k_cu_4ee59573_27934cute7productE:
	.zero		1
	.type		_ZN39_INTERNAL_20a60c1f_4_k_cu_4ee59573_27934cuda3std3__45__cpo3endE,@object
	.size		_ZN39_INTERNAL_20a60c1f_4_k_cu_4ee59573_27934cuda3std3__45__cpo3endE,(_ZN39_INTERNAL_20a60c1f_4_k_cu_4ee59573_27934cuda3std3__419piecewise_constructE - _ZN39_INTERNAL_20a60c1f_4_k_cu_4ee59573_27934cuda3std3__45__cpo3endE)
_ZN39_INTERNAL_20a60c1f_4_k_cu_4ee59573_27934cuda3std3__45__cpo3endE:
	.zero		1
	.type		_ZN39_INTERNAL_20a60c1f_4_k_cu_4ee59573_27934cuda3std3__419piecewise_constructE,@object
	.size		_ZN39_INTERNAL_20a60c1f_4_k_cu_4ee59573_27934cuda3std3__419piecewise_constructE,(_ZN39_INTERNAL_20a60c1f_4_k_cu_4ee59573_27934cuda3std3__45__cpo4cendE - _ZN39_INTERNAL_20a60c1f_4_k_cu_4ee59573_27934cuda3std3__419piecewise_constructE)
_ZN39_INTERNAL_20a60c1f_4_k_cu_4ee59573_27934cuda3std3__419piecewise_constructE:
	.zero		1
	.type		_ZN39_INTERNAL_20a60c1f_4_k_cu_4ee59573_27934cuda3std3__45__cpo4cendE,@object
	.size		_ZN39_INTERNAL_20a60c1f_4_k_cu_4ee59573_27934cuda3std3__45__cpo4cendE,(_ZN39_INTERNAL_20a60c1f_4_k_cu_4ee59573_27934cuda3std6ranges3__45__cpo4swapE - _ZN39_INTERNAL_20a60c1f_4_k_cu_4ee59573_27934cuda3std3__45__cpo4cendE)
_ZN39_INTERNAL_20a60c1f_4_k_cu_4ee59573_27934cuda3std3__45__cpo4cendE:
	.zero		1
	.type		_ZN39_INTERNAL_20a60c1f_4_k_cu_4ee59573_27934cuda3std6ranges3__45__cpo4swapE,@object
	.size		_ZN39_INTERNAL_20a60c1f_4_k_cu_4ee59573_27934cuda3std6ranges3__45__cpo4swapE,(.L_9 - _ZN39_INTERNAL_20a60c1f_4_k_cu_4ee59573_27934cuda3std6ranges3__45__cpo4swapE)
_ZN39_INTERNAL_20a60c1f_4_k_cu_4ee59573_27934cuda3std6ranges3__45__cpo4swapE:
	.zero		1
.L_9:


//--------------------- .nv.constant0._ZN7cutlass13device_kernelINS_4gemm6kernel13GemmUniversalIN4cute5tupleIJiiiiEEENS1_10collective13CollectiveMmaINS1_37MainloopSm90TmaGmmaWarpSpecializedFP8ILi8ENS5_IJNS4_1CILi2EEENSA_ILi1EEESC_EEENS1_35KernelTmaWarpSpecializedCooperativeEEENS5_IJNSA_ILi128EEENSA_ILi256EEENSA_ILi64EEEEEENS_12float_e4m3_tENS5_IJlSC_lEEESK_SL_NS4_8TiledMMAINS4_8MMA_AtomIJNS4_4SM904GMMA31MMA_64x256x32_F32E4M3E4M3_SS_TNILNSP_7ScaleInE1ELSR_1EEEEEENS4_6LayoutISD_NS5_IJSC_NSA_ILi0EEESV_EEEEENS5_IJNS4_10UnderscoreESY_SY_EEEEENS4_13SM90_TMA_LOADENS4_14ComposedLayoutINS4_7SwizzleILi2ELi4ELi3EEENS4_18smem_ptr_flag_bitsILi8EEENSU_INS5_IJNSA_ILi8EEESI_EEENS5_IJSI_SC_EEEEEEEvNS4_8identityENS4_23SM90_TMA_LOAD_MULTICASTES1B_vS1C_EENS_8epilogue10collective18CollectiveEpilogueINS1F_22Sm90TmaWarpSpecializedILi4ELi2ELi16ELb0ELb0EEEJSJ_NS5_IJSG_NSA_ILi32EEEEEESK_SL_SK_SL_NS1F_6fusion15FusionCallbacksIS1J_NS1M_17LinearCombinationISK_fSK_fLNS_15FloatRoundStyleE2EEESJ_S1L_JEEES11_NS12_INS13_ILi1ELi4ELi3EEES16_NSU_INS5_IJS17_S1K_EEENS5_IJS1K_SC_EEEEEEENS4_39AutoVectorizingCopyWithAssumedAlignmentILi128EEENS4_14SM90_TMA_STOREES1W_S1Y_NS4_9Copy_AtomIJNS4_17SM90_U32x4_STSM_NENS_6half_tEEEEvEEEvvEEEEvNT_6ParamsE --------------------------
	.section	.nv.constant0._ZN7cutlass13device_kernelINS_4gemm6kernel13GemmUniversalIN4cute5tupleIJiiiiEEENS1_10collective13CollectiveMmaINS1_37MainloopSm90TmaGmmaWarpSpecializedFP8ILi8ENS5_IJNS4_1CILi2EEENSA_ILi1EEESC_EEENS1_35KernelTmaWarpSpecializedCooperativeEEENS5_IJNSA_ILi128EEENSA_ILi256EEENSA_ILi64EEEEEENS_12float_e4m3_tENS5_IJlSC_lEEESK_SL_NS4_8TiledMMAINS4_8MMA_AtomIJNS4_4SM904GMMA31MMA_64x256x32_F32E4M3E4M3_SS_TNILNSP_7ScaleInE1ELSR_1EEEEEENS4_6LayoutISD_NS5_IJSC_NSA_ILi0EEESV_EEEEENS5_IJNS4_10UnderscoreESY_SY_EEEEENS4_13SM90_TMA_LOADENS4_14ComposedLayoutINS4_7SwizzleILi2ELi4ELi3EEENS4_18smem_ptr_flag_bitsILi8EEENSU_INS5_IJNSA_ILi8EEESI_EEENS5_IJSI_SC_EEEEEEEvNS4_8identityENS4_23SM90_TMA_LOAD_MULTICASTES1B_vS1C_EENS_8epilogue10collective18CollectiveEpilogueINS1F_22Sm90TmaWarpSpecializedILi4ELi2ELi16ELb0ELb0EEEJSJ_NS5_IJSG_NSA_ILi32EEEEEESK_SL_SK_SL_NS1F_6fusion15FusionCallbacksIS1J_NS1M_17LinearCombinationISK_fSK_fLNS_15FloatRoundStyleE2EEESJ_S1L_JEEES11_NS12_INS13_ILi1ELi4ELi3EEES16_NSU_INS5_IJS17_S1K_EEENS5_IJS1K_SC_EEEEEEENS4_39AutoVectorizingCopyWithAssumedAlignmentILi128EEENS4_14SM90_TMA_STOREES1W_S1Y_NS4_9Copy_AtomIJNS4_17SM90_U32x4_STSM_NENS_6half_tEEEEvEEEvvEEEEvNT_6ParamsE,"a",@progbits
	.sectionflags	@""
	.align	4
.nv.constant0._ZN7cutlass13device_kernelINS_4gemm6kernel13GemmUniversalIN4cute5tupleIJiiiiEEENS1_10collective13CollectiveMmaINS1_37MainloopSm90TmaGmmaWarpSpecializedFP8ILi8ENS5_IJNS4_1CILi2EEENSA_ILi1EEESC_EEENS1_35KernelTmaWarpSpecializedCooperativeEEENS5_IJNSA_ILi128EEENSA_ILi256EEENSA_ILi64EEEEEENS_12float_e4m3_tENS5_IJlSC_lEEESK_SL_NS4_8TiledMMAINS4_8MMA_AtomIJNS4_4SM904GMMA31MMA_64x256x32_F32E4M3E4M3_SS_TNILNSP_7ScaleInE1ELSR_1EEEEEENS4_6LayoutISD_NS5_IJSC_NSA_ILi0EEESV_EEEEENS5_IJNS4_10UnderscoreESY_SY_EEEEENS4_13SM90_TMA_LOADENS4_14ComposedLayoutINS4_7SwizzleILi2ELi4ELi3EEENS4_18smem_ptr_flag_bitsILi8EEENSU_INS5_IJNSA_ILi8EEESI_EEENS5_IJSI_SC_EEEEEEEvNS4_8identityENS4_23SM90_TMA_LOAD_MULTICASTES1B_vS1C_EENS_8epilogue10collective18CollectiveEpilogueINS1F_22Sm90TmaWarpSpecializedILi4ELi2ELi16ELb0ELb0EEEJSJ_NS5_IJSG_NSA_ILi32EEEEEESK_SL_SK_SL_NS1F_6fusion15FusionCallbacksIS1J_NS1M_17LinearCombinationISK_fSK_fLNS_15FloatRoundStyleE2EEESJ_S1L_JEEES11_NS12_INS13_ILi1ELi4ELi3EEES16_NSU_INS5_IJS17_S1K_EEENS5_IJS1K_SC_EEEEEEENS4_39AutoVectorizingCopyWithAssumedAlignmentILi128EEENS4_14SM90_TMA_STOREES1W_S1Y_NS4_9Copy_AtomIJNS4_17SM90_U32x4_STSM_NENS_6half_tEEEEvEEEvvEEEEvNT_6ParamsE:
	.zero		2432


//--------------------- SYMBOLS --------------------------

	.type		.nv.reservedSmem.offset0,@object
	.size		.nv.reservedSmem.offset0,0x4
	.type		__assertfail,@function
